def matmul_kernel(
    a_ptr,
    b_ptr,
    c_ptr,
    M,
    N,
    K,
    stride_am,
    stride_ak,
    stride_bk,
    stride_bn,
    stride_cm,
    stride_cn,
    BLOCK_M: tl.constexpr,
    BLOCK_N: tl.constexpr,
    BLOCK_K: tl.constexpr,
    GROUP_M: tl.constexpr,
):
    pid = tl.program_id(axis=0)
    num_pid_m = tl.cdiv(M, BLOCK_M)
    num_pid_n = tl.cdiv(N, BLOCK_N)
    num_pid_in_group = GROUP_M * num_pid_n
    group_id = pid // num_pid_in_group
    first_pid_m = group_id * GROUP_M
    group_size_m = min(num_pid_m - first_pid_m, GROUP_M)
    pid_m = first_pid_m + ((pid % num_pid_in_group) % group_size_m)
    pid_n = (pid % num_pid_in_group) // group_size_m

    offs_am = (pid_m * BLOCK_M + tl.arange(0, BLOCK_M)) % M
    offs_bn = (pid_n * BLOCK_N + tl.arange(0, BLOCK_N)) % N
    offs_k = tl.arange(0, BLOCK_K)
    a_ptrs = a_ptr + offs_am[:, None] * stride_am + offs_k[None, :] * stride_ak
    b_ptrs = b_ptr + offs_k[:, None] * stride_bk + offs_bn[None, :] * stride_bn

    acc = tl.zeros((BLOCK_M, BLOCK_N), dtype=tl.float32)
    for kk in range(0, tl.cdiv(K, BLOCK_K)):
        a = tl.load(a_ptrs, mask=offs_k[None, :] < K - kk * BLOCK_K, other=0.0)
        b = tl.load(b_ptrs, mask=offs_k[:, None] < K - kk * BLOCK_K, other=0.0)
        acc = tl.dot(a, b, acc)
        a_ptrs += BLOCK_K * stride_ak
        b_ptrs += BLOCK_K * stride_bk

    c = acc.to(c_ptr.dtype.element_ty)
    offs_cm = pid_m * BLOCK_M + tl.arange(0, BLOCK_M)
    offs_cn = pid_n * BLOCK_N + tl.arange(0, BLOCK_N)
    c_ptrs = c_ptr + offs_cm[:, None] * stride_cm + offs_cn[None, :] * stride_cn
    mask = (offs_cm[:, None] < M) & (offs_cn[None, :] < N)
    tl.store(c_ptrs, c, mask=mask)

# config = {"BLOCK_K": 128, "BLOCK_M": 512, "BLOCK_N": 64, "GROUP_M": 4, "arch": "sm_100", "dtype": "fp8e4m3", "num_ctas": 1, "num_stages": 3, "num_warps": 4}
# arch = sm_100


// ===== COMPILED SASS (sm_100a) =====

	.target	sm_100a

	.elftype	@"ET_EXEC"


//--------------------- .note.nv.tkinfo           --------------------------
	.section	.note.nv.tkinfo,"",@"SHT_NOTE"
	.sectionflags	@"SHF_NOTE_NV_TKINFO"
	.tkinfo
        /*0018*/ 	.word	0x00000081
        /*0030*/ 	.string	""
        /*0030*/ 	.string	"ptxas-blackwell"
        /*0030*/ 	.string	"Cuda compilation tools, release 12.9, V12.9.86"
        /*0030*/ 	.string	"Build cuda_12.9.r12.9/compiler.36037853_0"
        /*0030*/ 	.string	"-v  -suppress-debug-info  -lineinfo  -arch sm_100a "



//--------------------- .note.nv.cuver            --------------------------
	.section	.note.nv.cuver,"",@"SHT_NOTE"
	.sectionflags	@"SHF_NOTE_NV_CUVER"
        /*0018*/ 	.short	0x0001
        /*001a*/ 	.short	0x0064
        /*001c*/ 	.short	0x0001
        /*001e*/ 	.short	0x0000
        /*0020*/ 	.short	0x0001
        /*0022*/ 	.short	0x0000


//--------------------- .nv.info                  --------------------------
	.section	.nv.info,"",@"SHT_CUDA_INFO"
	.align	4


	//----- nvinfo : EIATTR_REGCOUNT
	.align		4
        /*0000*/ 	.byte	0x04, 0x2f
        /*0002*/ 	.short	(.L_4 - .L_3)
	.align		4
.L_3:
        /*0004*/ 	.word	index@(matmul_kernel)
        /*0008*/ 	.word	0x00000060


	//----- nvinfo : EIATTR_FRAME_SIZE
	.align		4
.L_4:
        /*000c*/ 	.byte	0x04, 0x11
        /*000e*/ 	.short	(.L_6 - .L_5)
	.align		4
.L_5:
        /*0010*/ 	.word	index@($__internal_2_$__cuda_sm10x_tcgen05_guardrail_trap_unallocated_columns_being_dealloced)
        /*0014*/ 	.word	0x00001fa8


	//----- nvinfo : EIATTR_FRAME_SIZE
	.align		4
.L_6:
        /*0018*/ 	.byte	0x04, 0x11
        /*001a*/ 	.short	(.L_8 - .L_7)
	.align		4
.L_7:
        /*001c*/ 	.word	index@($__internal_1_$__cuda_sm10x_tcgen05_guardrail_trap_phase_invalid_during_alloc)
        /*0020*/ 	.word	0x00001fa8


	//----- nvinfo : EIATTR_FRAME_SIZE
	.align		4
.L_8:
        /*0024*/ 	.byte	0x04, 0x11
        /*0026*/ 	.short	(.L_10 - .L_9)
	.align		4
.L_9:
        /*0028*/ 	.word	index@($__internal_0_$__cuda_sm10x_tcgen05_guardrail_trap_col_being_dealloced_not_returned_by_alloc)
        /*002c*/ 	.word	0x00001fa8


	//----- nvinfo : EIATTR_FRAME_SIZE
	.align		4
.L_10:
        /*0030*/ 	.byte	0x04, 0x11
        /*0032*/ 	.short	(.L_12 - .L_11)
	.align		4
.L_11:
        /*0034*/ 	.word	index@(matmul_kernel)
        /*0038*/ 	.word	0x00001fa8


	//----- nvinfo : EIATTR_MIN_STACK_SIZE
	.align		4
.L_12:
        /*003c*/ 	.byte	0x04, 0x12
        /*003e*/ 	.short	(.L_14 - .L_13)
	.align		4
.L_13:
        /*0040*/ 	.word	index@(matmul_kernel)
        /*0044*/ 	.word	0x00001fa8
.L_14:


//--------------------- .nv.info.matmul_kernel    --------------------------
	.section	.nv.info.matmul_kernel,"",@"SHT_CUDA_INFO"
	.sectionflags	@""
	.align	4


	//----- nvinfo : EIATTR_CUDA_API_VERSION
	.align		4
        /*0000*/ 	.byte	0x04, 0x37
        /*0002*/ 	.short	(.L_16 - .L_15)
.L_15:
        /*0004*/ 	.word	0x00000081


	//----- nvinfo : EIATTR_KPARAM_INFO
	.align		4
.L_16:
        /*0008*/ 	.byte	0x04, 0x17
        /*000a*/ 	.short	(.L_18 - .L_17)
.L_17:
        /*000c*/ 	.word	0x00000000
        /*0010*/ 	.short	0x000d
        /*0012*/ 	.short	0x0048
        /*0014*/ 	.byte	0x00, 0xf4, 0x21, 0x00


	//----- nvinfo : EIATTR_KPARAM_INFO
	.align		4
.L_18:
        /*0018*/ 	.byte	0x04, 0x17
        /*001a*/ 	.short	(.L_20 - .L_19)
.L_19:
        /*001c*/ 	.word	0x00000000
        /*0020*/ 	.short	0x000c
        /*0022*/ 	.short	0x0040
        /*0024*/ 	.byte	0x00, 0xf4, 0x21, 0x00


	//----- nvinfo : EIATTR_KPARAM_INFO
	.align		4
.L_20:
        /*0028*/ 	.byte	0x04, 0x17
        /*002a*/ 	.short	(.L_22 - .L_21)
.L_21:
        /*002c*/ 	.word	0x00000000
        /*0030*/ 	.short	0x000b
        /*0032*/ 	.short	0x0038
        /*0034*/ 	.byte	0x00, 0xf0, 0x11, 0x00


	//----- nvinfo : EIATTR_KPARAM_INFO
	.align		4
.L_22:
        /*0038*/ 	.byte	0x04, 0x17
        /*003a*/ 	.short	(.L_24 - .L_23)
.L_23:
        /*003c*/ 	.word	0x00000000
        /*0040*/ 	.short	0x000a
        /*0042*/ 	.short	0x0034
        /*0044*/ 	.byte	0x00, 0xf0, 0x11, 0x00


	//----- nvinfo : EIATTR_KPARAM_INFO
	.align		4
.L_24:
        /*0048*/ 	.byte	0x04, 0x17
        /*004a*/ 	.short	(.L_26 - .L_25)
.L_25:
        /*004c*/ 	.word	0x00000000
        /*0050*/ 	.short	0x0009
        /*0052*/ 	.short	0x0030
        /*0054*/ 	.byte	0x00, 0xf0, 0x11, 0x00


	//----- nvinfo : EIATTR_KPARAM_INFO
	.align		4
.L_26:
        /*0058*/ 	.byte	0x04, 0x17
        /*005a*/ 	.short	(.L_28 - .L_27)
.L_27:
        /*005c*/ 	.word	0x00000000
        /*0060*/ 	.short	0x0008
        /*0062*/ 	.short	0x002c
        /*0064*/ 	.byte	0x00, 0xf0, 0x11, 0x00


	//----- nvinfo : EIATTR_KPARAM_INFO
	.align		4
.L_28:
        /*0068*/ 	.byte	0x04, 0x17
        /*006a*/ 	.short	(.L_30 - .L_29)
.L_29:
        /*006c*/ 	.word	0x00000000
        /*0070*/ 	.short	0x0007
        /*0072*/ 	.short	0x0028
        /*0074*/ 	.byte	0x00, 0xf0, 0x11, 0x00


	//----- nvinfo : EIATTR_KPARAM_INFO
	.align		4
.L_30:
        /*0078*/ 	.byte	0x04, 0x17
        /*007a*/ 	.short	(.L_32 - .L_31)
.L_31:
        /*007c*/ 	.word	0x00000000
        /*0080*/ 	.short	0x0006
        /*0082*/ 	.short	0x0024
        /*0084*/ 	.byte	0x00, 0xf0, 0x11, 0x00


	//----- nvinfo : EIATTR_KPARAM_INFO
	.align		4
.L_32:
        /*0088*/ 	.byte	0x04, 0x17
        /*008a*/ 	.short	(.L_34 - .L_33)
.L_33:
        /*008c*/ 	.word	0x00000000
        /*0090*/ 	.short	0x0005
        /*0092*/ 	.short	0x0020
        /*0094*/ 	.byte	0x00, 0xf0, 0x11, 0x00


	//----- nvinfo : EIATTR_KPARAM_INFO
	.align		4
.L_34:
        /*0098*/ 	.byte	0x04, 0x17
        /*009a*/ 	.short	(.L_36 - .L_35)
.L_35:
        /*009c*/ 	.word	0x00000000
        /*00a0*/ 	.short	0x0004
        /*00a2*/ 	.short	0x001c
        /*00a4*/ 	.byte	0x00, 0xf0, 0x11, 0x00


	//----- nvinfo : EIATTR_KPARAM_INFO
	.align		4
.L_36:
        /*00a8*/ 	.byte	0x04, 0x17
        /*00aa*/ 	.short	(.L_38 - .L_37)
.L_37:
        /*00ac*/ 	.word	0x00000000
        /*00b0*/ 	.short	0x0003
        /*00b2*/ 	.short	0x0018
        /*00b4*/ 	.byte	0x00, 0xf0, 0x11, 0x00


	//----- nvinfo : EIATTR_KPARAM_INFO
	.align		4
.L_38:
        /*00b8*/ 	.byte	0x04, 0x17
        /*00ba*/ 	.short	(.L_40 - .L_39)
.L_39:
        /*00bc*/ 	.word	0x00000000
        /*00c0*/ 	.short	0x0002
        /*00c2*/ 	.short	0x0010
        /*00c4*/ 	.byte	0x00, 0xf4, 0x21, 0x00


	//----- nvinfo : EIATTR_KPARAM_INFO
	.align		4
.L_40:
        /*00c8*/ 	.byte	0x04, 0x17
        /*00ca*/ 	.short	(.L_42 - .L_41)
.L_41:
        /*00cc*/ 	.word	0x00000000
        /*00d0*/ 	.short	0x0001
        /*00d2*/ 	.short	0x0008
        /*00d4*/ 	.byte	0x00, 0xf4, 0x21, 0x00


	//----- nvinfo : EIATTR_KPARAM_INFO
	.align		4
.L_42:
        /*00d8*/ 	.byte	0x04, 0x17
        /*00da*/ 	.short	(.L_44 - .L_43)
.L_43:
        /*00dc*/ 	.word	0x00000000
        /*00e0*/ 	.short	0x0000
        /*00e2*/ 	.short	0x0000
        /*00e4*/ 	.byte	0x00, 0xf4, 0x21, 0x00


	//----- nvinfo : EIATTR_AT_ENTRY_FRAGMENTS
	.align		4
.L_44:
        /*00e8*/ 	.byte	0x04, 0x4f
        /*00ea*/ 	.short	(.L_46 - .L_45)


	//   ....[0]....
.L_45:
        /*00ec*/ 	.word	0x00000004


	//----- nvinfo : EIATTR_RESERVED_SMEM_USED
	.align		4
.L_46:
        /*00f0*/ 	.byte	0x01, 0x41
	.zero		2


	//----- nvinfo : EIATTR_SPARSE_MMA_MASK
	.align		4
        /*00f4*/ 	.byte	0x03, 0x50
        /*00f6*/ 	.short	0x0000


	//----- nvinfo : EIATTR_TCGEN05_1CTA_USED
	.align		4
        /*00f8*/ 	.byte	0x01, 0x51
	.zero		2


	//----- nvinfo : EIATTR_MAXREG_COUNT
	.align		4
        /*00fc*/ 	.byte	0x03, 0x1b
        /*00fe*/ 	.short	0x00ff


	//----- nvinfo : EIATTR_NUM_BARRIERS
	.align		4
        /*0100*/ 	.byte	0x02, 0x4c
        /*0102*/ 	.byte	0x01
	.zero		1


	//----- nvinfo : EIATTR_ANNOTATIONS
	.align		4
        /*0104*/ 	.byte	0x04, 0x55
        /*0106*/ 	.short	(.L_48 - .L_47)


	//   ....[0]....
.L_47:
        /*0108*/ 	.word	0x00000001
        /*010c*/ 	.byte	0x80, 0x33, 0x00, 0x00, 0x01, 0x00, 0x00, 0x00, 0xb0, 0x34, 0x00, 0x00, 0x01, 0x00, 0x00, 0x00
        /* <DEDUP_REMOVED lines=198> */
        /*0d7c*/ 	.byte	0x20, 0x67, 0x00, 0x00, 0x01, 0x00, 0x00, 0x00, 0xa0, 0x67, 0x00, 0x00


	//----- nvinfo : EIATTR_INT_WARP_WIDE_INSTR_OFFSETS
	.align		4
.L_48:
        /*0d88*/ 	.byte	0x04, 0x31
        /*0d8a*/ 	.short	(.L_50 - .L_49)


	//   ....[0]....
.L_49:
        /*0d8c*/ 	.word	0x000042f0


	//   ....[1]....
        /*0d90*/ 	.word	0x00004300


	//   ....[2]....
        /*0d94*/ 	.word	0x00004800


	//   ....[3]....
        /*0d98*/ 	.word	0x00053140


	//   ....[4]....
        /*0d9c*/ 	.word	0x00053190


	//----- nvinfo : EIATTR_COOP_GROUP_MASK_REGIDS
	.align		4
.L_50:
        /*0da0*/ 	.byte	0x04, 0x29
        /*0da2*/ 	.short	(.L_52 - .L_51)


	//   ....[0]....
.L_51:
        /*0da4*/ 	.word	0xffffffff


	//   ....[1]....
        /*0da8*/ 	.word	0xffffffff


	//   ....[2]....
        /*0dac*/ 	.word	0xffffffff


	//   ....[3]....
        /*0db0*/ 	.word	0xffffffff


	//----- nvinfo : EIATTR_COOP_GROUP_INSTR_OFFSETS
	.align		4
.L_52:
        /*0db4*/ 	.byte	0x04, 0x28
        /*0db6*/ 	.short	(.L_54 - .L_53)


	//   ....[0]....
.L_53:
        /*0db8*/ 	.word	0x00000070


	//   ....[1]....
        /*0dbc*/ 	.word	0x00000330


	//   ....[2]....
        /*0dc0*/ 	.word	0x00052fd0


	//   ....[3]....
        /*0dc4*/ 	.word	0x00053240


	//----- nvinfo : EIATTR_VRC_CTA_INIT_COUNT
	.align		4
.L_54:
        /*0dc8*/ 	.byte	0x02, 0x4a
        /*0dca*/ 	.byte	0x80
	.zero		1


	//----- nvinfo : EIATTR_MBARRIER_INSTR_OFFSETS
	.align		4
        /*0dcc*/ 	.byte	0x04, 0x39
        /*0dce*/ 	.short	(.L_56 - .L_55)


	//   ....[0]....
.L_55:
        /*0dd0*/ 	.word	0x000044e0
        /*0dd4*/ 	.word	0x000000ff
        /*0dd8*/ 	.word	0x00000000
        /*0ddc*/ 	.short	0x0100
        /*0dde*/ 	.byte	0x06
	.zero		1


	//   ....[1]....
        /*0de0*/ 	.word	0x00004850
        /*0de4*/ 	.word	0x000000ff
        /*0de8*/ 	.word	0x00024008
        /*0dec*/ 	.short	0x0100
        /*0dee*/ 	.byte	0x04
	.zero		1


	//   ....[2]....
        /*0df0*/ 	.word	0x00030920
        /*0df4*/ 	.word	0x000000ff
        /*0df8*/ 	.word	0x00000000
        /*0dfc*/ 	.short	0x010a
        /*0dfe*/ 	.byte	0x06
	.zero		1


	//   ....[3]....
        /*0e00*/ 	.word	0x00049a20
        /*0e04*/ 	.word	0x000000ff
        /*0e08*/ 	.word	0x00000000
        /*0e0c*/ 	.short	0x010a
        /*0e0e*/ 	.byte	0x06
	.zero		1


	//   ....[4]....
        /*0e10*/ 	.word	0x00049b10
        /*0e14*/ 	.word	0x000000ff
        /*0e18*/ 	.word	0x00024000
        /*0e1c*/ 	.short	0x0108
        /*0e1e*/ 	.byte	0x04
	.zero		1


	//   ....[5]....
        /*0e20*/ 	.word	0x00049bd0
        /*0e24*/ 	.word	0x000000ff
        /*0e28*/ 	.word	0x00024008
        /*0e2c*/ 	.short	0x0108
        /*0e2e*/ 	.byte	0x04
	.zero		1


	//   ....[6]....
        /*0e30*/ 	.word	0x00053260
        /*0e34*/ 	.word	0x000000ff
        /*0e38*/ 	.word	0x00000000
        /*0e3c*/ 	.short	0x010a
        /*0e3e*/ 	.byte	0x06
	.zero		1


	//   ....[7]....
        /*0e40*/ 	.word	0x00053290
        /*0e44*/ 	.word	0x000000ff
        /*0e48*/ 	.word	0x00000000
        /*0e4c*/ 	.short	0x010a
        /*0e4e*/ 	.byte	0x06
	.zero		1


	//----- nvinfo : EIATTR_NUM_MBARRIERS
	.align		4
.L_56:
        /*0e50*/ 	.byte	0x03, 0x38
        /*0e52*/ 	.short	0x0002


	//----- nvinfo : EIATTR_EXIT_INSTR_OFFSETS
	.align		4
        /*0e54*/ 	.byte	0x04, 0x1c
        /*0e56*/ 	.short	(.L_58 - .L_57)


	//   ....[0]....
.L_57:
        /*0e58*/ 	.word	0x00053250


	//----- nvinfo : EIATTR_REQNTID
	.align		4
.L_58:
        /*0e5c*/ 	.byte	0x04, 0x10
        /*0e5e*/ 	.short	(.L_60 - .L_59)
.L_59:
        /*0e60*/ 	.word	0x00000080
        /*0e64*/ 	.word	0x00000001
        /*0e68*/ 	.word	0x00000001


	//----- nvinfo : EIATTR_CRS_STACK_SIZE
	.align		4
.L_60:
        /*0e6c*/ 	.byte	0x04, 0x1e
        /*0e6e*/ 	.short	(.L_62 - .L_61)
.L_61:
        /*0e70*/ 	.word	0x00000000


	//----- nvinfo : EIATTR_CBANK_PARAM_SIZE
	.align		4
.L_62:
        /*0e74*/ 	.byte	0x03, 0x19
        /*0e76*/ 	.short	0x0050


	//----- nvinfo : EIATTR_PARAM_CBANK
	.align		4
        /*0e78*/ 	.byte	0x04, 0x0a
        /*0e7a*/ 	.short	(.L_64 - .L_63)
	.align		4
.L_63:
        /*0e7c*/ 	.word	index@(.nv.constant0.matmul_kernel)
        /*0e80*/ 	.short	0x0380
        /*0e82*/ 	.short	0x0050


	//----- nvinfo : EIATTR_SW_WAR
	.align		4
.L_64:
        /*0e84*/ 	.byte	0x04, 0x36
        /*0e86*/ 	.short	(.L_66 - .L_65)
.L_65:
        /*0e88*/ 	.word	0x00000008
.L_66:


//--------------------- .nv.compat                --------------------------
	.section	.nv.compat,"",@"SHT_CUDA_COMPAT_INFO"
	.align	4
        /*0000*/ 	.byte	0x02, 0x02, 0x02, 0x00, 0x02, 0x05, 0x05, 0x00, 0x02, 0x03, 0x00, 0x00, 0x02, 0x06, 0x01, 0x00


//--------------------- .nv.callgraph             --------------------------
	.section	.nv.callgraph,"",@"SHT_CUDA_CALLGRAPH"
	.align	4
	.sectionentsize	8
	.align		4
        /*0000*/ 	.word	0x00000000
	.align		4
        /*0004*/ 	.word	0xffffffff
	.align		4
        /*0008*/ 	.word	0x00000000
	.align		4
        /*000c*/ 	.word	0xfffffffe
	.align		4
        /*0010*/ 	.word	0x00000000
	.align		4
        /*0014*/ 	.word	0xfffffffd
	.align		4
        /*0018*/ 	.word	0x00000000
	.align		4
        /*001c*/ 	.word	0xfffffffc


//--------------------- .text.matmul_kernel       --------------------------
	.section	.text.matmul_kernel,"ax",@progbits
	.align	128
        .global         matmul_kernel
        .type           matmul_kernel,@function
        .size           matmul_kernel,(.L_x_20 - matmul_kernel)
        .other          matmul_kernel,@"STO_CUDA_ENTRY STV_DEFAULT"
matmul_kernel:
.text.matmul_kernel:
[----:B------:R-:W0:Y:S01]  /*0000*/  LDC R1, c[0x0][0x37c] ;  /* 0x0000df00ff017b82 */ /* 0x000e220000000800 */
[----:B------:R-:W1:Y:S01]  /*0010*/  S2R R82, SR_TID.X ;  /* 0x0000000000527919 */ /* 0x000e620000002100 */
[----:B0-----:R-:W-:Y:S01]  /*0020*/  VIADD R1, R1, 0xffffe058 ;  /* 0xffffe05801017836 */ /* 0x001fe20000000000 */
[----:B-1----:R-:W-:-:S13]  /*0030*/  ISETP.GE.U32.AND P0, PT, R82, 0x20, PT ;  /* 0x000000205200780c */ /* 0x002fda0003f06070 */
[----:B------:R-:W-:Y:S02]  /*0040*/  VOTEU.ANY UP0, P0 ;  /* 0x0000000000ff7886 */ /* 0x000fe40000000100 */
[----:B------:R-:W-:Y:S05]  /*0050*/  BRA.U UP0, `(.L_x_0) ;  /* 0x0000000100b87547 */ /* 0x000fea000b800000 */
[----:B------:R-:W0:Y:S01]  /*0060*/  S2UR UR6, SR_CgaCtaId ;  /* 0x00000000000679c3 */ /* 0x000e220000008800 */
[----:B------:R-:W-:Y:S01]  /*0070*/  NOP ;  /* 0x0000000000007918 */ /* 0x000fe20000000000 */
[----:B------:R-:W-:Y:S02]  /*0080*/  UMOV UR4, 0x40 ;  /* 0x0000004000047882 */ /* 0x000fe40000000000 */
[----:B0-----:R-:W-:-:S09]  /*0090*/  ULEA UR4, UR6, UR4, 0x18 ;  /* 0x0000000406047291 */ /* 0x001fd2000f8ec0ff */
[----:B------:R-:W0:Y:S01]  /*00a0*/  LDS.U8 R0, [UR4] ;  /* 0x00000004ff007984 */ /* 0x000e220008000000 */
[----:B------:R-:W-:Y:S02]  /*00b0*/  UMOV UR4, 0x400 ;  /* 0x0000040000047882 */ /* 0x000fe40000000000 */
[----:B------:R-:W-:Y:S01]  /*00c0*/  ULEA UR4, UR6, UR4, 0x18 ;  /* 0x0000000406047291 */ /* 0x000fe2000f8ec0ff */
[----:B0-----:R-:W-:-:S13]  /*00d0*/  ISETP.NE.AND P0, PT, R0, RZ, PT ;  /* 0x000000ff0000720c */ /* 0x001fda0003f05270 */
[----:B------:R-:W-:Y:S05]  /*00e0*/  @P0 BRA `(.L_x_1) ;  /* 0x00000000007c0947 */ /* 0x000fea0003800000 */
[----:B------:R-:W-:-:S13]  /*00f0*/  ELECT P0, URZ, PT ;  /* 0x0000000000ff782f */ /* 0x000fda0003800000 */
[----:B------:R-:W-:Y:S05]  /*0100*/  @!P0 BRA `(.L_x_2) ;  /* 0x0000000000848947 */ /* 0x000fea0003800000 */
[----:B------:R-:W-:Y:S01]  /*0110*/  UMOV UR5, 0x8 ;  /* 0x0000000800057882 */ /* 0x000fe20000000000 */
[----:B------:R-:W-:Y:S02]  /*0120*/  IMAD.MOV.U32 R4, RZ, RZ, 0x1 ;  /* 0x00000001ff047424 */ /* 0x000fe400078e00ff */
[----:B------:R-:W-:Y:S02]  /*0130*/  IMAD.MOV.U32 R5, RZ, RZ, 0xff ;  /* 0x000000ffff057424 */ /* 0x000fe400078e00ff */
[----:B------:R-:W-:Y:S04]  /*0140*/  DEPBAR.LE SB0, 0x36 ;  /* 0x00008d800000791a */ /* 0x000fe80000000000 */
[----:B------:R-:W0:Y:S02]  /*0150*/  UTCATOMSWS.FIND_AND_SET.ALIGN UP1, UR5, UR5 ;  /* 0x00000005000575e3 */ /* 0x000e240008020800 */
[----:B0-----:R-:W-:-:S04]  /*0160*/  PLOP3.LUT P0, PT, PT, PT, UP1, 0x80, 0x8 ;  /* 0x000000000008781c */ /* 0x001fc80003f0f018 */
[----:B------:R-:W-:-:S04]  /*0170*/  SEL R0, RZ, 0xffffffff, !P0 ;  /* 0xffffffffff007807 */ /* 0x000fc80004000000 */
[----:B------:R-:W-:Y:S01]  /*0180*/  ISETP.NE.AND P0, PT, R0, RZ, PT ;  /* 0x000000ff0000720c */ /* 0x000fe20003f05270 */
[----:B------:R-:W-:-:S12]  /*0190*/  IMAD.U32 R0, RZ, RZ, UR5 ;  /* 0x00000005ff007e24 */ /* 0x000fd8000f8e00ff */
[----:B------:R-:W-:Y:S05]  /*01a0*/  @P0 BRA `(.L_x_3) ;  /* 0x0000000000240947 */ /* 0x000fea0003800000 */
.L_x_4:
[----:B------:R-:W-:Y:S05]  /*01b0*/  NANOSLEEP 0x64 ;  /* 0x000000640000795d */ /* 0x000fea0003800000 */
[----:B------:R-:W-:-:S05]  /*01c0*/  UMOV UR5, 0x8 ;  /* 0x0000000800057882 */ /* 0x000fca0000000000 */
[----:B------:R-:W-:Y:S04]  /*01d0*/  DEPBAR.LE SB0, 0x36 ;  /* 0x00008d800000791a */ /* 0x000fe80000000000 */
[----:B------:R-:W0:Y:S02]  /*01e0*/  UTCATOMSWS.FIND_AND_SET.ALIGN UP1, UR5, UR5 ;  /* 0x00000005000575e3 */ /* 0x000e240008020800 */
[----:B0-----:R-:W-:-:S04]  /*01f0*/  PLOP3.LUT P0, PT, PT, PT, UP1, 0x80, 0x8 ;  /* 0x000000000008781c */ /* 0x001fc80003f0f018 */
[----:B------:R-:W-:-:S04]  /*0200*/  SEL R0, RZ, 0xffffffff, !P0 ;  /* 0xffffffffff007807 */ /* 0x000fc80004000000 */
[----:B------:R-:W-:Y:S01]  /*0210*/  ISETP.NE.AND P0, PT, R0, RZ, PT ;  /* 0x000000ff0000720c */ /* 0x000fe20003f05270 */
[----:B------:R-:W-:-:S12]  /*0220*/  IMAD.U32 R0, RZ, RZ, UR5 ;  /* 0x00000005ff007e24 */ /* 0x000fd8000f8e00ff */
[----:B------:R-:W-:Y:S05]  /*0230*/  @!P0 BRA `(.L_x_4) ;  /* 0xfffffffc00dc8947 */ /* 0x000fea000383ffff */
.L_x_3:
[C---:B------:R-:W-:Y:S01]  /*0240*/  VIADD R3, R0.reuse, 0x10 ;  /* 0x0000001000037836 */ /* 0x040fe20000000000 */
[----:B------:R-:W-:Y:S01]  /*0250*/  UMOV UR5, 0x50 ;  /* 0x0000005000057882 */ /* 0x000fe20000000000 */
[----:B------:R-:W-:Y:S01]  /*0260*/  SHF.L.U32 R2, R5, R0, RZ ;  /* 0x0000000005027219 */ /* 0x000fe200000006ff */
[----:B------:R-:W-:Y:S01]  /*0270*/  ULEA UR5, UR6, UR5, 0x18 ;  /* 0x0000000506057291 */ /* 0x000fe2000f8ec0ff */
[----:B------:R-:W-:Y:S01]  /*0280*/  IMAD.SHL.U32 R0, R0, 0x20, RZ ;  /* 0x0000002000007824 */ /* 0x000fe200078e00ff */
[----:B------:R-:W-:-:S04]  /*0290*/  SHF.L.U32 R3, R4, R3, RZ ;  /* 0x0000000304037219 */ /* 0x000fc800000006ff */
[----:B------:R-:W-:-:S05]  /*02a0*/  LOP3.LUT R2, R3, R2, RZ, 0xfc, !PT ;  /* 0x0000000203027212 */ /* 0x000fca00078efcff */
[----:B------:R0:W-:Y:S04]  /*02b0*/  ATOMS.OR RZ, [UR5], R2 ;  /* 0x00000002ffff798c */ /* 0x0001e8000b000005 */
[----:B------:R0:W-:Y:S01]  /*02c0*/  STS [UR4], R0 ;  /* 0x00000000ff007988 */ /* 0x0001e20008000804 */
[----:B------:R-:W-:Y:S05]  /*02d0*/  BRA `(.L_x_2) ;  /* 0x0000000000107947 */ /* 0x000fea0003800000 */
.L_x_1:
[----:B------:R-:W-:Y:S01]  /*02e0*/  IMAD.MOV.U32 R0, RZ, RZ, -0x1 ;  /* 0xffffffffff007424 */ /* 0x000fe200078e00ff */
[----:B------:R-:W-:-:S04]  /*02f0*/  MOV R2, 0x320 ;  /* 0x0000032000027802 */ /* 0x000fc80000000f00 */
[----:B------:R0:W-:Y:S03]  /*0300*/  STS [UR4], R0 ;  /* 0x00000000ff007988 */ /* 0x0001e60008000804 */
[----:B0-----:R-:W-:Y:S05]  /*0310*/  CALL.REL.NOINC `($__internal_1_$__cuda_sm10x_tcgen05_guardrail_trap_phase_invalid_during_alloc) ;  /* 0x0000052c00f47944 */ /* 0x001fea0003c00000 */
.L_x_2:
[----:B------:R-:W-:Y:S05]  /*0320*/  WARPSYNC.ALL ;  /* 0x0000000000007948 */ /* 0x000fea0003800000 */
[----:B------:R-:W-:Y:S01]  /*0330*/  NOP ;  /* 0x0000000000007918 */ /* 0x000fe20000000000 */
.L_x_0:
[----:B0-----:R-:W0:Y:S01]  /*0340*/  LDC.64 R2, c[0x0][0x398] ;  /* 0x0000e600ff027b82 */ /* 0x001e220000000a00 */
[----:B------:R-:W1:Y:S01]  /*0350*/  S2R R7, SR_CTAID.X ;  /* 0x0000000000077919 */ /* 0x000e620000002500 */
[----:B------:R-:W-:Y:S01]  /*0360*/  UMOV UR4, 0x400 ;  /* 0x0000040000047882 */ /* 0x000fe20000000000 */
[----:B------:R-:W2:Y:S01]  /*0370*/  LDCU UR12, c[0x0][0x3a4] ;  /* 0x00007480ff0c77ac */ /* 0x000ea20008000800 */
[----:B------:R-:W3:Y:S04]  /*0380*/  LDCU.128 UR16, c[0x0][0x380] ;  /* 0x00007000ff1077ac */ /* 0x000ee80008000c00 */
[----:B------:R-:W4:Y:S01]  /*0390*/  S2UR UR8, SR_CgaCtaId ;  /* 0x00000000000879c3 */ /* 0x000f220000008800 */
[----:B------:R-:W-:Y:S01]  /*03a0*/  UMOV UR10, 0x1 ;  /* 0x00000001000a7882 */ /* 0x000fe20000000000 */
[----:B0-----:R-:W-:Y:S01]  /*03b0*/  VIADD R0, R3, 0x3f ;  /* 0x0000003f03007836 */ /* 0x001fe20000000000 */
[----:B------:R-:W-:-:S04]  /*03c0*/  IABS R53, R3 ;  /* 0x0000000300357213 */ /* 0x000fc80000000000 */
[----:B------:R-:W-:Y:S01]  /*03d0*/  SHF.R.S32.HI R5, RZ, 0x1f, R0 ;  /* 0x0000001fff057819 */ /* 0x000fe20000011400 */
[----:B----4-:R-:W-:-:S03]  /*03e0*/  ULEA UR4, UR8, UR4, 0x18 ;  /* 0x0000000408047291 */ /* 0x010fc6000f8ec0ff */
[----:B------:R-:W-:Y:S01]  /*03f0*/  LEA.HI R5, R5, R0, RZ, 0x6 ;  /* 0x0000000005057211 */ /* 0x000fe200078f30ff */
[----:B------:R-:W-:Y:S01]  /*0400*/  BAR.SYNC.DEFER_BLOCKING 0x0 ;  /* 0x0000000000007b1d */ /* 0x000fe20000010000 */
[----:B-1----:R-:W-:Y:S01]  /*0410*/  IABS R10, R7 ;  /* 0x00000007000a7213 */ /* 0x002fe20000000000 */
[----:B------:R-:W-:Y:S01]  /*0420*/  UIADD3 UR6, UPT, UPT, UR4, 0x24000, URZ ;  /* 0x0002400004067890 */ /* 0x000fe2000fffe0ff */
[----:B------:R-:W-:-:S05]  /*0430*/  SHF.R.S32.HI R5, RZ, 0x6, R5 ;  /* 0x00000006ff057819 */ /* 0x000fca0000011405 */
[----:B------:R-:W-:-:S05]  /*0440*/  IMAD.SHL.U32 R6, R5, 0x4, RZ ;  /* 0x0000000405067824 */ /* 0x000fca00078e00ff */
[-C--:B------:R-:W-:Y:S02]  /*0450*/  IABS R9, R6.reuse ;  /* 0x0000000600097213 */ /* 0x080fe40000000000 */
[----:B------:R-:W-:Y:S02]  /*0460*/  IABS R12, R6 ;  /* 0x00000006000c7213 */ /* 0x000fe40000000000 */
[----:B------:R-:W0:Y:S01]  /*0470*/  I2F.RP R0, R9 ;  /* 0x0000000900007306 */ /* 0x000e220000209400 */
[----:B------:R-:W1:Y:S07]  /*0480*/  LDS R16, [UR4] ;  /* 0x00000004ff107984 */ /* 0x000e6e0008000800 */
[----:B0-----:R-:W0:Y:S02]  /*0490*/  MUFU.RCP R0, R0 ;  /* 0x0000000000007308 */ /* 0x001e240000001000 */
[----:B0-----:R-:W-:-:S02]  /*04a0*/  VIADD R4, R0, 0xffffffe ;  /* 0x0ffffffe00047836 */ /* 0x001fc40000000000 */
[----:B------:R-:W-:-:S04]  /*04b0*/  IMAD.MOV R0, RZ, RZ, -R12 ;  /* 0x000000ffff007224 */ /* 0x000fc800078e0a0c */
[----:B------:R0:W4:Y:S02]  /*04c0*/  F2I.FTZ.U32.TRUNC.NTZ R5, R4 ;  /* 0x0000000400057305 */ /* 0x000124000021f000 */
[----:B0-----:R-:W-:Y:S01]  /*04d0*/  IMAD.MOV.U32 R4, RZ, RZ, RZ ;  /* 0x000000ffff047224 */ /* 0x001fe200078e00ff */
[----:B-1----:R-:W-:Y:S01]  /*04e0*/  R2UR UR5, R16 ;  /* 0x00000000100572ca */ /* 0x002fe200000e0000 */
[----:B----4-:R-:W-:-:S04]  /*04f0*/  IMAD.MOV R8, RZ, RZ, -R5 ;  /* 0x000000ffff087224 */ /* 0x010fc800078e0a05 */
[----:B------:R-:W-:Y:S02]  /*0500*/  IMAD R11, R8, R9, RZ ;  /* 0x00000009080b7224 */ /* 0x000fe400078e02ff */
[----:B------:R-:W-:Y:S02]  /*0510*/  IMAD.MOV.U32 R8, RZ, RZ, R10 ;  /* 0x000000ffff087224 */ /* 0x000fe400078e000a */
[----:B------:R-:W-:-:S06]  /*0520*/  IMAD.HI.U32 R5, R5, R11, R4 ;  /* 0x0000000b05057227 */ /* 0x000fcc00078e0004 */
[----:B------:R-:W-:-:S04]  /*0530*/  IMAD.HI.U32 R5, R5, R8, RZ ;  /* 0x0000000805057227 */ /* 0x000fc800078e00ff */
[----:B------:R-:W-:Y:S01]  /*0540*/  IMAD R0, R5, R0, R8 ;  /* 0x0000000005007224 */ /* 0x000fe200078e0208 */
[----:B------:R-:W-:Y:S04]  /*0550*/  BAR.SYNC.DEFER_BLOCKING 0x0 ;  /* 0x0000000000007b1d */ /* 0x000fe80000010000 */
[----:B------:R-:W-:-:S13]  /*0560*/  ISETP.GT.U32.AND P1, PT, R9, R0, PT ;  /* 0x000000000900720c */ /* 0x000fda0003f24070 */
[----:B------:R-:W-:Y:S02]  /*0570*/  @!P1 IMAD.IADD R0, R0, 0x1, -R9 ;  /* 0x0000000100009824 */ /* 0x000fe400078e0a09 */
[----:B------:R-:W-:Y:S01]  /*0580*/  @!P1 VIADD R5, R5, 0x1 ;  /* 0x0000000105059836 */ /* 0x000fe20000000000 */
[----:B------:R-:W-:Y:S02]  /*0590*/  ISETP.NE.AND P1, PT, R6, RZ, PT ;  /* 0x000000ff0600720c */ /* 0x000fe40003f25270 */
[----:B------:R-:W-:Y:S02]  /*05a0*/  ISETP.GE.U32.AND P0, PT, R0, R9, PT ;  /* 0x000000090000720c */ /* 0x000fe40003f06070 */
[----:B------:R-:W-:-:S04]  /*05b0*/  LOP3.LUT R0, R7, R6, RZ, 0x3c, !PT ;  /* 0x0000000607007212 */ /* 0x000fc800078e3cff */
[----:B------:R-:W-:Y:S01]  /*05c0*/  ISETP.GE.AND P2, PT, R0, RZ, PT ;  /* 0x000000ff0000720c */ /* 0x000fe20003f46270 */
[----:B------:R-:W-:-:S06]  /*05d0*/  VIADD R0, R2, 0x1ff ;  /* 0x000001ff02007836 */ /* 0x000fcc0000000000 */
[----:B------:R-:W-:-:S04]  /*05e0*/  @P0 VIADD R5, R5, 0x1 ;  /* 0x0000000105050836 */ /* 0x000fc80000000000 */
[----:B------:R-:W-:Y:S01]  /*05f0*/  IMAD.MOV.U32 R4, RZ, RZ, R5 ;  /* 0x000000ffff047224 */ /* 0x000fe200078e0005 */
[----:B------:R-:W-:-:S03]  /*0600*/  SHF.R.S32.HI R5, RZ, 0x1f, R0 ;  /* 0x0000001fff057819 */ /* 0x000fc60000011400 */
[----:B------:R-:W-:Y:S01]  /*0610*/  @!P2 IMAD.MOV R4, RZ, RZ, -R4 ;  /* 0x000000ffff04a224 */ /* 0x000fe200078e0a04 */
[----:B------:R-:W-:Y:S02]  /*0620*/  @!P1 LOP3.LUT R4, RZ, R6, RZ, 0x33, !PT ;  /* 0x00000006ff049212 */ /* 0x000fe400078e33ff */
[----:B------:R-:W-:-:S03]  /*0630*/  LEA.HI R5, R5, R0, RZ, 0x9 ;  /* 0x0000000005057211 */ /* 0x000fc600078f48ff */
[----:B------:R-:W-:Y:S02]  /*0640*/  IMAD.SHL.U32 R12, R4, 0x4, RZ ;  /* 0x00000004040c7824 */ /* 0x000fe400078e00ff */
[----:B------:R-:W-:-:S03]  /*0650*/  IMAD.MOV R4, RZ, RZ, -R4 ;  /* 0x000000ffff047224 */ /* 0x000fc600078e0a04 */
[----:B------:R-:W-:Y:S01]  /*0660*/  LEA.HI.SX32 R5, R5, -R12, 0x17 ;  /* 0x8000000c05057211 */ /* 0x000fe200078fbaff */
[----:B------:R-:W-:Y:S02]  /*0670*/  IMAD R14, R6, R4, R7 ;  /* 0x00000004060e7224 */ /* 0x000fe400078e0207 */
[----:B------:R-:W-:Y:S01]  /*0680*/  IMAD.MOV.U32 R4, RZ, RZ, RZ ;  /* 0x000000ffff047224 */ /* 0x000fe200078e00ff */
[----:B------:R-:W-:Y:S02]  /*0690*/  VIMNMX R13, PT, PT, R5, 0x4, PT ;  /* 0x00000004050d7848 */ /* 0x000fe40003fe0100 */
[----:B------:R-:W-:Y:S02]  /*06a0*/  IABS R6, R14 ;  /* 0x0000000e00067213 */ /* 0x000fe40000000000 */
[----:B------:R-:W-:-:S04]  /*06b0*/  IABS R9, R13 ;  /* 0x0000000d00097213 */ /* 0x000fc80000000000 */
[----:B------:R-:W0:Y:S08]  /*06c0*/  I2F.RP R0, R9 ;  /* 0x0000000900007306 */ /* 0x000e300000209400 */
[----:B0-----:R-:W0:Y:S02]  /*06d0*/  MUFU.RCP R0, R0 ;  /* 0x0000000000007308 */ /* 0x001e240000001000 */
[----:B0-----:R-:W-:Y:S01]  /*06e0*/  VIADD R5, R0, 0xffffffe ;  /* 0x0ffffffe00057836 */ /* 0x001fe20000000000 */
[----:B------:R-:W-:-:S05]  /*06f0*/  IABS R0, R13 ;  /* 0x0000000d00007213 */ /* 0x000fca0000000000 */
[----:B------:R-:W0:Y:S01]  /*0700*/  F2I.FTZ.U32.TRUNC.NTZ R5, R5 ;  /* 0x0000000500057305 */ /* 0x000e22000021f000 */
[----:B------:R-:W-:Y:S02]  /*0710*/  IMAD.MOV R0, RZ, RZ, -R0 ;  /* 0x000000ffff007224 */ /* 0x000fe400078e0a00 */
[----:B0-----:R-:W-:-:S04]  /*0720*/  IMAD.MOV R8, RZ, RZ, -R5 ;  /* 0x000000ffff087224 */ /* 0x001fc800078e0a05 */
[----:B------:R-:W-:Y:S02]  /*0730*/  IMAD R7, R8, R9, RZ ;  /* 0x0000000908077224 */ /* 0x000fe400078e02ff */
[----:B------:R-:W0:Y:S02]  /*0740*/  I2F.RP R8, R53 ;  /* 0x0000003500087306 */ /* 0x000e240000209400 */
[----:B------:R-:W-:Y:S01]  /*0750*/  IMAD.HI.U32 R4, R5, R7, R4 ;  /* 0x0000000705047227 */ /* 0x000fe200078e0004 */
[----:B------:R-:W-:-:S03]  /*0760*/  IABS R7, R2 ;  /* 0x0000000200077213 */ /* 0x000fc60000000000 */
[----:B------:R-:W-:Y:S02]  /*0770*/  IMAD.MOV.U32 R5, RZ, RZ, R6 ;  /* 0x000000ffff057224 */ /* 0x000fe400078e0006 */
[----:B------:R-:W1:Y:S02]  /*0780*/  I2F.RP R6, R7 ;  /* 0x0000000700067306 */ /* 0x000e640000209400 */
[----:B------:R-:W-:-:S04]  /*0790*/  IMAD.HI.U32 R4, R4, R5, RZ ;  /* 0x0000000504047227 */ /* 0x000fc800078e00ff */
[----:B------:R-:W-:Y:S02]  /*07a0*/  IMAD R0, R4, R0, R5 ;  /* 0x0000000004007224 */ /* 0x000fe400078e0205 */
[----:B0-----:R-:W0:Y:S03]  /*07b0*/  MUFU.RCP R8, R8 ;  /* 0x0000000800087308 */ /* 0x001e260000001000 */
[----:B------:R-:W-:-:S05]  /*07c0*/  ISETP.GT.U32.AND P1, PT, R9, R0, PT ;  /* 0x000000000900720c */ /* 0x000fca0003f24070 */
[----:B-1----:R-:W1:Y:S08]  /*07d0*/  MUFU.RCP R6, R6 ;  /* 0x0000000600067308 */ /* 0x002e700000001000 */
[----:B------:R-:W-:Y:S02]  /*07e0*/  @!P1 IMAD.IADD R0, R0, 0x1, -R9 ;  /* 0x0000000100009824 */ /* 0x000fe400078e0a09 */
[----:B0-----:R-:W-:-:S02]  /*07f0*/  VIADD R5, R8, 0xffffffe ;  /* 0x0ffffffe08057836 */ /* 0x001fc40000000000 */
[----:B------:R-:W-:Y:S01]  /*0800*/  @!P1 VIADD R4, R4, 0x1 ;  /* 0x0000000104049836 */ /* 0x000fe20000000000 */
[----:B------:R-:W-:Y:S02]  /*0810*/  ISETP.GE.U32.AND P0, PT, R0, R9, PT ;  /* 0x000000090000720c */ /* 0x000fe40003f06070 */
[----:B------:R-:W-:Y:S01]  /*0820*/  LOP3.LUT R0, R14, R13, RZ, 0x3c, !PT ;  /* 0x0000000d0e007212 */ /* 0x000fe200078e3cff */
[----:B------:R-:W0:Y:S01]  /*0830*/  F2I.FTZ.U32.TRUNC.NTZ R5, R5 ;  /* 0x0000000500057305 */ /* 0x000e22000021f000 */
[----:B------:R-:W-:Y:S01]  /*0840*/  ISETP.NE.AND P1, PT, R13, RZ, PT ;  /* 0x000000ff0d00720c */ /* 0x000fe20003f25270 */
[----:B-1----:R-:W-:Y:S01]  /*0850*/  VIADD R6, R6, 0xffffffe ;  /* 0x0ffffffe06067836 */ /* 0x002fe20000000000 */
[----:B------:R-:W-:-:S07]  /*0860*/  ISETP.GE.AND P2, PT, R0, RZ, PT ;  /* 0x000000ff0000720c */ /* 0x000fce0003f46270 */
[----:B------:R-:W-:-:S04]  /*0870*/  @P0 VIADD R4, R4, 0x1 ;  /* 0x0000000104040836 */ /* 0x000fc80000000000 */
[----:B------:R-:W-:Y:S02]  /*0880*/  IMAD.MOV.U32 R8, RZ, RZ, R4 ;  /* 0x000000ffff087224 */ /* 0x000fe400078e0004 */
[----:B0-----:R-:W-:Y:S02]  /*0890*/  IMAD.MOV R0, RZ, RZ, -R5 ;  /* 0x000000ffff007224 */ /* 0x001fe400078e0a05 */
[----:B------:R-:W-:Y:S01]  /*08a0*/  @!P2 IMAD.MOV R8, RZ, RZ, -R8 ;  /* 0x000000ffff08a224 */ /* 0x000fe200078e0a08 */
[----:B------:R-:W-:Y:S01]  /*08b0*/  @!P1 LOP3.LUT R8, RZ, R13, RZ, 0x33, !PT ;  /* 0x0000000dff089212 */ /* 0x000fe200078e33ff */
[----:B------:R-:W-:Y:S02]  /*08c0*/  IMAD R9, R0, R53, RZ ;  /* 0x0000003500097224 */ /* 0x000fe400078e02ff */
[----:B------:R-:W-:Y:S02]  /*08d0*/  IMAD.MOV.U32 R4, RZ, RZ, RZ ;  /* 0x000000ffff047224 */ /* 0x000fe400078e00ff */
[----:B------:R-:W-:-:S02]  /*08e0*/  IMAD.SHL.U32 R88, R8, 0x40, RZ ;  /* 0x0000004008587824 */ /* 0x000fc400078e00ff */
[----:B------:R-:W-:Y:S01]  /*08f0*/  IMAD.HI.U32 R4, R5, R9, R4 ;  /* 0x0000000905047227 */ /* 0x000fe200078e0004 */
[----:B------:R-:W-:Y:S01]  /*0900*/  SHF.R.U32.HI R5, RZ, 0x5, R82 ;  /* 0x00000005ff057819 */ /* 0x000fe20000011652 */
[----:B------:R0:W1:Y:S01]  /*0910*/  F2I.FTZ.U32.TRUNC.NTZ R9, R6 ;  /* 0x0000000600097305 */ /* 0x000062000021f000 */
[----:B------:R-:W-:Y:S01]  /*0920*/  LOP3.LUT R82, R82, 0x7f, RZ, 0xc0, !PT ;  /* 0x0000007f52527812 */ /* 0x000fe200078ec0ff */
[C---:B------:R-:W-:Y:S01]  /*0930*/  VIADD R15, R88.reuse, 0x1 ;  /* 0x00000001580f7836 */ /* 0x040fe20000000000 */
[----:B------:R-:W-:Y:S01]  /*0940*/  R2UR UR11, R5 ;  /* 0x00000000050b72ca */ /* 0x000fe200000e0000 */
[C---:B------:R-:W-:Y:S02]  /*0950*/  VIADD R18, R88.reuse, 0x3f ;  /* 0x0000003f58127836 */ /* 0x040fe40000000000 */
[C---:B------:R-:W-:Y:S01]  /*0960*/  VIADD R17, R88.reuse, 0x2 ;  /* 0x0000000258117836 */ /* 0x040fe20000000000 */
[----:B------:R-:W-:Y:S01]  /*0970*/  IABS R51, R15 ;  /* 0x0000000f00337213 */ /* 0x000fe20000000000 */
[----:B------:R-:W-:Y:S01]  /*0980*/  IMAD.MOV R8, RZ, RZ, -R8 ;  /* 0x000000ffff087224 */ /* 0x000fe200078e0a08 */
[----:B------:R-:W-:Y:S01]  /*0990*/  IABS R11, R18 ;  /* 0x00000012000b7213 */ /* 0x000fe20000000000 */
[----:B------:R-:W-:Y:S01]  /*09a0*/  VIADD R16, R88, 0x14 ;  /* 0x0000001458107836 */ /* 0x000fe20000000000 */
[----:B------:R-:W-:Y:S01]  /*09b0*/  IABS R49, R17 ;  /* 0x0000001100317213 */ /* 0x000fe20000000000 */
[----:B------:R-:W-:Y:S01]  /*09c0*/  IMAD.HI.U32 R0, R4, R51, RZ ;  /* 0x0000003304007227 */ /* 0x000fe200078e00ff */
[----:B------:R-:W-:-:S02]  /*09d0*/  ISETP.GE.AND P6, PT, R17, RZ, PT ;  /* 0x000000ff1100720c */ /* 0x000fc40003fc6270 */
[----:B------:R-:W-:Y:S01]  /*09e0*/  ISETP.GE.AND P2, PT, R15, RZ, PT ;  /* 0x000000ff0f00720c */ /* 0x000fe20003f46270 */
[----:B------:R-:W-:Y:S01]  /*09f0*/  IMAD.HI.U32 R5, R4, R11, RZ ;  /* 0x0000000b04057227 */ /* 0x000fe200078e00ff */
[----:B------:R-:W-:-:S03]  /*0a00*/  USHF.L.U32 UR7, UR11, 0x15, URZ ;  /* 0x000000150b077899 */ /* 0x000fc600080006ff */
[----:B------:R-:W-:Y:S01]  /*0a10*/  IMAD.MOV R10, RZ, RZ, -R0 ;  /* 0x000000ffff0a7224 */ /* 0x000fe200078e0a00 */
[----:B------:R-:W-:Y:S01]  /*0a20*/  ULOP3.LUT UR7, UR7, 0x600000, URZ, 0xc0, !UPT ;  /* 0x0060000007077892 */ /* 0x000fe2000f8ec0ff */
[----:B------:R-:W-:-:S03]  /*0a30*/  IMAD.HI.U32 R0, R4, R49, RZ ;  /* 0x0000003104007227 */ /* 0x000fc600078e00ff */
[----:B------:R-:W-:Y:S01]  /*0a40*/  UIADD3 UR7, UPT, UPT, UR5, UR7, URZ ;  /* 0x0000000705077290 */ /* 0x000fe2000fffe0ff */
[----:B0-----:R-:W-:Y:S02]  /*0a50*/  IMAD.MOV R6, RZ, RZ, -R5 ;  /* 0x000000ffff067224 */ /* 0x001fe400078e0a05 */
[----:B------:R-:W-:Y:S02]  /*0a60*/  IMAD R5, R13, R8, R14 ;  /* 0x000000080d057224 */ /* 0x000fe400078e020e */
[C---:B------:R-:W-:Y:S02]  /*0a70*/  IMAD R51, R53.reuse, R10, R51 ;  /* 0x0000000a35337224 */ /* 0x040fe400078e0233 */
[----:B-1----:R-:W-:Y:S02]  /*0a80*/  IMAD.MOV R8, RZ, RZ, -R9 ;  /* 0x000000ffff087224 */ /* 0x002fe400078e0a09 */
[----:B------:R-:W-:Y:S01]  /*0a90*/  IMAD.MOV R0, RZ, RZ, -R0 ;  /* 0x000000ffff007224 */ /* 0x000fe200078e0a00 */
[C---:B------:R-:W-:Y:S01]  /*0aa0*/  ISETP.GT.U32.AND P0, PT, R53.reuse, R51, PT ;  /* 0x000000333500720c */ /* 0x040fe20003f04070 */
[----:B------:R-:W-:-:S02]  /*0ab0*/  IMAD R10, R53, R6, R11 ;  /* 0x00000006350a7224 */ /* 0x000fc400078e020b */
[C---:B------:R-:W-:Y:S02]  /*0ac0*/  VIADD R13, R88.reuse, 0x3 ;  /* 0x00000003580d7836 */ /* 0x040fe40000000000 */
[----:B------:R-:W-:Y:S01]  /*0ad0*/  VIADD R14, R88, 0x4 ;  /* 0x00000004580e7836 */ /* 0x000fe20000000000 */
[C---:B------:R-:W-:Y:S01]  /*0ae0*/  ISETP.GT.U32.AND P3, PT, R53.reuse, R10, PT ;  /* 0x0000000a3500720c */ /* 0x040fe20003f64070 */
[----:B------:R-:W-:Y:S01]  /*0af0*/  IMAD.MOV.U32 R6, RZ, RZ, R8 ;  /* 0x000000ffff067224 */ /* 0x000fe200078e0008 */
[----:B------:R-:W-:Y:S01]  /*0b00*/  IABS R47, R13 ;  /* 0x0000000d002f7213 */ /* 0x000fe20000000000 */
[C---:B------:R-:W-:Y:S01]  /*0b10*/  IMAD R49, R53.reuse, R0, R49 ;  /* 0x0000000035317224 */ /* 0x040fe200078e0231 */
[----:B------:R-:W-:Y:S01]  /*0b20*/  IABS R45, R14 ;  /* 0x0000000e002d7213 */ /* 0x000fe20000000000 */
[----:B------:R-:W-:Y:S02]  /*0b30*/  IMAD R11, R6, R7, RZ ;  /* 0x00000007060b7224 */ /* 0x000fe400078e02ff */
[----:B------:R-:W-:Y:S01]  /*0b40*/  IMAD.MOV.U32 R8, RZ, RZ, RZ ;  /* 0x000000ffff087224 */ /* 0x000fe200078e00ff */
[----:B------:R-:W-:Y:S01]  /*0b50*/  ISETP.GT.U32.AND P1, PT, R53, R49, PT ;  /* 0x000000313500720c */ /* 0x000fe20003f24070 */
[----:B------:R-:W-:-:S04]  /*0b60*/  IMAD.HI.U32 R6, R4, R47, RZ ;  /* 0x0000002f04067227 */ /* 0x000fc800078e00ff */
[----:B------:R-:W-:-:S04]  /*0b70*/  IMAD.HI.U32 R0, R9, R11, R8 ;  /* 0x0000000b09007227 */ /* 0x000fc800078e0008 */
[----:B------:R-:W-:-:S04]  /*0b80*/  IMAD.HI.U32 R8, R4, R45, RZ ;  /* 0x0000002d04087227 */ /* 0x000fc800078e00ff */
[----:B------:R-:W-:Y:S02]  /*0b90*/  IMAD.MOV R6, RZ, RZ, -R6 ;  /* 0x000000ffff067224 */ /* 0x000fe400078e0a06 */
[----:B------:R-:W-:Y:S02]  /*0ba0*/  IMAD.MOV R8, RZ, RZ, -R8 ;  /* 0x000000ffff087224 */ /* 0x000fe400078e0a08 */
[----:B------:R-:W-:Y:S02]  /*0bb0*/  @!P3 IMAD.IADD R10, R10, 0x1, -R53 ;  /* 0x000000010a0ab824 */ /* 0x000fe400078e0a35 */
[C---:B------:R-:W-:Y:S02]  /*0bc0*/  IMAD R47, R53.reuse, R6, R47 ;  /* 0x00000006352f7224 */ /* 0x040fe400078e022f */
[C---:B------:R-:W-:Y:S01]  /*0bd0*/  IMAD R45, R53.reuse, R8, R45 ;  /* 0x00000008352d7224 */ /* 0x040fe200078e022d */
[----:B------:R-:W-:Y:S01]  /*0be0*/  ISETP.GT.U32.AND P4, PT, R53, R10, PT ;  /* 0x0000000a3500720c */ /* 0x000fe20003f84070 */
[----:B------:R-:W-:Y:S01]  /*0bf0*/  @!P1 IMAD.IADD R49, R49, 0x1, -R53 ;  /* 0x0000000131319824 */ /* 0x000fe200078e0a35 */
[----:B------:R-:W-:Y:S01]  /*0c00*/  ISETP.GT.U32.AND P1, PT, R53, R47, PT ;  /* 0x0000002f3500720c */ /* 0x000fe20003f24070 */
[----:B------:R-:W-:-:S02]  /*0c10*/  VIADD R8, R88, 0x5 ;  /* 0x0000000558087836 */ /* 0x000fc40000000000 */
[----:B------:R-:W-:Y:S01]  /*0c20*/  @!P0 IMAD.IADD R51, R51, 0x1, -R53 ;  /* 0x0000000133338824 */ /* 0x000fe200078e0a35 */
[C---:B------:R-:W-:Y:S01]  /*0c30*/  ISETP.GT.U32.AND P5, PT, R53.reuse, R49, PT ;  /* 0x000000313500720c */ /* 0x040fe20003fa4070 */
[----:B------:R-:W-:Y:S01]  /*0c40*/  VIADD R11, R88, 0x6 ;  /* 0x00000006580b7836 */ /* 0x000fe20000000000 */
[----:B------:R-:W-:Y:S01]  /*0c50*/  IABS R43, R8 ;  /* 0x00000008002b7213 */ /* 0x000fe20000000000 */
[----:B------:R-:W-:Y:S01]  /*0c60*/  IMAD.IADD R5, R12, 0x1, R5 ;  /* 0x000000010c057824 */ /* 0x000fe200078e0205 */
[----:B------:R-:W-:Y:S01]  /*0c70*/  ISETP.GE.AND P0, PT, R18, RZ, PT ;  /* 0x000000ff1200720c */ /* 0x000fe20003f06270 */
[----:B------:R-:W-:Y:S01]  /*0c80*/  VIADD R18, R88, 0x16 ;  /* 0x0000001658127836 */ /* 0x000fe20000000000 */
[----:B------:R-:W-:Y:S01]  /*0c90*/  ISETP.GT.U32.AND P3, PT, R53, R51, PT ;  /* 0x000000333500720c */ /* 0x000fe20003f64070 */
[----:B------:R-:W-:Y:S01]  /*0ca0*/  IMAD.HI.U32 R6, R4, R43, RZ ;  /* 0x0000002b04067227 */ /* 0x000fe200078e00ff */
[----:B------:R-:W-:-:S03]  /*0cb0*/  IABS R41, R11 ;  /* 0x0000000b00297213 */ /* 0x000fc60000000000 */
[--C-:B------:R-:W-:Y:S01]  /*0cc0*/  @!P4 IMAD.IADD R10, R10, 0x1, -R53.reuse ;  /* 0x000000010a0ac824 */ /* 0x100fe200078e0a35 */
[----:B------:R-:W-:Y:S01]  /*0cd0*/  ISETP.GT.U32.AND P4, PT, R53, R45, PT ;  /* 0x0000002d3500720c */ /* 0x000fe20003f84070 */
[----:B------:R-:W-:Y:S02]  /*0ce0*/  IMAD.MOV R6, RZ, RZ, -R6 ;  /* 0x000000ffff067224 */ /* 0x000fe400078e0a06 */
[--C-:B------:R-:W-:Y:S01]  /*0cf0*/  @!P1 IMAD.IADD R47, R47, 0x1, -R53.reuse ;  /* 0x000000012f2f9824 */ /* 0x100fe200078e0a35 */
[----:B------:R-:W-:Y:S01]  /*0d00*/  ISETP.GE.AND P1, PT, R8, RZ, PT ;  /* 0x000000ff0800720c */ /* 0x000fe20003f26270 */
[----:B------:R-:W-:Y:S01]  /*0d10*/  @!P5 IMAD.IADD R49, R49, 0x1, -R53 ;  /* 0x000000013131d824 */ /* 0x000fe200078e0a35 */
[----:B------:R-:W-:Y:S01]  /*0d20*/  ISETP.GE.AND P5, PT, R14, RZ, PT ;  /* 0x000000ff0e00720c */ /* 0x000fe20003fa6270 */
[----:B------:R-:W-:Y:S02]  /*0d30*/  IMAD.MOV.U32 R8, RZ, RZ, R10 ;  /* 0x000000ffff087224 */ /* 0x000fe400078e000a */
[----:B------:R-:W-:-:S02]  /*0d40*/  IMAD R43, R53, R6, R43 ;  /* 0x00000006352b7224 */ /* 0x000fc400078e022b */
[----:B------:R-:W-:Y:S01]  /*0d50*/  @!P0 IMAD.MOV R8, RZ, RZ, -R8 ;  /* 0x000000ffff088224 */ /* 0x000fe200078e0a08 */
[C---:B------:R-:W-:Y:S01]  /*0d60*/  ISETP.GT.U32.AND P0, PT, R53.reuse, R47, PT ;  /* 0x0000002f3500720c */ /* 0x040fe20003f04070 */
[----:B------:R-:W-:Y:S01]  /*0d70*/  @!P6 IMAD.MOV R49, RZ, RZ, -R49 ;  /* 0x000000ffff31e224 */ /* 0x000fe200078e0a31 */
[----:B------:R-:W-:Y:S01]  /*0d80*/  ISETP.GT.U32.AND P6, PT, R53, R43, PT ;  /* 0x0000002b3500720c */ /* 0x000fe20003fc4070 */
[--C-:B------:R-:W-:Y:S01]  /*0d90*/  @!P3 IMAD.IADD R51, R51, 0x1, -R53.reuse ;  /* 0x000000013333b824 */ /* 0x100fe200078e0a35 */
[----:B------:R-:W-:Y:S01]  /*0da0*/  ISETP.GE.AND P3, PT, R13, RZ, PT ;  /* 0x000000ff0d00720c */ /* 0x000fe20003f66270 */
[----:B------:R-:W-:Y:S02]  /*0db0*/  @!P4 IMAD.IADD R45, R45, 0x1, -R53 ;  /* 0x000000012d2dc824 */ /* 0x000fe400078e0a35 */
[----:B------:R-:W-:Y:S02]  /*0dc0*/  VIADD R6, R88, 0x7 ;  /* 0x0000000758067836 */ /* 0x000fe40000000000 */
[----:B------:R-:W-:Y:S01]  /*0dd0*/  IMAD.HI.U32 R9, R4, R41, RZ ;  /* 0x0000002904097227 */ /* 0x000fe200078e00ff */
[----:B------:R-:W-:-:S02]  /*0de0*/  ISETP.GT.U32.AND P4, PT, R53, R45, PT ;  /* 0x0000002d3500720c */ /* 0x000fc40003f84070 */
[----:B------:R-:W-:Y:S01]  /*0df0*/  IABS R39, R6 ;  /* 0x0000000600277213 */ /* 0x000fe20000000000 */
[--C-:B------:R-:W-:Y:S01]  /*0e00*/  @!P0 IMAD.IADD R47, R47, 0x1, -R53.reuse ;  /* 0x000000012f2f8824 */ /* 0x100fe200078e0a35 */
[----:B------:R-:W-:Y:S01]  /*0e10*/  ISETP.GE.AND P0, PT, R6, RZ, PT ;  /* 0x000000ff0600720c */ /* 0x000fe20003f06270 */
[----:B------:R-:W-:Y:S02]  /*0e20*/  @!P6 IMAD.IADD R43, R43, 0x1, -R53 ;  /* 0x000000012b2be824 */ /* 0x000fe400078e0a35 */
[----:B------:R-:W-:Y:S02]  /*0e30*/  @!P3 IMAD.MOV R47, RZ, RZ, -R47 ;  /* 0x000000ffff2fb224 */ /* 0x000fe400078e0a2f */
[----:B------:R-:W-:Y:S01]  /*0e40*/  IMAD.MOV R10, RZ, RZ, -R9 ;  /* 0x000000ffff0a7224 */ /* 0x000fe200078e0a09 */
[----:B------:R-:W-:Y:S01]  /*0e50*/  ISETP.GT.U32.AND P3, PT, R53, R43, PT ;  /* 0x0000002b3500720c */ /* 0x000fe20003f64070 */
[----:B------:R-:W-:-:S04]  /*0e60*/  IMAD.HI.U32 R6, R4, R39, RZ ;  /* 0x0000002704067227 */ /* 0x000fc800078e00ff */
[----:B------:R-:W-:Y:S01]  /*0e70*/  @!P2 IMAD.MOV R51, RZ, RZ, -R51 ;  /* 0x000000ffff33a224 */ /* 0x000fe200078e0a33 */
[----:B------:R-:W-:Y:S01]  /*0e80*/  ISETP.GE.AND P2, PT, R11, RZ, PT ;  /* 0x000000ff0b00720c */ /* 0x000fe20003f46270 */
[----:B------:R-:W-:Y:S02]  /*0e90*/  IMAD R41, R53, R10, R41 ;  /* 0x0000000a35297224 */ /* 0x000fe400078e0229 */
[----:B------:R-:W-:Y:S02]  /*0ea0*/  VIADD R11, R88, 0x9 ;  /* 0x00000009580b7836 */ /* 0x000fe40000000000 */
[----:B------:R-:W-:Y:S02]  /*0eb0*/  IMAD.MOV R6, RZ, RZ, -R6 ;  /* 0x000000ffff067224 */ /* 0x000fe400078e0a06 */
[----:B------:R-:W-:Y:S01]  /*0ec0*/  @!P4 IMAD.IADD R45, R45, 0x1, -R53 ;  /* 0x000000012d2dc824 */ /* 0x000fe200078e0a35 */
[C---:B------:R-:W-:Y:S01]  /*0ed0*/  ISETP.GT.U32.AND P4, PT, R53.reuse, R41, PT ;  /* 0x000000293500720c */ /* 0x040fe20003f84070 */
[----:B------:R-:W-:Y:S01]  /*0ee0*/  IMAD R39, R53, R6, R39 ;  /* 0x0000000635277224 */ /* 0x000fe200078e0227 */
[----:B------:R-:W-:Y:S01]  /*0ef0*/  IABS R35, R11 ;  /* 0x0000000b00237213 */ /* 0x000fe20000000000 */
[----:B------:R-:W-:-:S02]  /*0f00*/  @!P3 IMAD.IADD R43, R43, 0x1, -R53 ;  /* 0x000000012b2bb824 */ /* 0x000fc400078e0a35 */
[----:B------:R-:W-:Y:S01]  /*0f10*/  VIADD R9, R88, 0x8 ;  /* 0x0000000858097836 */ /* 0x000fe20000000000 */
[----:B------:R-:W-:Y:S01]  /*0f20*/  ISETP.GT.U32.AND P3, PT, R53, R39, PT ;  /* 0x000000273500720c */ /* 0x000fe20003f64070 */
[----:B------:R-:W-:-:S03]  /*0f30*/  IMAD.HI.U32 R10, R4, R35, RZ ;  /* 0x00000023040a7227 */ /* 0x000fc600078e00ff */
[----:B------:R-:W-:Y:S01]  /*0f40*/  IABS R37, R9 ;  /* 0x0000000900257213 */ /* 0x000fe20000000000 */
[----:B------:R-:W-:Y:S01]  /*0f50*/  IMAD.MOV R10, RZ, RZ, -R10 ;  /* 0x000000ffff0a7224 */ /* 0x000fe200078e0a0a */
[----:B------:R-:W-:Y:S01]  /*0f60*/  ISETP.GE.AND P6, PT, R9, RZ, PT ;  /* 0x000000ff0900720c */ /* 0x000fe20003fc6270 */
[----:B------:R-:W-:Y:S02]  /*0f70*/  @!P4 IMAD.IADD R41, R41, 0x1, -R53 ;  /* 0x000000012929c824 */ /* 0x000fe400078e0a35 */
[C---:B------:R-:W-:Y:S02]  /*0f80*/  IMAD R35, R53.reuse, R10, R35 ;  /* 0x0000000a35237224 */ /* 0x040fe400078e0223 */
[----:B------:R-:W-:Y:S01]  /*0f90*/  IMAD.HI.U32 R9, R4, R37, RZ ;  /* 0x0000002504097227 */ /* 0x000fe200078e00ff */
[----:B------:R-:W-:-:S03]  /*0fa0*/  ISETP.GT.U32.AND P4, PT, R53, R41, PT ;  /* 0x000000293500720c */ /* 0x000fc60003f84070 */
[----:B------:R-:W-:Y:S01]  /*0fb0*/  @!P3 IMAD.IADD R39, R39, 0x1, -R53 ;  /* 0x000000012727b824 */ /* 0x000fe200078e0a35 */
[----:B------:R-:W-:Y:S01]  /*0fc0*/  ISETP.GT.U32.AND P3, PT, R53, R35, PT ;  /* 0x000000233500720c */ /* 0x000fe20003f64070 */
[----:B------:R-:W-:Y:S02]  /*0fd0*/  IMAD.MOV R12, RZ, RZ, -R9 ;  /* 0x000000ffff0c7224 */ /* 0x000fe400078e0a09 */
[C---:B------:R-:W-:Y:S02]  /*0fe0*/  VIADD R9, R88.reuse, 0xa ;  /* 0x0000000a58097836 */ /* 0x040fe40000000000 */
[C---:B------:R-:W-:Y:S02]  /*0ff0*/  VIADD R13, R88.reuse, 0xc ;  /* 0x0000000c580d7836 */ /* 0x040fe40000000000 */
[----:B------:R-:W-:Y:S01]  /*1000*/  @!P1 IMAD.MOV R43, RZ, RZ, -R43 ;  /* 0x000000ffff2b9224 */ /* 0x000fe200078e0a2b */
[----:B------:R-:W-:Y:S01]  /*1010*/  IABS R33, R9 ;  /* 0x0000000900217213 */ /* 0x000fe20000000000 */
[--C-:B------:R-:W-:Y:S01]  /*1020*/  @!P4 IMAD.IADD R41, R41, 0x1, -R53.reuse ;  /* 0x000000012929c824 */ /* 0x100fe200078e0a35 */
[----:B------:R-:W-:Y:S01]  /*1030*/  ISETP.GT.U32.AND P1, PT, R53, R39, PT ;  /* 0x000000273500720c */ /* 0x000fe20003f24070 */
[----:B------:R-:W-:Y:S01]  /*1040*/  VIADD R14, R88, 0xd ;  /* 0x0000000d580e7836 */ /* 0x000fe20000000000 */
[----:B------:R-:W-:Y:S01]  /*1050*/  IABS R29, R13 ;  /* 0x0000000d001d7213 */ /* 0x000fe20000000000 */
[----:B------:R-:W-:-:S02]  /*1060*/  @!P3 IMAD.IADD R35, R35, 0x1, -R53 ;  /* 0x000000012323b824 */ /* 0x000fc400078e0a35 */
[----:B------:R-:W-:Y:S01]  /*1070*/  IMAD.HI.U32 R6, R4, R33, RZ ;  /* 0x0000002104067227 */ /* 0x000fe200078e00ff */
[----:B------:R-:W-:Y:S02]  /*1080*/  IABS R27, R14 ;  /* 0x0000000e001b7213 */ /* 0x000fe40000000000 */
[----:B------:R-:W-:Y:S01]  /*1090*/  ISETP.GT.U32.AND P3, PT, R53, R35, PT ;  /* 0x000000233500720c */ /* 0x000fe20003f64070 */
[----:B------:R-:W-:Y:S01]  /*10a0*/  @!P5 IMAD.MOV R45, RZ, RZ, -R45 ;  /* 0x000000ffff2dd224 */ /* 0x000fe200078e0a2d */
[----:B------:R-:W-:Y:S01]  /*10b0*/  ISETP.GE.AND P5, PT, R11, RZ, PT ;  /* 0x000000ff0b00720c */ /* 0x000fe20003fa6270 */
[----:B------:R-:W-:Y:S01]  /*10c0*/  @!P2 IMAD.MOV R41, RZ, RZ, -R41 ;  /* 0x000000ffff29a224 */ /* 0x000fe200078e0a29 */
[----:B------:R-:W-:Y:S01]  /*10d0*/  ISETP.GE.AND P2, PT, R9, RZ, PT ;  /* 0x000000ff0900720c */ /* 0x000fe20003f46270 */
[----:B------:R-:W-:Y:S02]  /*10e0*/  VIADD R11, R88, 0xb ;  /* 0x0000000b580b7836 */ /* 0x000fe40000000000 */
[----:B------:R-:W-:-:S02]  /*10f0*/  IMAD.MOV R6, RZ, RZ, -R6 ;  /* 0x000000ffff067224 */ /* 0x000fc400078e0a06 */
[----:B------:R-:W-:Y:S01]  /*1100*/  IMAD.HI.U32 R9, R4, R29, RZ ;  /* 0x0000001d04097227 */ /* 0x000fe200078e00ff */
[----:B------:R-:W-:-:S03]  /*1110*/  IABS R31, R11 ;  /* 0x0000000b001f7213 */ /* 0x000fc60000000000 */
[C---:B------:R-:W-:Y:S02]  /*1120*/  IMAD R37, R53.reuse, R12, R37 ;  /* 0x0000000c35257224 */ /* 0x040fe400078e0225 */
[C---:B------:R-:W-:Y:S02]  /*1130*/  IMAD R33, R53.reuse, R6, R33 ;  /* 0x0000000635217224 */ /* 0x040fe400078e0221 */
[----:B------:R-:W-:Y:S01]  /*1140*/  IMAD.HI.U32 R10, R4, R27, RZ ;  /* 0x0000001b040a7227 */ /* 0x000fe200078e00ff */
[----:B------:R-:W-:-:S03]  /*1150*/  ISETP.GT.U32.AND P4, PT, R53, R37, PT ;  /* 0x000000253500720c */ /* 0x000fc60003f84070 */
[----:B------:R-:W-:Y:S02]  /*1160*/  IMAD.MOV R12, RZ, RZ, -R9 ;  /* 0x000000ffff0c7224 */ /* 0x000fe400078e0a09 */
[----:B------:R-:W-:Y:S01]  /*1170*/  @!P1 IMAD.IADD R39, R39, 0x1, -R53 ;  /* 0x0000000127279824 */ /* 0x000fe200078e0a35 */
[C---:B------:R-:W-:Y:S01]  /*1180*/  ISETP.GT.U32.AND P1, PT, R53.reuse, R33, PT ;  /* 0x000000213500720c */ /* 0x040fe20003f24070 */
[----:B------:R-:W-:Y:S02]  /*1190*/  IMAD.MOV R10, RZ, RZ, -R10 ;  /* 0x000000ffff0a7224 */ /* 0x000fe400078e0a0a */
[----:B------:R-:W-:Y:S02]  /*11a0*/  IMAD R29, R53, R12, R29 ;  /* 0x0000000c351d7224 */ /* 0x000fe400078e021d */
[----:B------:R-:W-:-:S04]  /*11b0*/  IMAD.HI.U32 R6, R4, R31, RZ ;  /* 0x0000001f04067227 */ /* 0x000fc800078e00ff */
[----:B------:R-:W-:Y:S02]  /*11c0*/  IMAD R27, R53, R10, R27 ;  /* 0x0000000a351b7224 */ /* 0x000fe400078e021b */
[----:B------:R-:W-:Y:S01]  /*11d0*/  @!P3 IMAD.IADD R35, R35, 0x1, -R53 ;  /* 0x000000012323b824 */ /* 0x000fe200078e0a35 */
[C---:B------:R-:W-:Y:S01]  /*11e0*/  ISETP.GT.U32.AND P3, PT, R53.reuse, R29, PT ;  /* 0x0000001d3500720c */ /* 0x040fe20003f64070 */
[----:B------:R-:W-:Y:S02]  /*11f0*/  IMAD.MOV R6, RZ, RZ, -R6 ;  /* 0x000000ffff067224 */ /* 0x000fe400078e0a06 */
[----:B------:R-:W-:Y:S02]  /*1200*/  VIADD R9, R88, 0xe ;  /* 0x0000000e58097836 */ /* 0x000fe40000000000 */
[----:B------:R-:W-:Y:S01]  /*1210*/  @!P5 IMAD.MOV R35, RZ, RZ, -R35 ;  /* 0x000000ffff23d224 */ /* 0x000fe200078e0a23 */
        /* <DEDUP_REMOVED lines=8> */
[--C-:B------:R-:W-:Y:S02]  /*12a0*/  @!P4 IMAD.IADD R37, R37, 0x1, -R53.reuse ;  /* 0x000000012525c824 */ /* 0x100fe400078e0a35 */
[----:B------:R-:W-:Y:S02]  /*12b0*/  @!P3 IMAD.IADD R29, R29, 0x1, -R53 ;  /* 0x000000011d1db824 */ /* 0x000fe400078e0a35 */
[----:B------:R-:W-:Y:S01]  /*12c0*/  IMAD.MOV R6, RZ, RZ, -R6 ;  /* 0x000000ffff067224 */ /* 0x000fe200078e0a06 */
[C---:B------:R-:W-:Y:S01]  /*12d0*/  ISETP.GT.U32.AND P4, PT, R53.reuse, R37, PT ;  /* 0x000000253500720c */ /* 0x040fe20003f84070 */
[----:B------:R-:W-:Y:S01]  /*12e0*/  @!P0 IMAD.MOV R39, RZ, RZ, -R39 ;  /* 0x000000ffff278224 */ /* 0x000fe200078e0a27 */
[----:B------:R-:W-:Y:S01]  /*12f0*/  ISETP.GT.U32.AND P0, PT, R53, R33, PT ;  /* 0x000000213500720c */ /* 0x000fe20003f04070 */
[----:B------:R-:W-:Y:S01]  /*1300*/  @!P5 IMAD.IADD R27, R27, 0x1, -R53 ;  /* 0x000000011b1bd824 */ /* 0x000fe200078e0a35 */
[C---:B------:R-:W-:Y:S01]  /*1310*/  ISETP.GT.U32.AND P5, PT, R53.reuse, R29, PT ;  /* 0x0000001d3500720c */ /* 0x040fe20003fa4070 */
[----:B------:R-:W-:-:S02]  /*1320*/  IMAD R25, R53, R6, R25 ;  /* 0x0000000635197224 */ /* 0x000fc400078e0219 */
[----:B------:R-:W-:-:S04]  /*1330*/  IMAD.HI.U32 R6, R4, R23, RZ ;  /* 0x0000001704067227 */ /* 0x000fc800078e00ff */
[--C-:B------:R-:W-:Y:S01]  /*1340*/  @!P1 IMAD.IADD R31, R31, 0x1, -R53.reuse ;  /* 0x000000011f1f9824 */ /* 0x100fe200078e0a35 */
[----:B------:R-:W-:Y:S01]  /*1350*/  ISETP.GE.AND P1, PT, R9, RZ, PT ;  /* 0x000000ff0900720c */ /* 0x000fe20003f26270 */
[----:B------:R-:W-:Y:S02]  /*1360*/  IMAD.MOV R6, RZ, RZ, -R6 ;  /* 0x000000ffff067224 */ /* 0x000fe400078e0a06 */
[----:B------:R-:W-:Y:S01]  /*1370*/  @!P4 IMAD.IADD R37, R37, 0x1, -R53 ;  /* 0x000000012525c824 */ /* 0x000fe200078e0a35 */
[C---:B------:R-:W-:Y:S01]  /*1380*/  ISETP.GT.U32.AND P3, PT, R53.reuse, R31, PT ;  /* 0x0000001f3500720c */ /* 0x040fe20003f64070 */
[----:B------:R-:W-:Y:S01]  /*1390*/  IMAD R23, R53, R6, R23 ;  /* 0x0000000635177224 */ /* 0x000fe200078e0217 */
[----:B------:R-:W-:Y:S01]  /*13a0*/  ISETP.GE.AND P4, PT, R11, RZ, PT ;  /* 0x000000ff0b00720c */ /* 0x000fe20003f86270 */
[--C-:B------:R-:W-:Y:S01]  /*13b0*/  @!P0 IMAD.IADD R33, R33, 0x1, -R53.reuse ;  /* 0x0000000121218824 */ /* 0x100fe200078e0a35 */
[----:B------:R-:W-:Y:S01]  /*13c0*/  ISETP.GE.AND P0, PT, R14, RZ, PT ;  /* 0x000000ff0e00720c */ /* 0x000fe20003f06270 */
[----:B------:R-:W-:Y:S01]  /*13d0*/  @!P5 IMAD.IADD R29, R29, 0x1, -R53 ;  /* 0x000000011d1dd824 */ /* 0x000fe200078e0a35 */
[----:B------:R-:W-:Y:S01]  /*13e0*/  ISETP.GT.U32.AND P5, PT, R53, R23, PT ;  /* 0x000000173500720c */ /* 0x000fe20003fa4070 */
[----:B------:R-:W-:Y:S01]  /*13f0*/  @!P6 IMAD.MOV R37, RZ, RZ, -R37 ;  /* 0x000000ffff25e224 */ /* 0x000fe200078e0a25 */
[----:B------:R-:W-:Y:S01]  /*1400*/  ISETP.GE.AND P6, PT, R13, RZ, PT ;  /* 0x000000ff0d00720c */ /* 0x000fe20003fc6270 */
[----:B------:R-:W-:Y:S01]  /*1410*/  @!P2 IMAD.MOV R33, RZ, RZ, -R33 ;  /* 0x000000ffff21a224 */ /* 0x000fe200078e0a21 */
[----:B------:R-:W-:Y:S01]  /*1420*/  ISETP.GT.U32.AND P2, PT, R53, R27, PT ;  /* 0x0000001b3500720c */ /* 0x000fe20003f44070 */
[----:B------:R-:W-:-:S02]  /*1430*/  VIADD R13, R88, 0x11 ;  /* 0x00000011580d7836 */ /* 0x000fc40000000000 */
[--C-:B------:R-:W-:Y:S01]  /*1440*/  @!P3 IMAD.IADD R31, R31, 0x1, -R53.reuse ;  /* 0x000000011f1fb824 */ /* 0x100fe200078e0a35 */
[----:B------:R-:W-:Y:S01]  /*1450*/  ISETP.GT.U32.AND P3, PT, R53, R25, PT ;  /* 0x000000193500720c */ /* 0x000fe20003f64070 */
[C---:B------:R-:W-:Y:S01]  /*1460*/  VIADD R14, R88.reuse, 0x12 ;  /* 0x00000012580e7836 */ /* 0x040fe20000000000 */
[----:B------:R-:W-:Y:S01]  /*1470*/  IABS R19, R13 ;  /* 0x0000000d00137213 */ /* 0x000fe20000000000 */
[----:B------:R-:W-:Y:S02]  /*1480*/  VIADD R11, R88, 0x10 ;  /* 0x00000010580b7836 */ /* 0x000fe40000000000 */
[----:B------:R-:W-:Y:S01]  /*1490*/  @!P5 IMAD.IADD R23, R23, 0x1, -R53 ;  /* 0x000000011717d824 */ /* 0x000fe200078e0a35 */
[----:B------:R-:W-:Y:S01]  /*14a0*/  IABS R17, R14 ;  /* 0x0000000e00117213 */ /* 0x000fe20000000000 */
[----:B------:R-:W-:Y:S01]  /*14b0*/  IMAD.HI.U32 R9, R4, R19, RZ ;  /* 0x0000001304097227 */ /* 0x000fe200078e00ff */
[----:B------:R-:W-:-:S03]  /*14c0*/  IABS R21, R11 ;  /* 0x0000000b00157213 */ /* 0x000fc60000000000 */
[----:B------:R-:W-:Y:S01]  /*14d0*/  @!P2 IMAD.IADD R27, R27, 0x1, -R53 ;  /* 0x000000011b1ba824 */ /* 0x000fe200078e0a35 */
[----:B------:R-:W-:Y:S01]  /*14e0*/  ISETP.GE.AND P2, PT, R10, RZ, PT ;  /* 0x000000ff0a00720c */ /* 0x000fe20003f46270 */
[----:B------:R-:W-:Y:S01]  /*14f0*/  @!P4 IMAD.MOV R31, RZ, RZ, -R31 ;  /* 0x000000ffff1fc224 */ /* 0x000fe200078e0a1f */
[----:B------:R-:W-:Y:S01]  /*1500*/  ISETP.GT.U32.AND P4, PT, R53, R23, PT ;  /* 0x000000173500720c */ /* 0x000fe20003f84070 */
[----:B------:R-:W-:-:S04]  /*1510*/  IMAD.HI.U32 R10, R4, R17, RZ ;  /* 0x00000011040a7227 */ /* 0x000fc800078e00ff */
[----:B------:R-:W-:Y:S01]  /*1520*/  IMAD.MOV R12, RZ, RZ, -R9 ;  /* 0x000000ffff0c7224 */ /* 0x000fe200078e0a09 */
[----:B------:R-:W-:Y:S01]  /*1530*/  IABS R9, R18 ;  /* 0x0000001200097213 */ /* 0x000fe20000000000 */
[----:B------:R-:W-:Y:S01]  /*1540*/  @!P3 IMAD.IADD R25, R25, 0x1, -R53 ;  /* 0x000000011919b824 */ /* 0x000fe200078e0a35 */
[----:B------:R-:W-:Y:S01]  /*1550*/  ISETP.GE.AND P3, PT, R11, RZ, PT ;  /* 0x000000ff0b00720c */ /* 0x000fe20003f66270 */
[----:B------:R-:W-:-:S03]  /*1560*/  IMAD.HI.U32 R6, R4, R21, RZ ;  /* 0x0000001504067227 */ /* 0x000fc600078e00ff */
[C---:B------:R-:W-:Y:S01]  /*1570*/  ISETP.GT.U32.AND P5, PT, R53.reuse, R25, PT ;  /* 0x000000193500720c */ /* 0x040fe20003fa4070 */
[----:B------:R-:W-:Y:S02]  /*1580*/  IMAD.MOV R10, RZ, RZ, -R10 ;  /* 0x000000ffff0a7224 */ /* 0x000fe400078e0a0a */
[C---:B------:R-:W-:Y:S02]  /*1590*/  IMAD R19, R53.reuse, R12, R19 ;  /* 0x0000000c35137224 */ /* 0x040fe400078e0213 */
[----:B------:R-:W-:Y:S02]  /*15a0*/  IMAD.MOV R6, RZ, RZ, -R6 ;  /* 0x000000ffff067224 */ /* 0x000fe400078e0a06 */
[C---:B------:R-:W-:Y:S02]  /*15b0*/  IMAD R17, R53.reuse, R10, R17 ;  /* 0x0000000a35117224 */ /* 0x040fe400078e0211 */
[----:B------:R-:W-:Y:S01]  /*15c0*/  @!P0 IMAD.MOV R27, RZ, RZ, -R27 ;  /* 0x000000ffff1b8224 */ /* 0x000fe200078e0a1b */
[C---:B------:R-:W-:Y:S01]  /*15d0*/  ISETP.GT.U32.AND P0, PT, R53.reuse, R19, PT ;  /* 0x000000133500720c */ /* 0x040fe20003f04070 */
[----:B------:R-:W-:-:S02]  /*15e0*/  IMAD R21, R53, R6, R21 ;  /* 0x0000000635157224 */ /* 0x000fc400078e0215 */
[----:B------:R-:W-:Y:S01]  /*15f0*/  @!P4 IMAD.IADD R23, R23, 0x1, -R53 ;  /* 0x000000011717c824 */ /* 0x000fe200078e0a35 */
[C---:B------:R-:W-:Y:S01]  /*1600*/  ISETP.GT.U32.AND P4, PT, R53.reuse, R17, PT ;  /* 0x000000113500720c */ /* 0x040fe20003f84070 */
[----:B------:R-:W-:Y:S02]  /*1610*/  VIADD R12, R88, 0x13 ;  /* 0x00000013580c7836 */ /* 0x000fe40000000000 */
[----:B------:R-:W-:Y:S01]  /*1620*/  @!P6 IMAD.MOV R29, RZ, RZ, -R29 ;  /* 0x000000ffff1de224 */ /* 0x000fe200078e0a1d */
[----:B------:R-:W-:Y:S01]  /*1630*/  ISETP.GT.U32.AND P6, PT, R53, R21, PT ;  /* 0x000000153500720c */ /* 0x000fe20003fc4070 */
[----:B------:R-:W-:Y:S01]  /*1640*/  @!P5 IMAD.IADD R25, R25, 0x1, -R53 ;  /* 0x000000011919d824 */ /* 0x000fe200078e0a35 */
[----:B------:R-:W-:Y:S01]  /*1650*/  IABS R15, R12 ;  /* 0x0000000c000f7213 */ /* 0x000fe20000000000 */
[----:B------:R-:W-:Y:S01]  /*1660*/  @!P2 IMAD.MOV R23, RZ, RZ, -R23 ;  /* 0x000000ffff17a224 */ /* 0x000fe200078e0a17 */
[----:B------:R-:W-:Y:S01]  /*1670*/  ISETP.GE.AND P5, PT, R13, RZ, PT ;  /* 0x000000ff0d00720c */ /* 0x000fe20003fa6270 */
[----:B------:R-:W-:Y:S01]  /*1680*/  @!P0 IMAD.IADD R19, R19, 0x1, -R53 ;  /* 0x0000000113138824 */ /* 0x000fe200078e0a35 */
[----:B------:R-:W-:Y:S01]  /*1690*/  IABS R13, R16 ;  /* 0x00000010000d7213 */ /* 0x000fe20000000000 */
[----:B------:R-:W-:-:S04]  /*16a0*/  IMAD.HI.U32 R6, R4, R15, RZ ;  /* 0x0000000f04067227 */ /* 0x000fc800078e00ff */
[----:B------:R-:W-:Y:S01]  /*16b0*/  @!P4 IMAD.IADD R17, R17, 0x1, -R53 ;  /* 0x000000011111c824 */ /* 0x000fe200078e0a35 */
[----:B------:R-:W-:Y:S01]  /*16c0*/  ISETP.GT.U32.AND P4, PT, R53, R19, PT ;  /* 0x000000133500720c */ /* 0x000fe20003f84070 */
[----:B------:R-:W-:Y:S02]  /*16d0*/  IMAD.MOV R10, RZ, RZ, -R6 ;  /* 0x000000ffff0a7224 */ /* 0x000fe400078e0a06 */
[----:B------:R-:W-:-:S04]  /*16e0*/  IMAD.HI.U32 R6, R4, R13, RZ ;  /* 0x0000000d04067227 */ /* 0x000fc800078e00ff */
[----:B------:R-:W-:Y:S01]  /*16f0*/  @!P6 IMAD.IADD R21, R21, 0x1, -R53 ;  /* 0x000000011515e824 */ /* 0x000fe200078e0a35 */
[----:B------:R-:W-:Y:S01]  /*1700*/  ISETP.GE.AND P6, PT, R14, RZ, PT ;  /* 0x000000ff0e00720c */ /* 0x000fe20003fc6270 */
[----:B------:R-:W-:Y:S02]  /*1710*/  IMAD.MOV R6, RZ, RZ, -R6 ;  /* 0x000000ffff067224 */ /* 0x000fe400078e0a06 */
[----:B------:R-:W-:Y:S01]  /*1720*/  VIADD R14, R88, 0x15 ;  /* 0x00000015580e7836 */ /* 0x000fe20000000000 */
[C---:B------:R-:W-:Y:S01]  /*1730*/  ISETP.GT.U32.AND P0, PT, R53.reuse, R21, PT ;  /* 0x000000153500720c */ /* 0x040fe20003f04070 */
[----:B------:R-:W-:Y:S02]  /*1740*/  IMAD R13, R53, R6, R13 ;  /* 0x00000006350d7224 */ /* 0x000fe400078e020d */
[----:B------:R-:W-:Y:S01]  /*1750*/  @!P4 IMAD.IADD R19, R19, 0x1, -R53 ;  /* 0x000000011313c824 */ /* 0x000fe200078e0a35 */
[----:B------:R-:W-:Y:S01]  /*1760*/  IABS R11, R14 ;  /* 0x0000000e000b7213 */ /* 0x000fe20000000000 */
[C---:B------:R-:W-:Y:S01]  /*1770*/  IMAD R15, R53.reuse, R10, R15 ;  /* 0x0000000a350f7224 */ /* 0x040fe200078e020f */
[C---:B------:R-:W-:Y:S01]  /*1780*/  ISETP.GT.U32.AND P4, PT, R53.reuse, R13, PT ;  /* 0x0000000d3500720c */ /* 0x040fe20003f84070 */
[----:B------:R-:W-:Y:S01]  /*1790*/  @!P1 IMAD.MOV R25, RZ, RZ, -R25 ;  /* 0x000000ffff199224 */ /* 0x000fe200078e0a19 */
[----:B------:R-:W-:Y:S01]  /*17a0*/  ISETP.GT.U32.AND P1, PT, R53, R17, PT ;  /* 0x000000113500720c */ /* 0x000fe20003f24070 */
[----:B------:R-:W-:-:S04]  /*17b0*/  IMAD.HI.U32 R6, R4, R11, RZ ;  /* 0x0000000b04067227 */ /* 0x000fc800078e00ff */
[----:B------:R-:W-:Y:S01]  /*17c0*/  @!P0 IMAD.IADD R21, R21, 0x1, -R53 ;  /* 0x0000000115158824 */ /* 0x000fe200078e0a35 */
[----:B------:R-:W-:Y:S01]  /*17d0*/  ISETP.GT.U32.AND P0, PT, R53, R15, PT ;  /* 0x0000000f3500720c */ /* 0x000fe20003f04070 */
[----:B------:R-:W-:Y:S02]  /*17e0*/  IMAD.MOV R10, RZ, RZ, -R6 ;  /* 0x000000ffff0a7224 */ /* 0x000fe400078e0a06 */
[----:B------:R-:W-:-:S04]  /*17f0*/  IMAD.HI.U32 R6, R4, R9, RZ ;  /* 0x0000000904067227 */ /* 0x000fc800078e00ff */
[----:B------:R-:W-:Y:S02]  /*1800*/  @!P4 IMAD.IADD R13, R13, 0x1, -R53 ;  /* 0x000000010d0dc824 */ /* 0x000fe400078e0a35 */
[C---:B------:R-:W-:Y:S02]  /*1810*/  IMAD R11, R53.reuse, R10, R11 ;  /* 0x0000000a350b7224 */ /* 0x040fe400078e020b */
[----:B------:R-:W-:Y:S01]  /*1820*/  IMAD.MOV R10, RZ, RZ, -R6 ;  /* 0x000000ffff0a7224 */ /* 0x000fe200078e0a06 */
[----:B------:R-:W-:Y:S01]  /*1830*/  ISETP.GT.U32.AND P4, PT, R53, R13, PT ;  /* 0x0000000d3500720c */ /* 0x000fe20003f84070 */
[----:B------:R-:W-:Y:S01]  /*1840*/  @!P0 IMAD.IADD R15, R15, 0x1, -R53 ;  /* 0x000000010f0f8824 */ /* 0x000fe200078e0a35 */
[----:B------:R-:W-:Y:S01]  /*1850*/  ISETP.GE.AND P0, PT, R16, RZ, PT ;  /* 0x000000ff1000720c */ /* 0x000fe20003f06270 */
[----:B------:R-:W-:Y:S01]  /*1860*/  @!P3 IMAD.MOV R21, RZ, RZ, -R21 ;  /* 0x000000ffff15b224 */ /* 0x000fe200078e0a15 */
[C---:B------:R-:W-:Y:S01]  /*1870*/  ISETP.GT.U32.AND P3, PT, R53.reuse, R11, PT ;  /* 0x0000000b3500720c */ /* 0x040fe20003f64070 */
[----:B------:R-:W-:Y:S01]  /*1880*/  VIADD R20, R88, 0x17 ;  /* 0x0000001758147836 */ /* 0x000fe20000000000 */
[C---:B------:R-:W-:Y:S01]  /*1890*/  ISETP.GT.U32.AND P2, PT, R53.reuse, R15, PT ;  /* 0x0000000f3500720c */ /* 0x040fe20003f44070 */
[----:B------:R-:W-:-:S02]  /*18a0*/  IMAD R9, R53, R10, R9 ;  /* 0x0000000a35097224 */ /* 0x000fc400078e0209 */
[--C-:B------:R-:W-:Y:S01]  /*18b0*/  @!P1 IMAD.IADD R17, R17, 0x1, -R53.reuse ;  /* 0x0000000111119824 */ /* 0x100fe200078e0a35 */
[----:B------:R-:W-:Y:S01]  /*18c0*/  ISETP.GE.AND P1, PT, R12, RZ, PT ;  /* 0x000000ff0c00720c */ /* 0x000fe20003f26270 */
[----:B------:R-:W-:Y:S01]  /*18d0*/  VIADD R10, R88, 0x18 ;  /* 0x00000018580a7836 */ /* 0x000fe20000000000 */
[----:B------:R-:W-:Y:S01]  /*18e0*/  IABS R92, R20 ;  /* 0x00000014005c7213 */ /* 0x000fe20000000000 */
[----:B------:R-:W-:Y:S01]  /*18f0*/  @!P4 IMAD.IADD R13, R13, 0x1, -R53 ;  /* 0x000000010d0dc824 */ /* 0x000fe200078e0a35 */
[----:B------:R-:W-:Y:S01]  /*1900*/  ISETP.GT.U32.AND P4, PT, R53, R9, PT ;  /* 0x000000093500720c */ /* 0x000fe20003f84070 */
[----:B------:R-:W-:Y:S01]  /*1910*/  @!P6 IMAD.MOV R17, RZ, RZ, -R17 ;  /* 0x000000ffff11e224 */ /* 0x000fe200078e0a11 */
[----:B------:R-:W-:Y:S01]  /*1920*/  IABS R90, R10 ;  /* 0x0000000a005a7213 */ /* 0x000fe20000000000 */
[----:B------:R-:W-:Y:S01]  /*1930*/  IMAD.HI.U32 R6, R4, R92, RZ ;  /* 0x0000005c04067227 */ /* 0x000fe200078e00ff */
[----:B------:R-:W-:-:S03]  /*1940*/  ISETP.GE.AND P6, PT, R18, RZ, PT ;  /* 0x000000ff1200720c */ /* 0x000fc60003fc6270 */
[--C-:B------:R-:W-:Y:S01]  /*1950*/  @!P2 IMAD.IADD R15, R15, 0x1, -R53.reuse ;  /* 0x000000010f0fa824 */ /* 0x100fe200078e0a35 */
[----:B------:R-:W-:Y:S01]  /*1960*/  ISETP.GE.AND P2, PT, R20, RZ, PT ;  /* 0x000000ff1400720c */ /* 0x000fe20003f46270 */
[----:B------:R-:W-:Y:S02]  /*1970*/  @!P3 IMAD.IADD R11, R11, 0x1, -R53 ;  /* 0x000000010b0bb824 */ /* 0x000fe400078e0a35 */
[----:B------:R-:W-:Y:S02]  /*1980*/  IMAD.MOV R6, RZ, RZ, -R6 ;  /* 0x000000ffff067224 */ /* 0x000fe400078e0a06 */
[----:B------:R-:W-:Y:S01]  /*1990*/  @!P1 IMAD.MOV R15, RZ, RZ, -R15 ;  /* 0x000000ffff0f9224 */ /* 0x000fe200078e0a0f */
[C---:B------:R-:W-:Y:S01]  /*19a0*/  ISETP.GT.U32.AND P3, PT, R53.reuse, R11, PT ;  /* 0x0000000b3500720c */ /* 0x040fe20003f64070 */
[----:B------:R-:W-:Y:S01]  /*19b0*/  IMAD R92, R53, R6, R92 ;  /* 0x00000006355c7224 */ /* 0x000fe200078e025c */
[----:B------:R-:W-:Y:S01]  /*19c0*/  ISETP.GE.AND P1, PT, R10, RZ, PT ;  /* 0x000000ff0a00720c */ /* 0x000fe20003f26270 */
[----:B------:R-:W-:-:S02]  /*19d0*/  VIADD R10, R88, 0x19 ;  /* 0x00000019580a7836 */ /* 0x000fc40000000000 */
[----:B------:R-:W-:Y:S02]  /*19e0*/  @!P4 IMAD.IADD R9, R9, 0x1, -R53 ;  /* 0x000000010909c824 */ /* 0x000fe400078e0a35 */
[----:B------:R-:W-:Y:S01]  /*19f0*/  IMAD.HI.U32 R6, R4, R90, RZ ;  /* 0x0000005a04067227 */ /* 0x000fe200078e00ff */
[----:B------:R-:W-:Y:S02]  /*1a00*/  IABS R86, R10 ;  /* 0x0000000a00567213 */ /* 0x000fe40000000000 */
[C---:B------:R-:W-:Y:S01]  /*1a10*/  ISETP.GT.U32.AND P4, PT, R53.reuse, R9, PT ;  /* 0x000000093500720c */ /* 0x040fe20003f84070 */
[----:B------:R-:W-:Y:S01]  /*1a20*/  @!P0 IMAD.MOV R13, RZ, RZ, -R13 ;  /* 0x000000ffff0d8224 */ /* 0x000fe200078e0a0d */
[----:B------:R-:W-:Y:S01]  /*1a30*/  ISETP.GT.U32.AND P0, PT, R53, R92, PT ;  /* 0x0000005c3500720c */ /* 0x000fe20003f04070 */
[----:B------:R-:W-:Y:S02]  /*1a40*/  IMAD.MOV R6, RZ, RZ, -R6 ;  /* 0x000000ffff067224 */ /* 0x000fe400078e0a06 */
[----:B------:R-:W-:Y:S01]  /*1a50*/  @!P3 IMAD.IADD R11, R11, 0x1, -R53 ;  /* 0x000000010b0bb824 */ /* 0x000fe200078e0a35 */
[----:B------:R-:W-:Y:S01]  /*1a60*/  ISETP.GE.AND P3, PT, R10, RZ, PT ;  /* 0x000000ff0a00720c */ /* 0x000fe20003f66270 */
[----:B------:R-:W-:-:S02]  /*1a70*/  IMAD R90, R53, R6, R90 ;  /* 0x00000006355a7224 */ /* 0x000fc400078e025a */
[----:B------:R-:W-:-:S04]  /*1a80*/  IMAD.HI.U32 R6, R4, R86, RZ ;  /* 0x0000005604067227 */ /* 0x000fc800078e00ff */
[----:B------:R-:W-:Y:S02]  /*1a90*/  IMAD.MOV R10, RZ, RZ, -R6 ;  /* 0x000000ffff0a7224 */ /* 0x000fe400078e0a06 */
[----:B------:R-:W-:Y:S02]  /*1aa0*/  VIADD R12, R88, 0x1a ;  /* 0x0000001a580c7836 */ /* 0x000fe40000000000 */
[--C-:B------:R-:W-:Y:S02]  /*1ab0*/  @!P0 IMAD.IADD R92, R92, 0x1, -R53.reuse ;  /* 0x000000015c5c8824 */ /* 0x100fe400078e0a35 */
[----:B------:R-:W-:Y:S01]  /*1ac0*/  @!P4 IMAD.IADD R9, R9, 0x1, -R53 ;  /* 0x000000010909c824 */ /* 0x000fe200078e0a35 */
[----:B------:R-:W-:Y:S01]  /*1ad0*/  IABS R84, R12 ;  /* 0x0000000c00547213 */ /* 0x000fe20000000000 */
[C---:B------:R-:W-:Y:S01]  /*1ae0*/  IMAD R86, R53.reuse, R10, R86 ;  /* 0x0000000a35567224 */ /* 0x040fe200078e0256 */
[C---:B------:R-:W-:Y:S01]  /*1af0*/  ISETP.GT.U32.AND P0, PT, R53.reuse, R92, PT ;  /* 0x0000005c3500720c */ /* 0x040fe20003f04070 */
[----:B------:R-:W-:Y:S01]  /*1b00*/  @!P6 IMAD.MOV R9, RZ, RZ, -R9 ;  /* 0x000000ffff09e224 */ /* 0x000fe200078e0a09 */
[----:B------:R-:W-:Y:S01]  /*1b10*/  ISETP.GE.AND P4, PT, R12, RZ, PT ;  /* 0x000000ff0c00720c */ /* 0x000fe20003f86270 */
[----:B------:R-:W-:Y:S01]  /*1b20*/  @!P5 IMAD.MOV R19, RZ, RZ, -R19 ;  /* 0x000000ffff13d224 */ /* 0x000fe200078e0a13 */
[----:B------:R-:W-:Y:S01]  /*1b30*/  ISETP.GT.U32.AND P6, PT, R53, R86, PT ;  /* 0x000000563500720c */ /* 0x000fe20003fc4070 */
[----:B------:R-:W-:Y:S01]  /*1b40*/  IMAD.HI.U32 R6, R4, R84, RZ ;  /* 0x0000005404067227 */ /* 0x000fe200078e00ff */
[----:B------:R-:W-:-:S03]  /*1b50*/  ISETP.GE.AND P5, PT, R14, RZ, PT ;  /* 0x000000ff0e00720c */ /* 0x000fc60003fa6270 */
[C---:B------:R-:W-:Y:S02]  /*1b60*/  VIADD R14, R88.reuse, 0x1b ;  /* 0x0000001b580e7836 */ /* 0x040fe40000000000 */
[----:B------:R-:W-:Y:S02]  /*1b70*/  IMAD.MOV R6, RZ, RZ, -R6 ;  /* 0x000000ffff067224 */ /* 0x000fe400078e0a06 */
[----:B------:R-:W-:Y:S01]  /*1b80*/  VIADD R12, R88, 0x1c ;  /* 0x0000001c580c7836 */ /* 0x000fe20000000000 */
[----:B------:R-:W-:Y:S01]  /*1b90*/  IABS R80, R14 ;  /* 0x0000000e00507213 */ /* 0x000fe20000000000 */
[--C-:B------:R-:W-:Y:S01]  /*1ba0*/  @!P0 IMAD.IADD R92, R92, 0x1, -R53.reuse ;  /* 0x000000015c5c8824 */ /* 0x100fe200078e0a35 */
[----:B------:R-:W-:Y:S01]  /*1bb0*/  ISETP.GE.AND P0, PT, R14, RZ, PT ;  /* 0x000000ff0e00720c */ /* 0x000fe20003f06270 */
[----:B------:R-:W-:Y:S01]  /*1bc0*/  IMAD R84, R53, R6, R84 ;  /* 0x0000000635547224 */ /* 0x000fe200078e0254 */
[----:B------:R-:W-:Y:S01]  /*1bd0*/  IABS R78, R12 ;  /* 0x0000000c004e7213 */ /* 0x000fe20000000000 */
[----:B------:R-:W-:-:S02]  /*1be0*/  @!P6 IMAD.IADD R86, R86, 0x1, -R53 ;  /* 0x000000015656e824 */ /* 0x000fc400078e0a35 */
[----:B------:R-:W-:-:S03]  /*1bf0*/  IMAD.HI.U32 R6, R4, R80, RZ ;  /* 0x0000005004067227 */ /* 0x000fc600078e00ff */
[C---:B------:R-:W-:Y:S01]  /*1c00*/  ISETP.GT.U32.AND P6, PT, R53.reuse, R86, PT ;  /* 0x000000563500720c */ /* 0x040fe20003fc4070 */
[----:B------:R-:W-:Y:S01]  /*1c10*/  @!P2 IMAD.MOV R92, RZ, RZ, -R92 ;  /* 0x000000ffff5ca224 */ /* 0x000fe200078e0a5c */
[----:B------:R-:W-:Y:S01]  /*1c20*/  ISETP.GT.U32.AND P2, PT, R53, R84, PT ;  /* 0x000000543500720c */ /* 0x000fe20003f44070 */
[----:B------:R-:W-:Y:S02]  /*1c30*/  IMAD.MOV R10, RZ, RZ, -R6 ;  /* 0x000000ffff0a7224 */ /* 0x000fe400078e0a06 */
[----:B------:R-:W-:-:S04]  /*1c40*/  IMAD.HI.U32 R6, R4, R78, RZ ;  /* 0x0000004e04067227 */ /* 0x000fc800078e00ff */
[----:B------:R-:W-:Y:S02]  /*1c50*/  IMAD.MOV R6, RZ, RZ, -R6 ;  /* 0x000000ffff067224 */ /* 0x000fe400078e0a06 */
[----:B------:R-:W-:Y:S01]  /*1c60*/  @!P5 IMAD.MOV R11, RZ, RZ, -R11 ;  /* 0x000000ffff0bd224 */ /* 0x000fe200078e0a0b */
[C---:B------:R-:W-:Y:S01]  /*1c70*/  ISETP.GT.U32.AND P5, PT, R53.reuse, R90, PT ;  /* 0x0000005a3500720c */ /* 0x040fe20003fa4070 */
[C---:B------:R-:W-:Y:S02]  /*1c80*/  IMAD R78, R53.reuse, R6, R78 ;  /* 0x00000006354e7224 */ /* 0x040fe400078e024e */
[C---:B------:R-:W-:Y:S02]  /*1c90*/  VIADD R14, R88.reuse, 0x1d ;  /* 0x0000001d580e7836 */ /* 0x040fe40000000000 */
[----:B------:R-:W-:Y:S02]  /*1ca0*/  VIADD R18, R88, 0x1f ;  /* 0x0000001f58127836 */ /* 0x000fe40000000000 */
[--C-:B------:R-:W-:Y:S01]  /*1cb0*/  @!P2 IMAD.IADD R84, R84, 0x1, -R53.reuse ;  /* 0x000000015454a824 */ /* 0x100fe200078e0a35 */
[----:B------:R-:W-:Y:S01]  /*1cc0*/  IABS R76, R14 ;  /* 0x0000000e004c7213 */ /* 0x000fe20000000000 */
[--C-:B------:R-:W-:Y:S01]  /*1cd0*/  @!P6 IMAD.IADD R86, R86, 0x1, -R53.reuse ;  /* 0x000000015656e824 */ /* 0x100fe200078e0a35 */
[C---:B------:R-:W-:Y:S01]  /*1ce0*/  ISETP.GT.U32.AND P6, PT, R53.reuse, R78, PT ;  /* 0x0000004e3500720c */ /* 0x040fe20003fc4070 */
[C---:B------:R-:W-:Y:S01]  /*1cf0*/  IMAD R80, R53.reuse, R10, R80 ;  /* 0x0000000a35507224 */ /* 0x040fe200078e0250 */
[----:B------:R-:W-:Y:S01]  /*1d00*/  IABS R72, R18 ;  /* 0x0000001200487213 */ /* 0x000fe20000000000 */
[----:B------:R-:W-:Y:S01]  /*1d10*/  @!P5 IMAD.IADD R90, R90, 0x1, -R53 ;  /* 0x000000015a5ad824 */ /* 0x000fe200078e0a35 */
[----:B------:R-:W-:Y:S01]  /*1d20*/  ISETP.GT.U32.AND P2, PT, R53, R84, PT ;  /* 0x000000543500720c */ /* 0x000fe20003f44070 */
[----:B------:R-:W-:-:S03]  /*1d30*/  IMAD.HI.U32 R6, R4, R76, RZ ;  /* 0x0000004c04067227 */ /* 0x000fc600078e00ff */
[----:B------:R-:W-:Y:S01]  /*1d40*/  ISETP.GT.U32.AND P5, PT, R53, R90, PT ;  /* 0x0000005a3500720c */ /* 0x000fe20003fa4070 */
[----:B------:R-:W-:-:S04]  /*1d50*/  IMAD.HI.U32 R10, R4, R72, RZ ;  /* 0x00000048040a7227 */ /* 0x000fc800078e00ff */
[----:B------:R-:W-:Y:S02]  /*1d60*/  VIADD R16, R88, 0x1e ;  /* 0x0000001e58107836 */ /* 0x000fe40000000000 */
[----:B------:R-:W-:Y:S02]  /*1d70*/  IMAD.MOV R6, RZ, RZ, -R6 ;  /* 0x000000ffff067224 */ /* 0x000fe400078e0a06 */
[----:B------:R-:W-:Y:S01]  /*1d80*/  IMAD.MOV R10, RZ, RZ, -R10 ;  /* 0x000000ffff0a7224 */ /* 0x000fe200078e0a0a */
[----:B------:R-:W-:Y:S01]  /*1d90*/  IABS R74, R16 ;  /* 0x00000010004a7213 */ /* 0x000fe20000000000 */
[--C-:B------:R-:W-:Y:S02]  /*1da0*/  @!P6 IMAD.IADD R78, R78, 0x1, -R53.reuse ;  /* 0x000000014e4ee824 */ /* 0x100fe400078e0a35 */
[C---:B------:R-:W-:Y:S02]  /*1db0*/  IMAD R76, R53.reuse, R6, R76 ;  /* 0x00000006354c7224 */ /* 0x040fe400078e024c */
[----:B------:R-:W-:Y:S01]  /*1dc0*/  @!P2 IMAD.IADD R84, R84, 0x1, -R53 ;  /* 0x000000015454a824 */ /* 0x000fe200078e0a35 */
[C---:B------:R-:W-:Y:S01]  /*1dd0*/  ISETP.GT.U32.AND P6, PT, R53.reuse, R78, PT ;  /* 0x0000004e3500720c */ /* 0x040fe20003fc4070 */
[C---:B------:R-:W-:Y:S01]  /*1de0*/  IMAD R72, R53.reuse, R10, R72 ;  /* 0x0000000a35487224 */ /* 0x040fe200078e0248 */
[----:B------:R-:W-:Y:S01]  /*1df0*/  ISETP.GT.U32.AND P2, PT, R53, R76, PT ;  /* 0x0000004c3500720c */ /* 0x000fe20003f44070 */
[----:B------:R-:W-:-:S04]  /*1e00*/  IMAD.HI.U32 R6, R4, R74, RZ ;  /* 0x0000004a04067227 */ /* 0x000fc800078e00ff */
[----:B------:R-:W-:Y:S01]  /*1e10*/  @!P4 IMAD.MOV R84, RZ, RZ, -R84 ;  /* 0x000000ffff54c224 */ /* 0x000fe200078e0a54 */
[C---:B------:R-:W-:Y:S01]  /*1e20*/  ISETP.GT.U32.AND P4, PT, R53.reuse, R72, PT ;  /* 0x000000483500720c */ /* 0x040fe20003f84070 */
[----:B------:R-:W-:Y:S02]  /*1e30*/  IMAD.MOV R6, RZ, RZ, -R6 ;  /* 0x000000ffff067224 */ /* 0x000fe400078e0a06 */
[----:B------:R-:W-:Y:S01]  /*1e40*/  @!P5 IMAD.IADD R90, R90, 0x1, -R53 ;  /* 0x000000015a5ad824 */ /* 0x000fe200078e0a35 */
[C---:B------:R-:W-:Y:S01]  /*1e50*/  ISETP.GT.U32.AND P5, PT, R53.reuse, R80, PT ;  /* 0x000000503500720c */ /* 0x040fe20003fa4070 */
[----:B------:R-:W-:Y:S02]  /*1e60*/  IMAD R74, R53, R6, R74 ;  /* 0x00000006354a7224 */ /* 0x000fe400078e024a */
[----:B------:R-:W-:Y:S01]  /*1e70*/  @!P1 IMAD.MOV R90, RZ, RZ, -R90 ;  /* 0x000000ffff5a9224 */ /* 0x000fe200078e0a5a */
[----:B------:R-:W-:Y:S01]  /*1e80*/  ISETP.GE.AND P1, PT, R12, RZ, PT ;  /* 0x000000ff0c00720c */ /* 0x000fe20003f26270 */
[----:B------:R-:W-:Y:S01]  /*1e90*/  @!P3 IMAD.MOV R86, RZ, RZ, -R86 ;  /* 0x000000ffff56b224 */ /* 0x000fe200078e0a56 */
[----:B------:R-:W-:Y:S01]  /*1ea0*/  ISETP.GE.AND P3, PT, R14, RZ, PT ;  /* 0x000000ff0e00720c */ /* 0x000fe20003f66270 */
[----:B------:R-:W-:-:S02]  /*1eb0*/  VIADD R14, R88, 0x21 ;  /* 0x00000021580e7836 */ /* 0x000fc40000000000 */
[--C-:B------:R-:W-:Y:S01]  /*1ec0*/  @!P6 IMAD.IADD R78, R78, 0x1, -R53.reuse ;  /* 0x000000014e4ee824 */ /* 0x100fe200078e0a35 */
[C---:B------:R-:W-:Y:S01]  /*1ed0*/  ISETP.GT.U32.AND P6, PT, R53.reuse, R74, PT ;  /* 0x0000004a3500720c */ /* 0x040fe20003fc4070 */
[--C-:B------:R-:W-:Y:S01]  /*1ee0*/  @!P2 IMAD.IADD R76, R76, 0x1, -R53.reuse ;  /* 0x000000014c4ca824 */ /* 0x100fe200078e0a35 */
[----:B------:R-:W-:Y:S01]  /*1ef0*/  IABS R68, R14 ;  /* 0x0000000e00447213 */ /* 0x000fe20000000000 */
[--C-:B------:R-:W-:Y:S02]  /*1f00*/  @!P4 IMAD.IADD R72, R72, 0x1, -R53.reuse ;  /* 0x000000014848c824 */ /* 0x100fe400078e0a35 */
[----:B------:R-:W-:Y:S01]  /*1f10*/  VIADD R12, R88, 0x20 ;  /* 0x00000020580c7836 */ /* 0x000fe20000000000 */
[C---:B------:R-:W-:Y:S01]  /*1f20*/  ISETP.GT.U32.AND P2, PT, R53.reuse, R76, PT ;  /* 0x0000004c3500720c */ /* 0x040fe20003f44070 */
[----:B------:R-:W-:Y:S01]  /*1f30*/  @!P5 IMAD.IADD R80, R80, 0x1, -R53 ;  /* 0x000000015050d824 */ /* 0x000fe200078e0a35 */
[----:B------:R-:W-:Y:S01]  /*1f40*/  ISETP.GT.U32.AND P4, PT, R53, R72, PT ;  /* 0x000000483500720c */ /* 0x000fe20003f84070 */
[----:B------:R-:W-:Y:S01]  /*1f50*/  IMAD.HI.U32 R10, R4, R68, RZ ;  /* 0x00000044040a7227 */ /* 0x000fe200078e00ff */
[----:B------:R-:W-:-:S02]  /*1f60*/  IABS R70, R12 ;  /* 0x0000000c00467213 */ /* 0x000fc40000000000 */
[----:B------:R-:W-:Y:S01]  /*1f70*/  ISETP.GT.U32.AND P5, PT, R53, R80, PT ;  /* 0x000000503500720c */ /* 0x000fe20003fa4070 */
[----:B------:R-:W-:Y:S01]  /*1f80*/  @!P1 IMAD.MOV R78, RZ, RZ, -R78 ;  /* 0x000000ffff4e9224 */ /* 0x000fe200078e0a4e */
[----:B------:R-:W-:Y:S01]  /*1f90*/  ISETP.GE.AND P1, PT, R12, RZ, PT ;  /* 0x000000ff0c00720c */ /* 0x000fe20003f26270 */
[----:B------:R-:W-:Y:S02]  /*1fa0*/  VIADD R12, R88, 0x22 ;  /* 0x00000022580c7836 */ /* 0x000fe40000000000 */
[----:B------:R-:W-:Y:S02]  /*1fb0*/  IMAD.MOV R10, RZ, RZ, -R10 ;  /* 0x000000ffff0a7224 */ /* 0x000fe400078e0a0a */
[----:B------:R-:W-:Y:S01]  /*1fc0*/  IMAD.HI.U32 R6, R4, R70, RZ ;  /* 0x0000004604067227 */ /* 0x000fe200078e00ff */
[----:B------:R-:W-:-:S03]  /*1fd0*/  IABS R66, R12 ;  /* 0x0000000c00427213 */ /* 0x000fc60000000000 */
[--C-:B------:R-:W-:Y:S02]  /*1fe0*/  @!P6 IMAD.IADD R74, R74, 0x1, -R53.reuse ;  /* 0x000000014a4ae824 */ /* 0x100fe400078e0a35 */
[C---:B------:R-:W-:Y:S02]  /*1ff0*/  IMAD R68, R53.reuse, R10, R68 ;  /* 0x0000000a35447224 */ /* 0x040fe400078e0244 */
[----:B------:R-:W-:Y:S01]  /*2000*/  IMAD.MOV R6, RZ, RZ, -R6 ;  /* 0x000000ffff067224 */ /* 0x000fe200078e0a06 */
[C---:B------:R-:W-:Y:S01]  /*2010*/  ISETP.GT.U32.AND P6, PT, R53.reuse, R74, PT ;  /* 0x0000004a3500720c */ /* 0x040fe20003fc4070 */
[--C-:B------:R-:W-:Y:S01]  /*2020*/  @!P2 IMAD.IADD R76, R76, 0x1, -R53.reuse ;  /* 0x000000014c4ca824 */ /* 0x100fe200078e0a35 */
[----:B------:R-:W-:Y:S01]  /*2030*/  ISETP.GE.AND P2, PT, R14, RZ, PT ;  /* 0x000000ff0e00720c */ /* 0x000fe20003f46270 */
[----:B------:R-:W-:Y:S01]  /*2040*/  @!P4 IMAD.IADD R72, R72, 0x1, -R53 ;  /* 0x000000014848c824 */ /* 0x000fe200078e0a35 */
[C---:B------:R-:W-:Y:S01]  /*2050*/  ISETP.GT.U32.AND P4, PT, R53.reuse, R68, PT ;  /* 0x000000443500720c */ /* 0x040fe20003f84070 */
[----:B------:R-:W-:-:S02]  /*2060*/  IMAD R70, R53, R6, R70 ;  /* 0x0000000635467224 */ /* 0x000fc400078e0246 */
[----:B------:R-:W-:Y:S02]  /*2070*/  VIADD R14, R88, 0x23 ;  /* 0x00000023580e7836 */ /* 0x000fe40000000000 */
[----:B------:R-:W-:-:S03]  /*2080*/  IMAD.HI.U32 R6, R4, R66, RZ ;  /* 0x0000004204067227 */ /* 0x000fc600078e00ff */
[----:B------:R-:W-:Y:S01]  /*2090*/  IABS R64, R14 ;  /* 0x0000000e00407213 */ /* 0x000fe20000000000 */
[--C-:B------:R-:W-:Y:S01]  /*20a0*/  @!P5 IMAD.IADD R80, R80, 0x1, -R53.reuse ;  /* 0x000000015050d824 */ /* 0x100fe200078e0a35 */
[----:B------:R-:W-:Y:S01]  /*20b0*/  ISETP.GE.AND P5, PT, R16, RZ, PT ;  /* 0x000000ff1000720c */ /* 0x000fe20003fa6270 */
[----:B------:R-:W-:Y:S02]  /*20c0*/  IMAD.MOV R6, RZ, RZ, -R6 ;  /* 0x000000ffff067224 */ /* 0x000fe400078e0a06 */
[----:B------:R-:W-:Y:S01]  /*20d0*/  @!P0 IMAD.MOV R80, RZ, RZ, -R80 ;  /* 0x000000ffff508224 */ /* 0x000fe200078e0a50 */
[----:B------:R-:W-:Y:S01]  /*20e0*/  ISETP.GE.AND P0, PT, R18, RZ, PT ;  /* 0x000000ff1200720c */ /* 0x000fe20003f06270 */
[----:B------:R-:W-:Y:S02]  /*20f0*/  VIADD R18, R88, 0x25 ;  /* 0x0000002558127836 */ /* 0x000fe40000000000 */
[C---:B------:R-:W-:Y:S02]  /*2100*/  IMAD R66, R53.reuse, R6, R66 ;  /* 0x0000000635427224 */ /* 0x040fe400078e0242 */
[----:B------:R-:W-:Y:S01]  /*2110*/  @!P6 IMAD.IADD R74, R74, 0x1, -R53 ;  /* 0x000000014a4ae824 */ /* 0x000fe200078e0a35 */
[----:B------:R-:W-:Y:S01]  /*2120*/  ISETP.GT.U32.AND P6, PT, R53, R70, PT ;  /* 0x000000463500720c */ /* 0x000fe20003fc4070 */
[----:B------:R-:W-:Y:S01]  /*2130*/  IMAD.HI.U32 R6, R4, R64, RZ ;  /* 0x0000004004067227 */ /* 0x000fe200078e00ff */
[----:B------:R-:W-:-:S03]  /*2140*/  IABS R60, R18 ;  /* 0x00000012003c7213 */ /* 0x000fc60000000000 */
[----:B------:R-:W-:Y:S01]  /*2150*/  @!P4 IMAD.IADD R68, R68, 0x1, -R53 ;  /* 0x000000014444c824 */ /* 0x000fe200078e0a35 */
[----:B------:R-:W-:Y:S01]  /*2160*/  ISETP.GE.AND P4, PT, R12, RZ, PT ;  /* 0x000000ff0c00720c */ /* 0x000fe20003f86270 */
[----:B------:R-:W-:Y:S02]  /*2170*/  IMAD.MOV R6, RZ, RZ, -R6 ;  /* 0x000000ffff067224 */ /* 0x000fe400078e0a06 */
[----:B------:R-:W-:Y:S02]  /*2180*/  VIADD R16, R88, 0x24 ;  /* 0x0000002458107836 */ /* 0x000fe40000000000 */
[----:B------:R-:W-:Y:S01]  /*2190*/  @!P5 IMAD.MOV R74, RZ, RZ, -R74 ;  /* 0x000000ffff4ad224 */ /* 0x000fe200078e0a4a */
[C---:B------:R-:W-:Y:S01]  /*21a0*/  ISETP.GT.U32.AND P5, PT, R53.reuse, R68, PT ;  /* 0x000000443500720c */ /* 0x040fe20003fa4070 */
[----:B------:R-:W-:Y:S01]  /*21b0*/  IMAD R64, R53, R6, R64 ;  /* 0x0000000635407224 */ /* 0x000fe200078e0240 */
[----:B------:R-:W-:Y:S01]  /*21c0*/  IABS R62, R16 ;  /* 0x00000010003e7213 */ /* 0x000fe20000000000 */
[----:B------:R-:W-:-:S04]  /*21d0*/  IMAD.HI.U32 R6, R4, R60, RZ ;  /* 0x0000003c04067227 */ /* 0x000fc800078e00ff */
[----:B------:R-:W-:Y:S02]  /*21e0*/  IMAD.MOV R6, RZ, RZ, -R6 ;  /* 0x000000ffff067224 */ /* 0x000fe400078e0a06 */
[----:B------:R-:W-:Y:S01]  /*21f0*/  @!P6 IMAD.IADD R70, R70, 0x1, -R53 ;  /* 0x000000014646e824 */ /* 0x000fe200078e0a35 */
[----:B------:R-:W-:Y:S01]  /*2200*/  ISETP.GT.U32.AND P6, PT, R53, R66, PT ;  /* 0x000000423500720c */ /* 0x000fe20003fc4070 */
[----:B------:R-:W-:-:S04]  /*2210*/  IMAD.HI.U32 R10, R4, R62, RZ ;  /* 0x0000003e040a7227 */ /* 0x000fc800078e00ff */
[C---:B------:R-:W-:Y:S02]  /*2220*/  IMAD R60, R53.reuse, R6, R60 ;  /* 0x00000006353c7224 */ /* 0x040fe400078e023c */
[----:B------:R-:W-:Y:S01]  /*2230*/  @!P3 IMAD.MOV R76, RZ, RZ, -R76 ;  /* 0x000000ffff4cb224 */ /* 0x000fe200078e0a4c */
[C---:B------:R-:W-:Y:S01]  /*2240*/  ISETP.GT.U32.AND P3, PT, R53.reuse, R70, PT ;  /* 0x000000463500720c */ /* 0x040fe20003f64070 */
[----:B------:R-:W-:Y:S02]  /*2250*/  IMAD.MOV R10, RZ, RZ, -R10 ;  /* 0x000000ffff0a7224 */ /* 0x000fe400078e0a0a */
[----:B------:R-:W-:Y:S01]  /*2260*/  @!P5 IMAD.IADD R68, R68, 0x1, -R53 ;  /* 0x000000014444d824 */ /* 0x000fe200078e0a35 */
[C---:B------:R-:W-:Y:S01]  /*2270*/  ISETP.GT.U32.AND P5, PT, R53.reuse, R60, PT ;  /* 0x0000003c3500720c */ /* 0x040fe20003fa4070 */
[----:B------:R-:W-:Y:S02]  /*2280*/  VIADD R20, R88, 0x26 ;  /* 0x0000002658147836 */ /* 0x000fe40000000000 */
[----:B------:R-:W-:-:S02]  /*2290*/  IMAD R62, R53, R10, R62 ;  /* 0x0000000a353e7224 */ /* 0x000fc400078e023e */
[--C-:B------:R-:W-:Y:S01]  /*22a0*/  @!P6 IMAD.IADD R66, R66, 0x1, -R53.reuse ;  /* 0x000000014242e824 */ /* 0x100fe200078e0a35 */
[----:B------:R-:W-:Y:S01]  /*22b0*/  IABS R58, R20 ;  /* 0x00000014003a7213 */ /* 0x000fe20000000000 */
[----:B------:R-:W-:Y:S01]  /*22c0*/  @!P0 IMAD.MOV R72, RZ, RZ, -R72 ;  /* 0x000000ffff488224 */ /* 0x000fe200078e0a48 */
[C---:B------:R-:W-:Y:S01]  /*22d0*/  ISETP.GT.U32.AND P0, PT, R53.reuse, R62, PT ;  /* 0x0000003e3500720c */ /* 0x040fe20003f04070 */
[----:B------:R-:W-:Y:S01]  /*22e0*/  VIADD R12, R88, 0x27 ;  /* 0x00000027580c7836 */ /* 0x000fe20000000000 */
[C---:B------:R-:W-:Y:S01]  /*22f0*/  ISETP.GT.U32.AND P6, PT, R53.reuse, R66, PT ;  /* 0x000000423500720c */ /* 0x040fe20003fc4070 */
[----:B------:R-:W-:Y:S01]  /*2300*/  @!P3 IMAD.IADD R70, R70, 0x1, -R53 ;  /* 0x000000014646b824 */ /* 0x000fe200078e0a35 */
[----:B------:R-:W-:Y:S01]  /*2310*/  ISETP.GT.U32.AND P3, PT, R53, R64, PT ;  /* 0x000000403500720c */ /* 0x000fe20003f64070 */
[----:B------:R-:W-:Y:S01]  /*2320*/  IMAD.HI.U32 R6, R4, R58, RZ ;  /* 0x0000003a04067227 */ /* 0x000fe200078e00ff */
[----:B------:R-:W-:-:S03]  /*2330*/  IABS R56, R12 ;  /* 0x0000000c00387213 */ /* 0x000fc60000000000 */
[----:B------:R-:W-:Y:S02]  /*2340*/  @!P5 IMAD.IADD R60, R60, 0x1, -R53 ;  /* 0x000000013c3cd824 */ /* 0x000fe400078e0a35 */
[----:B------:R-:W-:Y:S02]  /*2350*/  IMAD.MOV R6, RZ, RZ, -R6 ;  /* 0x000000ffff067224 */ /* 0x000fe400078e0a06 */
[----:B------:R-:W-:Y:S01]  /*2360*/  @!P2 IMAD.MOV R68, RZ, RZ, -R68 ;  /* 0x000000ffff44a224 */ /* 0x000fe200078e0a44 */
[C---:B------:R-:W-:Y:S01]  /*2370*/  ISETP.GT.U32.AND P2, PT, R53.reuse, R60, PT ;  /* 0x0000003c3500720c */ /* 0x040fe20003f44070 */
[----:B------:R-:W-:Y:S01]  /*2380*/  @!P1 IMAD.MOV R70, RZ, RZ, -R70 ;  /* 0x000000ffff469224 */ /* 0x000fe200078e0a46 */
[----:B------:R-:W-:Y:S01]  /*2390*/  ISETP.GE.AND P1, PT, R14, RZ, PT ;  /* 0x000000ff0e00720c */ /* 0x000fe20003f26270 */
[----:B------:R-:W-:Y:S02]  /*23a0*/  IMAD R58, R53, R6, R58 ;  /* 0x00000006353a7224 */ /* 0x000fe400078e023a */
[----:B------:R-:W-:-:S04]  /*23b0*/  IMAD.HI.U32 R6, R4, R56, RZ ;  /* 0x0000003804067227 */ /* 0x000fc800078e00ff */
[----:B------:R-:W-:Y:S02]  /*23c0*/  VIADD R14, R88, 0x28 ;  /* 0x00000028580e7836 */ /* 0x000fe40000000000 */
[--C-:B------:R-:W-:Y:S02]  /*23d0*/  @!P0 IMAD.IADD R62, R62, 0x1, -R53.reuse ;  /* 0x000000013e3e8824 */ /* 0x100fe400078e0a35 */
[----:B------:R-:W-:Y:S01]  /*23e0*/  IMAD.MOV R10, RZ, RZ, -R6 ;  /* 0x000000ffff0a7224 */ /* 0x000fe200078e0a06 */
[----:B------:R-:W-:Y:S01]  /*23f0*/  IABS R54, R14 ;  /* 0x0000000e00367213 */ /* 0x000fe20000000000 */
[--C-:B------:R-:W-:Y:S01]  /*2400*/  @!P6 IMAD.IADD R66, R66, 0x1, -R53.reuse ;  /* 0x000000014242e824 */ /* 0x100fe200078e0a35 */
[C---:B------:R-:W-:Y:S01]  /*2410*/  ISETP.GT.U32.AND P5, PT, R53.reuse, R62, PT ;  /* 0x0000003e3500720c */ /* 0x040fe20003fa4070 */
[----:B------:R-:W-:Y:S01]  /*2420*/  @!P3 IMAD.IADD R64, R64, 0x1, -R53 ;  /* 0x000000014040b824 */ /* 0x000fe200078e0a35 */
[----:B------:R-:W-:Y:S01]  /*2430*/  ISETP.GE.AND P6, PT, R16, RZ, PT ;  /* 0x000000ff1000720c */ /* 0x000fe20003fc6270 */
[C---:B------:R-:W-:Y:S01]  /*2440*/  IMAD R56, R53.reuse, R10, R56 ;  /* 0x0000000a35387224 */ /* 0x040fe200078e0238 */
[----:B------:R-:W-:Y:S01]  /*2450*/  ISETP.GE.AND P3, PT, R18, RZ, PT ;  /* 0x000000ff1200720c */ /* 0x000fe20003f66270 */
[----:B------:R-:W-:Y:S01]  /*2460*/  @!P4 IMAD.MOV R66, RZ, RZ, -R66 ;  /* 0x000000ffff42c224 */ /* 0x000fe200078e0a42 */
[C---:B------:R-:W-:Y:S01]  /*2470*/  ISETP.GT.U32.AND P0, PT, R53.reuse, R64, PT ;  /* 0x000000403500720c */ /* 0x040fe20003f04070 */
[----:B------:R-:W-:Y:S01]  /*2480*/  IMAD.HI.U32 R6, R4, R54, RZ ;  /* 0x0000003604067227 */ /* 0x000fe200078e00ff */
[----:B------:R-:W-:-:S03]  /*2490*/  ISETP.GT.U32.AND P4, PT, R53, R58, PT ;  /* 0x0000003a3500720c */ /* 0x000fc60003f84070 */
[--C-:B------:R-:W-:Y:S01]  /*24a0*/  @!P2 IMAD.IADD R60, R60, 0x1, -R53.reuse ;  /* 0x000000013c3ca824 */ /* 0x100fe200078e0a35 */
[C---:B------:R-:W-:Y:S01]  /*24b0*/  ISETP.GT.U32.AND P2, PT, R53.reuse, R56, PT ;  /* 0x000000383500720c */ /* 0x040fe20003f44070 */
[----:B------:R-:W-:Y:S02]  /*24c0*/  IMAD.MOV R6, RZ, RZ, -R6 ;  /* 0x000000ffff067224 */ /* 0x000fe400078e0a06 */
[----:B------:R-:W-:Y:S02]  /*24d0*/  VIADD R16, R88, 0x29 ;  /* 0x0000002958107836 */ /* 0x000fe40000000000 */
[--C-:B------:R-:W-:Y:S01]  /*24e0*/  @!P5 IMAD.IADD R62, R62, 0x1, -R53.reuse ;  /* 0x000000013e3ed824 */ /* 0x100fe200078e0a35 */
[----:B------:R-:W-:Y:S01]  /*24f0*/  ISETP.GE.AND P5, PT, R12, RZ, PT ;  /* 0x000000ff0c00720c */ /* 0x000fe20003fa6270 */
[C---:B------:R-:W-:Y:S01]  /*2500*/  IMAD R54, R53.reuse, R6, R54 ;  /* 0x0000000635367224 */ /* 0x040fe200078e0236 */
[----:B------:R-:W-:Y:S01]  /*2510*/  IABS R52, R16 ;  /* 0x0000001000347213 */ /* 0x000fe20000000000 */
[--C-:B------:R-:W-:Y:S01]  /*2520*/  @!P0 IMAD.IADD R64, R64, 0x1, -R53.reuse ;  /* 0x0000000140408824 */ /* 0x100fe200078e0a35 */
[----:B------:R-:W-:Y:S01]  /*2530*/  ISETP.GE.AND P0, PT, R20, RZ, PT ;  /* 0x000000ff1400720c */ /* 0x000fe20003f06270 */
[--C-:B------:R-:W-:Y:S01]  /*2540*/  @!P4 IMAD.IADD R58, R58, 0x1, -R53.reuse ;  /* 0x000000013a3ac824 */ /* 0x100fe200078e0a35 */
[----:B------:R-:W-:Y:S01]  /*2550*/  ISETP.GE.AND P4, PT, R14, RZ, PT ;  /* 0x000000ff0e00720c */ /* 0x000fe20003f86270 */
[----:B------:R-:W-:Y:S01]  /*2560*/  @!P6 IMAD.MOV R62, RZ, RZ, -R62 ;  /* 0x000000ffff3ee224 */ /* 0x000fe200078e0a3e */
[----:B------:R-:W-:Y:S01]  /*2570*/  ISETP.GT.U32.AND P6, PT, R53, R54, PT ;  /* 0x000000363500720c */ /* 0x000fe20003fc4070 */
[----:B------:R-:W-:-:S02]  /*2580*/  @!P2 IMAD.IADD R56, R56, 0x1, -R53 ;  /* 0x000000013838a824 */ /* 0x000fc400078e0a35 */
[----:B------:R-:W-:Y:S01]  /*2590*/  @!P1 IMAD.MOV R64, RZ, RZ, -R64 ;  /* 0x000000ffff409224 */ /* 0x000fe200078e0a40 */
[C---:B------:R-:W-:Y:S01]  /*25a0*/  ISETP.GT.U32.AND P1, PT, R53.reuse, R58, PT ;  /* 0x0000003a3500720c */ /* 0x040fe20003f24070 */
[----:B------:R-:W-:Y:S01]  /*25b0*/  IMAD.HI.U32 R6, R4, R52, RZ ;  /* 0x0000003404067227 */ /* 0x000fe200078e00ff */
[----:B------:R-:W-:-:S03]  /*25c0*/  ISETP.GT.U32.AND P2, PT, R53, R56, PT ;  /* 0x000000383500720c */ /* 0x000fc60003f44070 */
[C---:B------:R-:W-:Y:S02]  /*25d0*/  VIADD R12, R88.reuse, 0x2a ;  /* 0x0000002a580c7836 */ /* 0x040fe40000000000 */
[----:B------:R-:W-:Y:S02]  /*25e0*/  IMAD.MOV R6, RZ, RZ, -R6 ;  /* 0x000000ffff067224 */ /* 0x000fe400078e0a06 */
[C---:B------:R-:W-:Y:S01]  /*25f0*/  VIADD R14, R88.reuse, 0x2b ;  /* 0x0000002b580e7836 */ /* 0x040fe20000000000 */
[----:B------:R-:W-:Y:S01]  /*2600*/  IABS R50, R12 ;  /* 0x0000000c00327213 */ /* 0x000fe20000000000 */
[----:B------:R-:W-:Y:S02]  /*2610*/  VIADD R18, R88, 0x2c ;  /* 0x0000002c58127836 */ /* 0x000fe40000000000 */
[C---:B------:R-:W-:Y:S01]  /*2620*/  IMAD R52, R53.reuse, R6, R52 ;  /* 0x0000000635347224 */ /* 0x040fe200078e0234 */
[----:B------:R-:W-:Y:S01]  /*2630*/  IABS R48, R14 ;  /* 0x0000000e00307213 */ /* 0x000fe20000000000 */
[--C-:B------:R-:W-:Y:S01]  /*2640*/  @!P6 IMAD.IADD R54, R54, 0x1, -R53.reuse ;  /* 0x000000013636e824 */ /* 0x100fe200078e0a35 */
[----:B------:R-:W-:Y:S01]  /*2650*/  IABS R46, R18 ;  /* 0x00000012002e7213 */ /* 0x000fe20000000000 */
[----:B------:R-:W-:Y:S01]  /*2660*/  @!P1 IMAD.IADD R58, R58, 0x1, -R53 ;  /* 0x000000013a3a9824 */ /* 0x000fe200078e0a35 */
[C---:B------:R-:W-:Y:S01]  /*2670*/  ISETP.GT.U32.AND P1, PT, R53.reuse, R52, PT ;  /* 0x000000343500720c */ /* 0x040fe20003f24070 */
[----:B------:R-:W-:Y:S01]  /*2680*/  IMAD.HI.U32 R6, R4, R50, RZ ;  /* 0x0000003204067227 */ /* 0x000fe200078e00ff */
[----:B------:R-:W-:-:S03]  /*2690*/  ISETP.GT.U32.AND P6, PT, R53, R54, PT ;  /* 0x000000363500720c */ /* 0x000fc60003fc4070 */
[----:B------:R-:W-:Y:S01]  /*26a0*/  @!P2 IMAD.IADD R56, R56, 0x1, -R53 ;  /* 0x000000013838a824 */ /* 0x000fe200078e0a35 */
[----:B------:R-:W-:Y:S01]  /*26b0*/  ISETP.GE.AND P2, PT, R12, RZ, PT ;  /* 0x000000ff0c00720c */ /* 0x000fe20003f46270 */
[----:B------:R-:W-:Y:S02]  /*26c0*/  IMAD.MOV R12, RZ, RZ, -R6 ;  /* 0x000000ffff0c7224 */ /* 0x000fe400078e0a06 */
[----:B------:R-:W-:-:S04]  /*26d0*/  IMAD.HI.U32 R10, R4, R48, RZ ;  /* 0x00000030040a7227 */ /* 0x000fc800078e00ff */
[----:B------:R-:W-:-:S04]  /*26e0*/  IMAD.HI.U32 R6, R4, R46, RZ ;  /* 0x0000002e04067227 */ /* 0x000fc800078e00ff */
[----:B------:R-:W-:Y:S02]  /*26f0*/  IMAD.MOV R10, RZ, RZ, -R10 ;  /* 0x000000ffff0a7224 */ /* 0x000fe400078e0a0a */
[C---:B------:R-:W-:Y:S02]  /*2700*/  IMAD R50, R53.reuse, R12, R50 ;  /* 0x0000000c35327224 */ /* 0x040fe400078e0232 */
[----:B------:R-:W-:Y:S02]  /*2710*/  IMAD.MOV R6, RZ, RZ, -R6 ;  /* 0x000000ffff067224 */ /* 0x000fe400078e0a06 */
[C---:B------:R-:W-:Y:S02]  /*2720*/  IMAD R48, R53.reuse, R10, R48 ;  /* 0x0000000a35307224 */ /* 0x040fe400078e0230 */
[----:B------:R-:W-:Y:S01]  /*2730*/  @!P1 IMAD.IADD R52, R52, 0x1, -R53 ;  /* 0x0000000134349824 */ /* 0x000fe200078e0a35 */
[C---:B------:R-:W-:Y:S01]  /*2740*/  ISETP.GT.U32.AND P1, PT, R53.reuse, R50, PT ;  /* 0x000000323500720c */ /* 0x040fe20003f24070 */
[----:B------:R-:W-:-:S02]  /*2750*/  IMAD R46, R53, R6, R46 ;  /* 0x00000006352e7224 */ /* 0x000fc400078e022e */
[----:B------:R-:W-:Y:S01]  /*2760*/  @!P6 IMAD.IADD R54, R54, 0x1, -R53 ;  /* 0x000000013636e824 */ /* 0x000fe200078e0a35 */
[C---:B------:R-:W-:Y:S01]  /*2770*/  ISETP.GT.U32.AND P6, PT, R53.reuse, R48, PT ;  /* 0x000000303500720c */ /* 0x040fe20003fc4070 */
[----:B------:R-:W-:Y:S01]  /*2780*/  @!P3 IMAD.MOV R60, RZ, RZ, -R60 ;  /* 0x000000ffff3cb224 */ /* 0x000fe200078e0a3c */
[----:B------:R-:W-:Y:S01]  /*2790*/  ISETP.GE.AND P3, PT, R16, RZ, PT ;  /* 0x000000ff1000720c */ /* 0x000fe20003f66270 */
[----:B------:R-:W-:Y:S01]  /*27a0*/  @!P0 IMAD.MOV R58, RZ, RZ, -R58 ;  /* 0x000000ffff3a8224 */ /* 0x000fe200078e0a3a */
[C---:B------:R-:W-:Y:S01]  /*27b0*/  ISETP.GT.U32.AND P0, PT, R53.reuse, R52, PT ;  /* 0x000000343500720c */ /* 0x040fe20003f04070 */
[----:B------:R-:W-:Y:S01]  /*27c0*/  @!P4 IMAD.MOV R54, RZ, RZ, -R54 ;  /* 0x000000ffff36c224 */ /* 0x000fe200078e0a36 */
[----:B------:R-:W-:Y:S01]  /*27d0*/  ISETP.GT.U32.AND P4, PT, R53, R46, PT ;  /* 0x0000002e3500720c */ /* 0x000fe20003f84070 */
[C---:B------:R-:W-:Y:S02]  /*27e0*/  VIADD R16, R88.reuse, 0x2d ;  /* 0x0000002d58107836 */ /* 0x040fe40000000000 */
[----:B------:R-:W-:-:S02]  /*27f0*/  VIADD R10, R88, 0x2e ;  /* 0x0000002e580a7836 */ /* 0x000fc40000000000 */
[--C-:B------:R-:W-:Y:S01]  /*2800*/  @!P1 IMAD.IADD R50, R50, 0x1, -R53.reuse ;  /* 0x0000000132329824 */ /* 0x100fe200078e0a35 */
[----:B------:R-:W-:Y:S01]  /*2810*/  IABS R44, R16 ;  /* 0x00000010002c7213 */ /* 0x000fe20000000000 */
[--C-:B------:R-:W-:Y:S01]  /*2820*/  @!P6 IMAD.IADD R48, R48, 0x1, -R53.reuse ;  /* 0x000000013030e824 */ /* 0x100fe200078e0a35 */
[----:B------:R-:W-:Y:S01]  /*2830*/  IABS R42, R10 ;  /* 0x0000000a002a7213 */ /* 0x000fe20000000000 */
[----:B------:R-:W-:Y:S01]  /*2840*/  VIADD R12, R88, 0x2f ;  /* 0x0000002f580c7836 */ /* 0x000fe20000000000 */
[C---:B------:R-:W-:Y:S01]  /*2850*/  ISETP.GT.U32.AND P6, PT, R53.reuse, R50, PT ;  /* 0x000000323500720c */ /* 0x040fe20003fc4070 */
[----:B------:R-:W-:Y:S01]  /*2860*/  IMAD.HI.U32 R6, R4, R44, RZ ;  /* 0x0000002c04067227 */ /* 0x000fe200078e00ff */
[----:B------:R-:W-:Y:S02]  /*2870*/  ISETP.GE.AND P1, PT, R16, RZ, PT ;  /* 0x000000ff1000720c */ /* 0x000fe40003f26270 */
[----:B------:R-:W-:Y:S01]  /*2880*/  IABS R40, R12 ;  /* 0x0000000c00287213 */ /* 0x000fe20000000000 */
[--C-:B------:R-:W-:Y:S01]  /*2890*/  @!P0 IMAD.IADD R52, R52, 0x1, -R53.reuse ;  /* 0x0000000134348824 */ /* 0x100fe200078e0a35 */
[----:B------:R-:W-:Y:S01]  /*28a0*/  ISETP.GE.AND P0, PT, R18, RZ, PT ;  /* 0x000000ff1200720c */ /* 0x000fe20003f06270 */
[----:B------:R-:W-:Y:S01]  /*28b0*/  @!P4 IMAD.IADD R46, R46, 0x1, -R53 ;  /* 0x000000012e2ec824 */ /* 0x000fe200078e0a35 */
[----:B------:R-:W-:Y:S01]  /*28c0*/  ISETP.GT.U32.AND P4, PT, R53, R48, PT ;  /* 0x000000303500720c */ /* 0x000fe20003f84070 */
[----:B------:R-:W-:-:S02]  /*28d0*/  IMAD.MOV R6, RZ, RZ, -R6 ;  /* 0x000000ffff067224 */ /* 0x000fc400078e0a06 */
[----:B------:R-:W-:Y:S01]  /*28e0*/  @!P3 IMAD.MOV R52, RZ, RZ, -R52 ;  /* 0x000000ffff34b224 */ /* 0x000fe200078e0a34 */
[C---:B------:R-:W-:Y:S01]  /*28f0*/  ISETP.GT.U32.AND P3, PT, R53.reuse, R46, PT ;  /* 0x0000002e3500720c */ /* 0x040fe20003f64070 */
[----:B------:R-:W-:Y:S02]  /*2900*/  IMAD R44, R53, R6, R44 ;  /* 0x00000006352c7224 */ /* 0x000fe400078e022c */
[----:B------:R-:W-:-:S04]  /*2910*/  IMAD.HI.U32 R6, R4, R42, RZ ;  /* 0x0000002a04067227 */ /* 0x000fc800078e00ff */
[----:B------:R-:W-:Y:S02]  /*2920*/  IMAD.MOV R6, RZ, RZ, -R6 ;  /* 0x000000ffff067224 */ /* 0x000fe400078e0a06 */
[----:B------:R-:W-:Y:S01]  /*2930*/  @!P5 IMAD.MOV R56, RZ, RZ, -R56 ;  /* 0x000000ffff38d224 */ /* 0x000fe200078e0a38 */
[----:B------:R-:W-:Y:S01]  /*2940*/  ISETP.GE.AND P5, PT, R14, RZ, PT ;  /* 0x000000ff0e00720c */ /* 0x000fe20003fa6270 */
[----:B------:R-:W-:Y:S01]  /*2950*/  @!P6 IMAD.IADD R50, R50, 0x1, -R53 ;  /* 0x000000013232e824 */ /* 0x000fe200078e0a35 */
[C---:B------:R-:W-:Y:S01]  /*2960*/  ISETP.GT.U32.AND P6, PT, R53.reuse, R44, PT ;  /* 0x0000002c3500720c */ /* 0x040fe20003fc4070 */
[----:B------:R-:W-:Y:S02]  /*2970*/  IMAD R42, R53, R6, R42 ;  /* 0x00000006352a7224 */ /* 0x000fe400078e022a */
[----:B------:R-:W-:-:S04]  /*2980*/  IMAD.HI.U32 R6, R4, R40, RZ ;  /* 0x0000002804067227 */ /* 0x000fc800078e00ff */
[--C-:B------:R-:W-:Y:S01]  /*2990*/  @!P4 IMAD.IADD R48, R48, 0x1, -R53.reuse ;  /* 0x000000013030c824 */ /* 0x100fe200078e0a35 */
[C---:B------:R-:W-:Y:S01]  /*29a0*/  ISETP.GT.U32.AND P4, PT, R53.reuse, R42, PT ;  /* 0x0000002a3500720c */ /* 0x040fe20003f84070 */
[--C-:B------:R-:W-:Y:S01]  /*29b0*/  @!P3 IMAD.IADD R46, R46, 0x1, -R53.reuse ;  /* 0x000000012e2eb824 */ /* 0x100fe200078e0a35 */
[----:B------:R-:W-:Y:S01]  /*29c0*/  ISETP.GE.AND P3, PT, R10, RZ, PT ;  /* 0x000000ff0a00720c */ /* 0x000fe20003f66270 */
[----:B------:R-:W-:Y:S02]  /*29d0*/  IMAD.MOV R10, RZ, RZ, -R6 ;  /* 0x000000ffff0a7224 */ /* 0x000fe400078e0a06 */
[----:B------:R-:W-:Y:S02]  /*29e0*/  VIADD R16, R88, 0x31 ;  /* 0x0000003158107836 */ /* 0x000fe40000000000 */
[C---:B------:R-:W-:Y:S02]  /*29f0*/  IMAD R40, R53.reuse, R10, R40 ;  /* 0x0000000a35287224 */ /* 0x040fe400078e0228 */
[--C-:B------:R-:W-:Y:S01]  /*2a00*/  @!P6 IMAD.IADD R44, R44, 0x1, -R53.reuse ;  /* 0x000000012c2ce824 */ /* 0x100fe200078e0a35 */
[----:B------:R-:W-:Y:S01]  /*2a10*/  IABS R36, R16 ;  /* 0x0000001000247213 */ /* 0x000fe20000000000 */
[----:B------:R-:W-:Y:S01]  /*2a20*/  @!P5 IMAD.MOV R48, RZ, RZ, -R48 ;  /* 0x000000ffff30d224 */ /* 0x000fe200078e0a30 */
[C---:B------:R-:W-:Y:S01]  /*2a30*/  ISETP.GT.U32.AND P5, PT, R53.reuse, R40, PT ;  /* 0x000000283500720c */ /* 0x040fe20003fa4070 */
[----:B------:R-:W-:Y:S01]  /*2a40*/  @!P4 IMAD.IADD R42, R42, 0x1, -R53 ;  /* 0x000000012a2ac824 */ /* 0x000fe200078e0a35 */
[----:B------:R-:W-:Y:S01]  /*2a50*/  ISETP.GT.U32.AND P6, PT, R53, R44, PT ;  /* 0x0000002c3500720c */ /* 0x000fe20003fc4070 */
[----:B------:R-:W-:-:S02]  /*2a60*/  VIADD R14, R88, 0x30 ;  /* 0x00000030580e7836 */ /* 0x000fc40000000000 */
[----:B------:R-:W-:Y:S01]  /*2a70*/  IMAD.HI.U32 R10, R4, R36, RZ ;  /* 0x00000024040a7227 */ /* 0x000fe200078e00ff */
[----:B------:R-:W-:Y:S02]  /*2a80*/  ISETP.GT.U32.AND P4, PT, R53, R42, PT ;  /* 0x0000002a3500720c */ /* 0x000fe40003f84070 */
[----:B------:R-:W-:Y:S01]  /*2a90*/  IABS R38, R14 ;  /* 0x0000000e00267213 */ /* 0x000fe20000000000 */
[----:B------:R-:W-:Y:S01]  /*2aa0*/  @!P2 IMAD.MOV R50, RZ, RZ, -R50 ;  /* 0x000000ffff32a224 */ /* 0x000fe200078e0a32 */
[----:B------:R-:W-:Y:S01]  /*2ab0*/  ISETP.GE.AND P2, PT, R12, RZ, PT ;  /* 0x000000ff0c00720c */ /* 0x000fe20003f46270 */
[----:B------:R-:W-:Y:S02]  /*2ac0*/  IMAD.MOV R10, RZ, RZ, -R10 ;  /* 0x000000ffff0a7224 */ /* 0x000fe400078e0a0a */
[----:B------:R-:W-:Y:S02]  /*2ad0*/  VIADD R12, R88, 0x32 ;  /* 0x00000032580c7836 */ /* 0x000fe40000000000 */
[----:B------:R-:W-:-:S02]  /*2ae0*/  @!P5 IMAD.IADD R40, R40, 0x1, -R53 ;  /* 0x000000012828d824 */ /* 0x000fc400078e0a35 */
[----:B------:R-:W-:Y:S01]  /*2af0*/  IMAD.HI.U32 R6, R4, R38, RZ ;  /* 0x0000002604067227 */ /* 0x000fe200078e00ff */
[----:B------:R-:W-:Y:S02]  /*2b00*/  IABS R34, R12 ;  /* 0x0000000c00227213 */ /* 0x000fe40000000000 */
[C---:B------:R-:W-:Y:S01]  /*2b10*/  ISETP.GT.U32.AND P5, PT, R53.reuse, R40, PT ;  /* 0x000000283500720c */ /* 0x040fe20003fa4070 */
[--C-:B------:R-:W-:Y:S01]  /*2b20*/  @!P6 IMAD.IADD R44, R44, 0x1, -R53.reuse ;  /* 0x000000012c2ce824 */ /* 0x100fe200078e0a35 */
[----:B------:R-:W-:Y:S01]  /*2b30*/  ISETP.GE.AND P6, PT, R16, RZ, PT ;  /* 0x000000ff1000720c */ /* 0x000fe20003fc6270 */
[----:B------:R-:W-:Y:S02]  /*2b40*/  IMAD R36, R53, R10, R36 ;  /* 0x0000000a35247224 */ /* 0x000fe400078e0224 */
[----:B------:R-:W-:Y:S02]  /*2b50*/  IMAD.MOV R6, RZ, RZ, -R6 ;  /* 0x000000ffff067224 */ /* 0x000fe400078e0a06 */
[----:B------:R-:W-:-:S02]  /*2b60*/  @!P4 IMAD.IADD R42, R42, 0x1, -R53 ;  /* 0x000000012a2ac824 */ /* 0x000fc400078e0a35 */
[----:B------:R-:W-:Y:S01]  /*2b70*/  @!P1 IMAD.MOV R44, RZ, RZ, -R44 ;  /* 0x000000ffff2c9224 */ /* 0x000fe200078e0a2c */
[C---:B------:R-:W-:Y:S01]  /*2b80*/  ISETP.GT.U32.AND P1, PT, R53.reuse, R36, PT ;  /* 0x000000243500720c */ /* 0x040fe20003f24070 */
[----:B------:R-:W-:Y:S02]  /*2b90*/  IMAD R38, R53, R6, R38 ;  /* 0x0000000635267224 */ /* 0x000fe400078e0226 */
[----:B------:R-:W-:-:S03]  /*2ba0*/  IMAD.HI.U32 R6, R4, R34, RZ ;  /* 0x0000002204067227 */ /* 0x000fc600078e00ff */
[C---:B------:R-:W-:Y:S01]  /*2bb0*/  ISETP.GT.U32.AND P4, PT, R53.reuse, R38, PT ;  /* 0x000000263500720c */ /* 0x040fe20003f84070 */
[----:B------:R-:W-:Y:S01]  /*2bc0*/  @!P3 IMAD.MOV R42, RZ, RZ, -R42 ;  /* 0x000000ffff2ab224 */ /* 0x000fe200078e0a2a */
[----:B------:R-:W-:Y:S01]  /*2bd0*/  ISETP.GE.AND P3, PT, R12, RZ, PT ;  /* 0x000000ff0c00720c */ /* 0x000fe20003f66270 */
[----:B------:R-:W-:Y:S02]  /*2be0*/  IMAD.MOV R12, RZ, RZ, -R6 ;  /* 0x000000ffff0c7224 */ /* 0x000fe400078e0a06 */
[--C-:B------:R-:W-:Y:S02]  /*2bf0*/  @!P5 IMAD.IADD R40, R40, 0x1, -R53.reuse ;  /* 0x000000012828d824 */ /* 0x100fe400078e0a35 */
[----:B------:R-:W-:Y:S02]  /*2c00*/  IMAD R34, R53, R12, R34 ;  /* 0x0000000c35227224 */ /* 0x000fe400078e0222 */
[----:B------:R-:W-:Y:S02]  /*2c10*/  VIADD R10, R88, 0x33 ;  /* 0x00000033580a7836 */ /* 0x000fe40000000000 */
[----:B------:R-:W-:-:S02]  /*2c20*/  @!P1 IMAD.IADD R36, R36, 0x1, -R53 ;  /* 0x0000000124249824 */ /* 0x000fc400078e0a35 */
[----:B------:R-:W-:Y:S01]  /*2c30*/  @!P2 IMAD.MOV R40, RZ, RZ, -R40 ;  /* 0x000000ffff28a224 */ /* 0x000fe200078e0a28 */
[C---:B------:R-:W-:Y:S01]  /*2c40*/  ISETP.GT.U32.AND P2, PT, R53.reuse, R34, PT ;  /* 0x000000223500720c */ /* 0x040fe20003f44070 */
[----:B------:R-:W-:Y:S01]  /*2c50*/  @!P0 IMAD.MOV R46, RZ, RZ, -R46 ;  /* 0x000000ffff2e8224 */ /* 0x000fe200078e0a2e */
[----:B------:R-:W-:Y:S01]  /*2c60*/  IABS R32, R10 ;  /* 0x0000000a00207213 */ /* 0x000fe20000000000 */
[----:B------:R-:W-:Y:S01]  /*2c70*/  @!P4 IMAD.IADD R38, R38, 0x1, -R53 ;  /* 0x000000012626c824 */ /* 0x000fe200078e0a35 */
[C---:B------:R-:W-:Y:S01]  /*2c80*/  ISETP.GT.U32.AND P1, PT, R53.reuse, R36, PT ;  /* 0x000000243500720c */ /* 0x040fe20003f24070 */
[----:B------:R-:W-:Y:S01]  /*2c90*/  VIADD R16, R88, 0x37 ;  /* 0x0000003758107836 */ /* 0x000fe20000000000 */
[----:B------:R-:W-:Y:S01]  /*2ca0*/  ISETP.GE.AND P0, PT, R14, RZ, PT ;  /* 0x000000ff0e00720c */ /* 0x000fe20003f06270 */
[----:B------:R-:W-:Y:S01]  /*2cb0*/  VIADD R14, R88, 0x34 ;  /* 0x00000034580e7836 */ /* 0x000fe20000000000 */
[----:B------:R-:W-:Y:S01]  /*2cc0*/  ISETP.GE.AND P5, PT, R10, RZ, PT ;  /* 0x000000ff0a00720c */ /* 0x000fe20003fa6270 */
[----:B------:R-:W-:Y:S01]  /*2cd0*/  IMAD.HI.U32 R6, R4, R32, RZ ;  /* 0x0000002004067227 */ /* 0x000fe200078e00ff */
[----:B------:R-:W-:-:S02]  /*2ce0*/  ISETP.GT.U32.AND P4, PT, R53, R38, PT ;  /* 0x000000263500720c */ /* 0x000fc40003f84070 */
[----:B------:R-:W-:Y:S01]  /*2cf0*/  IABS R30, R14 ;  /* 0x0000000e001e7213 */ /* 0x000fe20000000000 */
[----:B------:R-:W-:Y:S01]  /*2d00*/  IMAD.MOV R6, RZ, RZ, -R6 ;  /* 0x000000ffff067224 */ /* 0x000fe200078e0a06 */
[----:B------:R-:W-:Y:S01]  /*2d10*/  IABS R24, R16 ;  /* 0x0000001000187213 */ /* 0x000fe20000000000 */
[--C-:B------:R-:W-:Y:S02]  /*2d20*/  @!P2 IMAD.IADD R34, R34, 0x1, -R53.reuse ;  /* 0x000000012222a824 */ /* 0x100fe400078e0a35 */
[C---:B------:R-:W-:Y:S02]  /*2d30*/  IMAD R32, R53.reuse, R6, R32 ;  /* 0x0000000635207224 */ /* 0x040fe400078e0220 */
[----:B------:R-:W-:Y:S01]  /*2d40*/  @!P1 IMAD.IADD R36, R36, 0x1, -R53 ;  /* 0x0000000124249824 */ /* 0x000fe200078e0a35 */
[----:B------:R-:W-:Y:S01]  /*2d50*/  ISETP.GT.U32.AND P2, PT, R53, R34, PT ;  /* 0x000000223500720c */ /* 0x000fe20003f44070 */
[----:B------:R-:W-:-:S04]  /*2d60*/  IMAD.HI.U32 R10, R4, R30, RZ ;  /* 0x0000001e040a7227 */ /* 0x000fc800078e00ff */
[----:B------:R-:W-:Y:S01]  /*2d70*/  @!P6 IMAD.MOV R36, RZ, RZ, -R36 ;  /* 0x000000ffff24e224 */ /* 0x000fe200078e0a24 */
[C---:B------:R-:W-:Y:S01]  /*2d80*/  ISETP.GT.U32.AND P6, PT, R53.reuse, R32, PT ;  /* 0x000000203500720c */ /* 0x040fe20003fc4070 */
[----:B------:R-:W-:Y:S02]  /*2d90*/  IMAD.MOV R10, RZ, RZ, -R10 ;  /* 0x000000ffff0a7224 */ /* 0x000fe400078e0a0a */
[C---:B------:R-:W-:Y:S02]  /*2da0*/  VIADD R6, R88.reuse, 0x35 ;  /* 0x0000003558067836 */ /* 0x040fe40000000000 */
[C---:B------:R-:W-:Y:S02]  /*2db0*/  IMAD R30, R53.reuse, R10, R30 ;  /* 0x0000000a351e7224 */ /* 0x040fe400078e021e */
[----:B------:R-:W-:Y:S01]  /*2dc0*/  VIADD R10, R88, 0x36 ;  /* 0x00000036580a7836 */ /* 0x000fe20000000000 */
[----:B------:R-:W-:Y:S01]  /*2dd0*/  IABS R28, R6 ;  /* 0x00000006001c7213 */ /* 0x000fe20000000000 */
[--C-:B------:R-:W-:Y:S01]  /*2de0*/  @!P2 IMAD.IADD R34, R34, 0x1, -R53.reuse ;  /* 0x000000012222a824 */ /* 0x100fe200078e0a35 */
[----:B------:R-:W-:Y:S01]  /*2df0*/  ISETP.GT.U32.AND P2, PT, R53, R30, PT ;  /* 0x0000001e3500720c */ /* 0x000fe20003f44070 */
[--C-:B------:R-:W-:Y:S01]  /*2e00*/  @!P4 IMAD.IADD R38, R38, 0x1, -R53.reuse ;  /* 0x000000012626c824 */ /* 0x100fe200078e0a35 */
[----:B------:R-:W-:Y:S01]  /*2e10*/  ISETP.GE.AND P1, PT, R6, RZ, PT ;  /* 0x000000ff0600720c */ /* 0x000fe20003f26270 */
[----:B------:R-:W-:Y:S01]  /*2e20*/  @!P6 IMAD.IADD R32, R32, 0x1, -R53 ;  /* 0x000000012020e824 */ /* 0x000fe200078e0a35 */
[----:B------:R-:W-:Y:S01]  /*2e30*/  IABS R26, R10 ;  /* 0x0000000a001a7213 */ /* 0x000fe20000000000 */
[----:B------:R-:W-:Y:S01]  /*2e40*/  IMAD.HI.U32 R6, R4, R28, RZ ;  /* 0x0000001c04067227 */ /* 0x000fe200078e00ff */
[----:B------:R-:W-:-:S03]  /*2e50*/  ISETP.GE.AND P4, PT, R14, RZ, PT ;  /* 0x000000ff0e00720c */ /* 0x000fc60003f86270 */
[----:B------:R-:W-:Y:S01]  /*2e60*/  @!P0 IMAD.MOV R38, RZ, RZ, -R38 ;  /* 0x000000ffff268224 */ /* 0x000fe200078e0a26 */
[----:B------:R-:W-:Y:S01]  /*2e70*/  ISETP.GE.AND P0, PT, R10, RZ, PT ;  /* 0x000000ff0a00720c */ /* 0x000fe20003f06270 */
[----:B------:R-:W-:Y:S01]  /*2e80*/  @!P3 IMAD.MOV R34, RZ, RZ, -R34 ;  /* 0x000000ffff22b224 */ /* 0x000fe200078e0a22 */
[----:B------:R-:W-:Y:S01]  /*2e90*/  ISETP.GT.U32.AND P3, PT, R53, R32, PT ;  /* 0x000000203500720c */ /* 0x000fe20003f64070 */
[----:B------:R-:W-:Y:S02]  /*2ea0*/  IMAD.MOV R10, RZ, RZ, -R6 ;  /* 0x000000ffff0a7224 */ /* 0x000fe400078e0a06 */
[----:B------:R-:W-:-:S04]  /*2eb0*/  IMAD.HI.U32 R6, R4, R26, RZ ;  /* 0x0000001a04067227 */ /* 0x000fc800078e00ff */
[----:B------:R-:W-:Y:S02]  /*2ec0*/  VIADD R55, R88, 0x39 ;  /* 0x0000003958377836 */ /* 0x000fe40000000000 */
[----:B------:R-:W-:Y:S02]  /*2ed0*/  IMAD.MOV R6, RZ, RZ, -R6 ;  /* 0x000000ffff067224 */ /* 0x000fe400078e0a06 */
[----:B------:R-:W-:Y:S01]  /*2ee0*/  @!P2 IMAD.IADD R30, R30, 0x1, -R53 ;  /* 0x000000011e1ea824 */ /* 0x000fe200078e0a35 */
[----:B------:R-:W-:Y:S01]  /*2ef0*/  IABS R20, R55 ;  /* 0x0000003700147213 */ /* 0x000fe20000000000 */
[C---:B------:R-:W-:Y:S02]  /*2f00*/  IMAD R28, R53.reuse, R10, R28 ;  /* 0x0000000a351c7224 */ /* 0x040fe400078e021c */
[C---:B------:R-:W-:Y:S01]  /*2f10*/  IMAD R26, R53.reuse, R6, R26 ;  /* 0x00000006351a7224 */ /* 0x040fe200078e021a */
[C---:B------:R-:W-:Y:S01]  /*2f20*/  ISETP.GT.U32.AND P2, PT, R53.reuse, R30, PT ;  /* 0x0000001e3500720c */ /* 0x040fe20003f44070 */
[----:B------:R-:W-:Y:S01]  /*2f30*/  IMAD.HI.U32 R10, R4, R24, RZ ;  /* 0x00000018040a7227 */ /* 0x000fe200078e00ff */
[----:B------:R-:W-:-:S03]  /*2f40*/  ISETP.GT.U32.AND P6, PT, R53, R28, PT ;  /* 0x0000001c3500720c */ /* 0x000fc60003fc4070 */
[----:B------:R-:W-:Y:S01]  /*2f50*/  @!P3 IMAD.IADD R32, R32, 0x1, -R53 ;  /* 0x000000012020b824 */ /* 0x000fe200078e0a35 */
[----:B------:R-:W-:Y:S01]  /*2f60*/  ISETP.GT.U32.AND P3, PT, R53, R26, PT ;  /* 0x0000001a3500720c */ /* 0x000fe20003f64070 */
[----:B------:R-:W-:-:S04]  /*2f70*/  IMAD.HI.U32 R14, R4, R20, RZ ;  /* 0x00000014040e7227 */ /* 0x000fc800078e00ff */
[----:B------:R-:W-:Y:S02]  /*2f80*/  IMAD.MOV R10, RZ, RZ, -R10 ;  /* 0x000000ffff0a7224 */ /* 0x000fe400078e0a0a */
[----:B------:R-:W-:Y:S02]  /*2f90*/  IMAD.MOV R14, RZ, RZ, -R14 ;  /* 0x000000ffff0e7224 */ /* 0x000fe400078e0a0e */
[C---:B------:R-:W-:Y:S02]  /*2fa0*/  IMAD R24, R53.reuse, R10, R24 ;  /* 0x0000000a35187224 */ /* 0x040fe400078e0218 */
[----:B------:R-:W-:Y:S02]  /*2fb0*/  VIADD R57, R88, 0x38 ;  /* 0x0000003858397836 */ /* 0x000fe40000000000 */
[C---:B------:R-:W-:Y:S02]  /*2fc0*/  IMAD R20, R53.reuse, R14, R20 ;  /* 0x0000000e35147224 */ /* 0x040fe400078e0214 */
[--C-:B------:R-:W-:Y:S01]  /*2fd0*/  @!P2 IMAD.IADD R30, R30, 0x1, -R53.reuse ;  /* 0x000000011e1ea824 */ /* 0x100fe200078e0a35 */
[C---:B------:R-:W-:Y:S01]  /*2fe0*/  ISETP.GT.U32.AND P2, PT, R53.reuse, R24, PT ;  /* 0x000000183500720c */ /* 0x040fe20003f44070 */
[--C-:B------:R-:W-:Y:S01]  /*2ff0*/  @!P6 IMAD.IADD R28, R28, 0x1, -R53.reuse ;  /* 0x000000011c1ce824 */ /* 0x100fe200078e0a35 */
[----:B------:R-:W-:Y:S01]  /*3000*/  IABS R22, R57 ;  /* 0x0000003900167213 */ /* 0x000fe20000000000 */
[----:B------:R-:W-:Y:S01]  /*3010*/  @!P3 IMAD.IADD R26, R26, 0x1, -R53 ;  /* 0x000000011a1ab824 */ /* 0x000fe200078e0a35 */
[C---:B------:R-:W-:Y:S01]  /*3020*/  ISETP.GT.U32.AND P3, PT, R53.reuse, R20, PT ;  /* 0x000000143500720c */ /* 0x040fe20003f64070 */
[----:B------:R-:W-:Y:S01]  /*3030*/  VIADD R65, R88, 0x3b ;  /* 0x0000003b58417836 */ /* 0x000fe20000000000 */
[----:B------:R-:W-:Y:S01]  /*3040*/  ISETP.GT.U32.AND P6, PT, R53, R28, PT ;  /* 0x0000001c3500720c */ /* 0x000fe20003fc4070 */
[----:B------:R-:W-:-:S03]  /*3050*/  IMAD.HI.U32 R12, R4, R22, RZ ;  /* 0x00000016040c7227 */ /* 0x000fc600078e00ff */
[----:B------:R-:W-:Y:S01]  /*3060*/  IABS R18, R65 ;  /* 0x0000004100127213 */ /* 0x000fe20000000000 */
[----:B------:R-:W-:Y:S02]  /*3070*/  IMAD.MOV R12, RZ, RZ, -R12 ;  /* 0x000000ffff0c7224 */ /* 0x000fe400078e0a0c */
[----:B------:R-:W-:Y:S02]  /*3080*/  VIADD R67, R88, 0x3a ;  /* 0x0000003a58437836 */ /* 0x000fe40000000000 */
[--C-:B------:R-:W-:Y:S01]  /*3090*/  @!P2 IMAD.IADD R24, R24, 0x1, -R53.reuse ;  /* 0x000000011818a824 */ /* 0x100fe200078e0a35 */
[----:B------:R-:W-:Y:S01]  /*30a0*/  ISETP.GE.AND P2, PT, R16, RZ, PT ;  /* 0x000000ff1000720c */ /* 0x000fe20003f46270 */
[C---:B------:R-:W-:Y:S01]  /*30b0*/  IMAD R22, R53.reuse, R12, R22 ;  /* 0x0000000c35167224 */ /* 0x040fe200078e0216 */
[----:B------:R-:W-:Y:S01]  /*30c0*/  IABS R12, R67 ;  /* 0x00000043000c7213 */ /* 0x000fe20000000000 */
[--C-:B------:R-:W-:Y:S01]  /*30d0*/  @!P3 IMAD.IADD R20, R20, 0x1, -R53.reuse ;  /* 0x000000011414b824 */ /* 0x100fe200078e0a35 */
[C---:B------:R-:W-:Y:S01]  /*30e0*/  ISETP.GT.U32.AND P3, PT, R53.reuse, R24, PT ;  /* 0x000000183500720c */ /* 0x040fe20003f64070 */
[----:B------:R-:W-:Y:S01]  /*30f0*/  @!P6 IMAD.IADD R28, R28, 0x1, -R53 ;  /* 0x000000011c1ce824 */ /* 0x000fe200078e0a35 */
[----:B------:R-:W-:Y:S01]  /*3100*/  ISETP.GT.U32.AND P6, PT, R53, R22, PT ;  /* 0x000000163500720c */ /* 0x000fe20003fc4070 */
[----:B------:R-:W-:-:S02]  /*3110*/  VIADD R61, R88, 0x3c ;  /* 0x0000003c583d7836 */ /* 0x000fc40000000000 */
[----:B------:R-:W-:Y:S02]  /*3120*/  VIADD R59, R88, 0x3d ;  /* 0x0000003d583b7836 */ /* 0x000fe40000000000 */
[C---:B------:R-:W-:Y:S01]  /*3130*/  IMAD.HI.U32 R10, R4.reuse, R18, RZ ;  /* 0x00000012040a7227 */ /* 0x040fe200078e00ff */
[----:B------:R-:W-:Y:S02]  /*3140*/  IABS R14, R61 ;  /* 0x0000003d000e7213 */ /* 0x000fe40000000000 */
[----:B------:R-:W-:Y:S01]  /*3150*/  IABS R63, R59 ;  /* 0x0000003b003f7213 */ /* 0x000fe20000000000 */
[----:B------:R-:W-:-:S04]  /*3160*/  IMAD.HI.U32 R6, R4, R12, RZ ;  /* 0x0000000c04067227 */ /* 0x000fc800078e00ff */
[----:B------:R-:W-:Y:S02]  /*3170*/  IMAD.MOV R10, RZ, RZ, -R10 ;  /* 0x000000ffff0a7224 */ /* 0x000fe400078e0a0a */
[----:B------:R-:W-:Y:S02]  /*3180*/  IMAD.MOV R6, RZ, RZ, -R6 ;  /* 0x000000ffff067224 */ /* 0x000fe400078e0a06 */
[C---:B------:R-:W-:Y:S02]  /*3190*/  IMAD R18, R53.reuse, R10, R18 ;  /* 0x0000000a35127224 */ /* 0x040fe400078e0212 */
[----:B------:R-:W-:Y:S01]  /*31a0*/  @!P4 IMAD.MOV R30, RZ, RZ, -R30 ;  /* 0x000000ffff1ec224 */ /* 0x000fe200078e0a1e */
[C---:B------:R-:W-:Y:S01]  /*31b0*/  ISETP.GT.U32.AND P4, PT, R53.reuse, R20, PT ;  /* 0x000000143500720c */ /* 0x040fe20003f84070 */
[----:B------:R-:W-:Y:S02]  /*31c0*/  IMAD R16, R53, R6, R12 ;  /* 0x0000000635107224 */ /* 0x000fe400078e020c */
[----:B------:R-:W-:-:S02]  /*31d0*/  IMAD.MOV.U32 R12, RZ, RZ, R63 ;  /* 0x000000ffff0c7224 */ /* 0x000fc400078e003f */
[----:B------:R-:W-:-:S04]  /*31e0*/  IMAD.HI.U32 R6, R4, R14, RZ ;  /* 0x0000000e04067227 */ /* 0x000fc800078e00ff */
[--C-:B------:R-:W-:Y:S01]  /*31f0*/  @!P3 IMAD.IADD R24, R24, 0x1, -R53.reuse ;  /* 0x000000011818b824 */ /* 0x100fe200078e0a35 */
[C---:B------:R-:W-:Y:S01]  /*3200*/  ISETP.GT.U32.AND P3, PT, R53.reuse, R18, PT ;  /* 0x000000123500720c */ /* 0x040fe20003f64070 */
[----:B------:R-:W-:Y:S01]  /*3210*/  @!P6 IMAD.IADD R22, R22, 0x1, -R53 ;  /* 0x000000011616e824 */ /* 0x000fe200078e0a35 */
[----:B------:R-:W-:Y:S01]  /*3220*/  ISETP.GT.U32.AND P6, PT, R53, R26, PT ;  /* 0x0000001a3500720c */ /* 0x000fe20003fc4070 */
[----:B------:R-:W-:-:S04]  /*3230*/  IMAD.HI.U32 R10, R4, R12, RZ ;  /* 0x0000000c040a7227 */ /* 0x000fc800078e00ff */
[----:B------:R-:W-:Y:S02]  /*3240*/  IMAD.MOV R6, RZ, RZ, -R6 ;  /* 0x000000ffff067224 */ /* 0x000fe400078e0a06 */
[----:B------:R-:W-:Y:S01]  /*3250*/  @!P5 IMAD.MOV R32, RZ, RZ, -R32 ;  /* 0x000000ffff20d224 */ /* 0x000fe200078e0a20 */
[C---:B------:R-:W-:Y:S01]  /*3260*/  ISETP.GT.U32.AND P5, PT, R53.reuse, R22, PT ;  /* 0x000000163500720c */ /* 0x040fe20003fa4070 */
[C---:B------:R-:W-:Y:S02]  /*3270*/  IMAD R14, R53.reuse, R6, R14 ;  /* 0x00000006350e7224 */ /* 0x040fe400078e020e */
[----:B------:R-:W-:Y:S02]  /*3280*/  IMAD.MOV R10, RZ, RZ, -R10 ;  /* 0x000000ffff0a7224 */ /* 0x000fe400078e0a0a */
[----:B------:R-:W-:Y:S01]  /*3290*/  @!P1 IMAD.MOV R28, RZ, RZ, -R28 ;  /* 0x000000ffff1c9224 */ /* 0x000fe200078e0a1c */
[C---:B------:R-:W-:Y:S01]  /*32a0*/  ISETP.GT.U32.AND P1, PT, R53.reuse, R16, PT ;  /* 0x000000103500720c */ /* 0x040fe20003f24070 */
[----:B------:R-:W-:-:S02]  /*32b0*/  IMAD R12, R53, R10, R12 ;  /* 0x0000000a350c7224 */ /* 0x000fc400078e020c */
[--C-:B------:R-:W-:Y:S01]  /*32c0*/  @!P4 IMAD.IADD R20, R20, 0x1, -R53.reuse ;  /* 0x000000011414c824 */ /* 0x100fe200078e0a35 */
[C---:B------:R-:W-:Y:S01]  /*32d0*/  ISETP.GT.U32.AND P4, PT, R53.reuse, R14, PT ;  /* 0x0000000e3500720c */ /* 0x040fe20003f84070 */
[--C-:B------:R-:W-:Y:S01]  /*32e0*/  @!P3 IMAD.IADD R18, R18, 0x1, -R53.reuse ;  /* 0x000000011212b824 */ /* 0x100fe200078e0a35 */
[----:B------:R-:W-:Y:S01]  /*32f0*/  ISETP.GT.U32.AND P3, PT, R53, R12, PT ;  /* 0x0000000c3500720c */ /* 0x000fe20003f64070 */
[--C-:B------:R-:W-:Y:S01]  /*3300*/  @!P5 IMAD.IADD R22, R22, 0x1, -R53.reuse ;  /* 0x000000011616d824 */ /* 0x100fe200078e0a35 */
[----:B------:R-:W-:Y:S01]  /*3310*/  ISETP.GE.AND P5, PT, R55, RZ, PT ;  /* 0x000000ff3700720c */ /* 0x000fe20003fa6270 */
[----:B------:R-:W-:Y:S01]  /*3320*/  VIADD R63, R88, 0x3e ;  /* 0x0000003e583f7836 */ /* 0x000fe20000000000 */
[----:B------:R-:W-:Y:S01]  /*3330*/  IABS R55, R88 ;  /* 0x0000005800377213 */ /* 0x000fe20000000000 */
[----:B------:R-:W-:Y:S02]  /*3340*/  IMAD R77, R5, 0x200, R82 ;  /* 0x00000200054d7824 */ /* 0x000fe400078e0252 */
[--C-:B------:R-:W-:Y:S01]  /*3350*/  @!P1 IMAD.IADD R16, R16, 0x1, -R53.reuse ;  /* 0x0000000110109824 */ /* 0x100fe200078e0a35 */
[----:B------:R-:W-:Y:S01]  /*3360*/  IABS R10, R63 ;  /* 0x0000003f000a7213 */ /* 0x000fe20000000000 */
[----:B------:R-:W-:Y:S01]  /*3370*/  IMAD.HI.U32 R6, R4, R55, RZ ;  /* 0x0000003704067227 */ /* 0x000fe200078e00ff */
[----:B------:R-:W-:Y:S02]  /*3380*/  STL [R1+0x53c], R77 ;  /* 0x00053c4d01007387 */ /* 0x000fe40000100800 */
[C---:B------:R-:W-:Y:S01]  /*3390*/  ISETP.GT.U32.AND P1, PT, R53.reuse, R16, PT ;  /* 0x000000103500720c */ /* 0x040fe20003f24070 */
[--C-:B------:R-:W-:Y:S01]  /*33a0*/  @!P4 IMAD.IADD R14, R14, 0x1, -R53.reuse ;  /* 0x000000010e0ec824 */ /* 0x100fe200078e0a35 */
[----:B------:R-:W-:Y:S01]  /*33b0*/  ISETP.GT.U32.AND P4, PT, R53, R18, PT ;  /* 0x000000123500720c */ /* 0x000fe20003f84070 */
[----:B------:R-:W-:-:S02]  /*33c0*/  @!P3 IMAD.IADD R12, R12, 0x1, -R53 ;  /* 0x000000010c0cb824 */ /* 0x000fc400078e0a35 */
[----:B------:R-:W-:Y:S02]  /*33d0*/  IMAD.MOV R6, RZ, RZ, -R6 ;  /* 0x000000ffff067224 */ /* 0x000fe400078e0a06 */
[----:B------:R-:W-:Y:S01]  /*33e0*/  IMAD.HI.U32 R4, R4, R10, RZ ;  /* 0x0000000a04047227 */ /* 0x000fe200078e00ff */
[----:B------:R-:W-:-:S03]  /*33f0*/  ISETP.GT.U32.AND P3, PT, R53, R12, PT ;  /* 0x0000000c3500720c */ /* 0x000fc60003f64070 */
[----:B------:R-:W-:Y:S01]  /*3400*/  IMAD R55, R53, R6, R55 ;  /* 0x0000000635377224 */ /* 0x000fe200078e0237 */
[----:B------:R-:W-:Y:S01]  /*3410*/  IABS R6, R77 ;  /* 0x0000004d00067213 */ /* 0x000fe20000000000 */
[----:B------:R-:W-:Y:S02]  /*3420*/  VIADD R75, R77, 0x80 ;  /* 0x000000804d4b7836 */ /* 0x000fe40000000000 */
[----:B------:R-:W-:Y:S02]  /*3430*/  IMAD.MOV R4, RZ, RZ, -R4 ;  /* 0x000000ffff047224 */ /* 0x000fe400078e0a04 */
[--C-:B------:R-:W-:Y:S01]  /*3440*/  @!P4 IMAD.IADD R18, R18, 0x1, -R53.reuse ;  /* 0x000000011212c824 */ /* 0x100fe200078e0a35 */
[----:B------:R-:W-:Y:S01]  /*3450*/  ISETP.GT.U32.AND P4, PT, R53, R55, PT ;  /* 0x000000373500720c */ /* 0x000fe20003f84070 */
[--C-:B------:R-:W-:Y:S01]  /*3460*/  @!P1 IMAD.IADD R16, R16, 0x1, -R53.reuse ;  /* 0x0000000110109824 */ /* 0x100fe200078e0a35 */
[----:B------:R-:W-:Y:S01]  /*3470*/  ISETP.GE.AND P1, PT, R67, RZ, PT ;  /* 0x000000ff4300720c */ /* 0x000fe20003f26270 */
[C---:B------:R-:W-:Y:S01]  /*3480*/  IMAD R10, R53.reuse, R4, R10 ;  /* 0x00000004350a7224 */ /* 0x040fe200078e020a */
[----:B------:R-:W-:Y:S01]  /*3490*/  IABS R67, R75 ;  /* 0x0000004b00437213 */ /* 0x000fe20000000000 */
[----:B------:R-:W-:Y:S01]  /*34a0*/  @!P3 IMAD.IADD R12, R12, 0x1, -R53 ;  /* 0x000000010c0cb824 */ /* 0x000fe200078e0a35 */
[----:B------:R-:W-:Y:S01]  /*34b0*/  STL [R1+0x6d4], R75 ;  /* 0x0006d44b01007387 */ /* 0x000fe20000100800 */
[----:B------:R-:W-:Y:S01]  /*34c0*/  @!P5 IMAD.MOV R20, RZ, RZ, -R20 ;  /* 0x000000ffff14d224 */ /* 0x000fe200078e0a14 */
[----:B------:R-:W-:Y:S01]  /*34d0*/  ISETP.GT.U32.AND P3, PT, R53, R10, PT ;  /* 0x0000000a3500720c */ /* 0x000fe20003f64070 */
[----:B------:R-:W-:-:S04]  /*34e0*/  IMAD.HI.U32 R5, R0, R67, RZ ;  /* 0x0000004300057227 */ /* 0x000fc800078e00ff */
[----:B------:R-:W-:Y:S02]  /*34f0*/  IMAD.MOV R5, RZ, RZ, -R5 ;  /* 0x000000ffff057224 */ /* 0x000fe400078e0a05 */
[----:B------:R-:W-:Y:S02]  /*3500*/  @!P4 IMAD.IADD R55, R55, 0x1, -R53 ;  /* 0x000000013737c824 */ /* 0x000fe400078e0a35 */
[----:B------:R-:W-:Y:S02]  /*3510*/  IMAD R5, R7, R5, R67 ;  /* 0x0000000507057224 */ /* 0x000fe400078e0243 */
[--C-:B------:R-:W-:Y:S01]  /*3520*/  @!P6 IMAD.IADD R26, R26, 0x1, -R53.reuse ;  /* 0x000000011a1ae824 */ /* 0x100fe200078e0a35 */
[----:B------:R-:W-:Y:S01]  /*3530*/  ISETP.GT.U32.AND P4, PT, R53, R55, PT ;  /* 0x000000373500720c */ /* 0x000fe20003f84070 */
[----:B------:R-:W-:Y:S01]  /*3540*/  @!P3 IMAD.IADD R10, R10, 0x1, -R53 ;  /* 0x000000010a0ab824 */ /* 0x000fe200078e0a35 */
[----:B------:R-:W-:Y:S01]  /*3550*/  ISETP.GT.U32.AND P5, PT, R7, R5, PT ;  /* 0x000000050700720c */ /* 0x000fe20003fa4070 */
[----:B------:R-:W-:Y:S01]  /*3560*/  @!P2 IMAD.MOV R24, RZ, RZ, -R24 ;  /* 0x000000ffff18a224 */ /* 0x000fe200078e0a18 */
[----:B------:R-:W-:Y:S01]  /*3570*/  ISETP.GE.AND P2, PT, R88, RZ, PT ;  /* 0x000000ff5800720c */ /* 0x000fe20003f46270 */
[----:B------:R-:W-:Y:S01]  /*3580*/  @!P0 IMAD.MOV R26, RZ, RZ, -R26 ;  /* 0x000000ffff1a8224 */ /* 0x000fe200078e0a1a */
[----:B------:R-:W-:Y:S01]  /*3590*/  ISETP.GT.U32.AND P0, PT, R53, R14, PT ;  /* 0x0000000e3500720c */ /* 0x000fe20003f04070 */
[----:B------:R-:W-:Y:S01]  /*35a0*/  VIADD R73, R77, 0x100 ;  /* 0x000001004d497836 */ /* 0x000fe20000000000 */
[----:B------:R-:W-:Y:S01]  /*35b0*/  ISETP.GT.U32.AND P3, PT, R53, R10, PT ;  /* 0x0000000a3500720c */ /* 0x000fe20003f64070 */
[----:B------:R-:W-:Y:S01]  /*35c0*/  VIADD R71, R77, 0x180 ;  /* 0x000001804d477836 */ /* 0x000fe20000000000 */
[----:B------:R-:W-:Y:S01]  /*35d0*/  ISETP.GE.AND P6, PT, R57, RZ, PT ;  /* 0x000000ff3900720c */ /* 0x000fe20003fc6270 */
[----:B------:R-:W-:Y:S01]  /*35e0*/  IMAD.HI.U32 R4, R0, R6, RZ ;  /* 0x0000000600047227 */ /* 0x000fe200078e00ff */
[----:B------:R-:W-:Y:S01]  /*35f0*/  STL [R1+0x6d0], R73 ;  /* 0x0006d04901007387 */ /* 0x000fe20000100800 */
[----:B------:R-:W-:-:S02]  /*3600*/  IABS R57, R73 ;  /* 0x0000004900397213 */ /* 0x000fc40000000000 */
[----:B------:R-:W-:Y:S01]  /*3610*/  @!P4 IMAD.IADD R55, R55, 0x1, -R53 ;  /* 0x000000013737c824 */ /* 0x000fe200078e0a35 */
[----:B------:R-:W-:Y:S01]  /*3620*/  STL [R1+0x6cc], R71 ;  /* 0x0006cc4701007387 */ /* 0x000fe20000100800 */
[----:B------:R-:W-:Y:S01]  /*3630*/  @!P5 IMAD.IADD R5, R5, 0x1, -R7 ;  /* 0x000000010505d824 */ /* 0x000fe200078e0a07 */
[----:B------:R-:W-:Y:S01]  /*3640*/  ISETP.NE.AND P5, PT, R3, RZ, PT ;  /* 0x000000ff0300720c */ /* 0x000fe20003fa5270 */
[----:B------:R-:W-:Y:S01]  /*3650*/  @!P2 IMAD.MOV R55, RZ, RZ, -R55 ;  /* 0x000000ffff37a224 */ /* 0x000fe200078e0a37 */
[----:B------:R-:W-:Y:S01]  /*3660*/  LOP3.LUT R3, RZ, R3, RZ, 0x33, !PT ;  /* 0x00000003ff037212 */ /* 0x000fe200078e33ff */
[--C-:B------:R-:W-:Y:S01]  /*3670*/  @!P0 IMAD.IADD R14, R14, 0x1, -R53.reuse ;  /* 0x000000010e0e8824 */ /* 0x100fe200078e0a35 */
[----:B------:R-:W-:Y:S01]  /*3680*/  ISETP.GE.AND P0, PT, R65, RZ, PT ;  /* 0x000000ff4100720c */ /* 0x000fe20003f06270 */
[----:B------:R-:W-:Y:S01]  /*3690*/  @!P3 IMAD.IADD R10, R10, 0x1, -R53 ;  /* 0x000000010a0ab824 */ /* 0x000fe200078e0a35 */
[C---:B------:R-:W-:Y:S01]  /*36a0*/  SEL R53, R3.reuse, R55, !P5 ;  /* 0x0000003703357207 */ /* 0x040fe20006800000 */
[----:B------:R-:W-:Y:S01]  /*36b0*/  IMAD.MOV R65, RZ, RZ, -R4 ;  /* 0x000000ffff417224 */ /* 0x000fe200078e0a04 */
[----:B------:R-:W-:Y:S01]  /*36c0*/  IABS R69, R71 ;  /* 0x0000004700457213 */ /* 0x000fe20000000000 */
[----:B------:R-:W-:Y:S01]  /*36d0*/  IMAD.MOV.U32 R4, RZ, RZ, R57 ;  /* 0x000000ffff047224 */ /* 0x000fe200078e0039 */
[----:B------:R-:W-:Y:S01]  /*36e0*/  SEL R8, R3, R8, !P5 ;  /* 0x0000000803087207 */ /* 0x000fe20006800000 */
[----:B------:R0:W-:Y:S01]  /*36f0*/  STL [R1+0x5e4], R53 ;  /* 0x0005e43501007387 */ /* 0x0001e20000100800 */
[----:B------:R-:W-:-:S02]  /*3700*/  IMAD R6, R7, R65, R6 ;  /* 0x0000004107067224 */ /* 0x000fc400078e0206 */
[----:B------:R-:W-:-:S03]  /*3710*/  IMAD.HI.U32 R65, R0, R4, RZ ;  /* 0x0000000400417227 */ /* 0x000fc600078e00ff */
[----:B------:R-:W-:Y:S01]  /*3720*/  ISETP.GT.U32.AND P4, PT, R7, R6, PT ;  /* 0x000000060700720c */ /* 0x000fe20003f84070 */
[----:B------:R-:W-:Y:S02]  /*3730*/  IMAD.MOV.U32 R57, RZ, RZ, R69 ;  /* 0x000000ffff397224 */ /* 0x000fe400078e0045 */
[----:B------:R-:W-:Y:S01]  /*3740*/  IMAD.MOV R65, RZ, RZ, -R65 ;  /* 0x000000ffff417224 */ /* 0x000fe200078e0a41 */
[C---:B0-----:R-:W-:Y:S01]  /*3750*/  SEL R53, R3.reuse, R51, !P5 ;  /* 0x0000003303357207 */ /* 0x041fe20006800000 */
[----:B------:R-:W-:Y:S01]  /*3760*/  IMAD.HI.U32 R0, R0, R57, RZ ;  /* 0x0000003900007227 */ /* 0x000fe200078e00ff */
[C---:B------:R-:W-:Y:S02]  /*3770*/  SEL R51, R3.reuse, R49, !P5 ;  /* 0x0000003103337207 */ /* 0x040fe40006800000 */
[C---:B------:R-:W-:Y:S01]  /*3780*/  SEL R49, R3.reuse, R47, !P5 ;  /* 0x0000002f03317207 */ /* 0x040fe20006800000 */
[----:B------:R-:W-:Y:S01]  /*3790*/  STL [R1+0x5e8], R53 ;  /* 0x0005e83501007387 */ /* 0x000fe20000100800 */
[----:B------:R-:W-:Y:S01]  /*37a0*/  SEL R47, R3, R45, !P5 ;  /* 0x0000002d032f7207 */ /* 0x000fe20006800000 */
[----:B------:R-:W-:Y:S01]  /*37b0*/  IMAD R4, R7, R65, R4 ;  /* 0x0000004107047224 */ /* 0x000fe200078e0204 */
[C---:B------:R-:W-:Y:S01]  /*37c0*/  SEL R45, R3.reuse, R43, !P5 ;  /* 0x0000002b032d7207 */ /* 0x040fe20006800000 */
[----:B------:R-:W-:Y:S01]  /*37d0*/  STL [R1+0x5ec], R51 ;  /* 0x0005ec3301007387 */ /* 0x000fe20000100800 */
[C---:B------:R-:W-:Y:S01]  /*37e0*/  SEL R43, R3.reuse, R41, !P5 ;  /* 0x00000029032b7207 */ /* 0x040fe20006800000 */
[----:B------:R-:W-:Y:S01]  /*37f0*/  IMAD.MOV R0, RZ, RZ, -R0 ;  /* 0x000000ffff007224 */ /* 0x000fe200078e0a00 */
[C---:B------:R-:W-:Y:S01]  /*3800*/  SEL R41, R3.reuse, R39, !P5 ;  /* 0x0000002703297207 */ /* 0x040fe20006800000 */
[----:B------:R-:W-:Y:S01]  /*3810*/  STL [R1+0x5f0], R49 ;  /* 0x0005f03101007387 */ /* 0x000fe20000100800 */
[----:B------:R-:W-:Y:S01]  /*3820*/  SEL R39, R3, R37, !P5 ;  /* 0x0000002503277207 */ /* 0x000fe20006800000 */
[----:B------:R-:W-:Y:S01]  /*3830*/  IMAD R0, R7, R0, R57 ;  /* 0x0000000007007224 */ /* 0x000fe200078e0239 */
[C---:B------:R-:W-:Y:S01]  /*3840*/  SEL R37, R3.reuse, R35, !P5 ;  /* 0x0000002303257207 */ /* 0x040fe20006800000 */
[----:B------:R-:W-:Y:S01]  /*3850*/  STL [R1+0x5f4], R47 ;  /* 0x0005f42f01007387 */ /* 0x000fe20000100800 */
[C---:B------:R-:W-:Y:S01]  /*3860*/  SEL R35, R3.reuse, R33, !P5 ;  /* 0x0000002103237207 */ /* 0x040fe20006800000 */
[----:B------:R-:W-:Y:S01]  /*3870*/  @!P6 IMAD.MOV R22, RZ, RZ, -R22 ;  /* 0x000000ffff16e224 */ /* 0x000fe200078e0a16 */
[C---:B------:R-:W-:Y:S01]  /*3880*/  SEL R33, R3.reuse, R31, !P5 ;  /* 0x0000001f03217207 */ /* 0x040fe20006800000 */
[----:B------:R-:W-:Y:S01]  /*3890*/  STL [R1+0x5f8], R45 ;  /* 0x0005f82d01007387 */ /* 0x000fe20000100800 */
[C---:B------:R-:W-:Y:S01]  /*38a0*/  SEL R31, R3.reuse, R29, !P5 ;  /* 0x0000001d031f7207 */ /* 0x040fe20006800000 */
[----:B------:R-:W-:Y:S01]  /*38b0*/  @!P1 IMAD.MOV R16, RZ, RZ, -R16 ;  /* 0x000000ffff109224 */ /* 0x000fe200078e0a10 */
[C---:B------:R-:W-:Y:S01]  /*38c0*/  SEL R29, R3.reuse, R27, !P5 ;  /* 0x0000001b031d7207 */ /* 0x040fe20006800000 */
[----:B------:R-:W-:Y:S01]  /*38d0*/  STL [R1+0x5fc], R43 ;  /* 0x0005fc2b01007387 */ /* 0x000fe20000100800 */
[C---:B------:R-:W-:Y:S01]  /*38e0*/  SEL R27, R3.reuse, R25, !P5 ;  /* 0x00000019031b7207 */ /* 0x040fe20006800000 */
[----:B------:R-:W-:Y:S01]  /*38f0*/  @!P4 IMAD.IADD R6, R6, 0x1, -R7 ;  /* 0x000000010606c824 */ /* 0x000fe200078e0a07 */
[C---:B------:R-:W-:Y:S01]  /*3900*/  SEL R25, R3.reuse, R23, !P5 ;  /* 0x0000001703197207 */ /* 0x040fe20006800000 */
[----:B------:R-:W-:Y:S01]  /*3910*/  STL [R1+0x600], R41 ;  /* 0x0006002901007387 */ /* 0x000fe20000100800 */
[C---:B------:R-:W-:Y:S01]  /*3920*/  SEL R23, R3.reuse, R21, !P5 ;  /* 0x0000001503177207 */ /* 0x040fe20006800000 */
[----:B------:R-:W-:Y:S01]  /*3930*/  @!P0 IMAD.MOV R18, RZ, RZ, -R18 ;  /* 0x000000ffff128224 */ /* 0x000fe200078e0a12 */
[C---:B------:R-:W-:Y:S01]  /*3940*/  SEL R21, R3.reuse, R19, !P5 ;  /* 0x0000001303157207 */ /* 0x040fe20006800000 */
[----:B------:R-:W-:Y:S01]  /*3950*/  STL [R1+0x604], R39 ;  /* 0x0006042701007387 */ /* 0x000fe20000100800 */
[----:B------:R-:W-:-:S02]  /*3960*/  SEL R19, R3, R17, !P5 ;  /* 0x0000001103137207 */ /* 0x000fc40006800000 */
[C---:B------:R-:W-:Y:S01]  /*3970*/  SEL R17, R3.reuse, R15, !P5 ;  /* 0x0000000f03117207 */ /* 0x040fe20006800000 */
[----:B------:R-:W-:Y:S01]  /*3980*/  STL [R1+0x608], R37 ;  /* 0x0006082501007387 */ /* 0x000fe20000100800 */
[C---:B------:R-:W-:Y:S02]  /*3990*/  SEL R15, R3.reuse, R13, !P5 ;  /* 0x0000000d030f7207 */ /* 0x040fe40006800000 */
[C---:B------:R-:W-:Y:S01]  /*39a0*/  SEL R13, R3.reuse, R11, !P5 ;  /* 0x0000000b030d7207 */ /* 0x040fe20006800000 */
[----:B------:R-:W-:Y:S01]  /*39b0*/  STL [R1+0x60c], R35 ;  /* 0x00060c2301007387 */ /* 0x000fe20000100800 */
[C---:B------:R-:W-:Y:S02]  /*39c0*/  SEL R11, R3.reuse, R9, !P5 ;  /* 0x00000009030b7207 */ /* 0x040fe40006800000 */
[----:B------:R-:W-:Y:S01]  /*39d0*/  SEL R9, R3, R92, !P5 ;  /* 0x0000005c03097207 */ /* 0x000fe20006800000 */
[----:B------:R-:W-:Y:S01]  /*39e0*/  STL [R1+0x610], R33 ;  /* 0x0006102101007387 */ /* 0x000fe20000100800 */
[----:B------:R-:W-:-:S02]  /*39f0*/  ISETP.GT.U32.AND P3, PT, R7, R4, PT ;  /* 0x000000040700720c */ /* 0x000fc40003f64070 */
[----:B------:R-:W-:Y:S01]  /*3a00*/  ISETP.GT.U32.AND P2, PT, R7, R0, PT ;  /* 0x000000000700720c */ /* 0x000fe20003f44070 */
[----:B------:R-:W-:Y:S01]  /*3a10*/  STL [R1+0x614], R31 ;  /* 0x0006141f01007387 */ /* 0x000fe20000100800 */
[----:B------:R-:W-:Y:S02]  /*3a20*/  ISETP.GE.AND P6, PT, R61, RZ, PT ;  /* 0x000000ff3d00720c */ /* 0x000fe40003fc6270 */
[----:B------:R-:W-:Y:S01]  /*3a30*/  ISETP.GE.AND P1, PT, R59, RZ, PT ;  /* 0x000000ff3b00720c */ /* 0x000fe20003f26270 */
[----:B------:R-:W-:Y:S01]  /*3a40*/  STL [R1+0x618], R29 ;  /* 0x0006181d01007387 */ /* 0x000fe20000100800 */
[----:B------:R-:W-:Y:S01]  /*3a50*/  ISETP.GE.AND P4, PT, R63, RZ, PT ;  /* 0x000000ff3f00720c */ /* 0x000fe20003f86270 */
[----:B------:R-:W0:Y:S01]  /*3a60*/  LDC R59, c[0x0][0x3a0] ;  /* 0x0000e800ff3b7b82 */ /* 0x000e220000000800 */
[C---:B------:R-:W-:Y:S01]  /*3a70*/  ISETP.GT.U32.AND P0, PT, R7.reuse, R5, PT ;  /* 0x000000050700720c */ /* 0x040fe20003f04070 */
[----:B------:R-:W-:Y:S02]  /*3a80*/  STL [R1+0x61c], R27 ;  /* 0x00061c1b01007387 */ /* 0x000fe40000100800 */
[--C-:B------:R-:W-:Y:S01]  /*3a90*/  @!P3 IMAD.IADD R4, R4, 0x1, -R7.reuse ;  /* 0x000000010404b824 */ /* 0x100fe200078e0a07 */
[----:B------:R-:W-:Y:S01]  /*3aa0*/  ISETP.GT.U32.AND P3, PT, R7, R6, PT ;  /* 0x000000060700720c */ /* 0x000fe20003f64070 */
[----:B------:R-:W-:Y:S01]  /*3ab0*/  STL [R1+0x620], R25 ;  /* 0x0006201901007387 */ /* 0x000fe20000100800 */
[----:B------:R-:W-:-:S02]  /*3ac0*/  @!P2 IMAD.IADD R0, R0, 0x1, -R7 ;  /* 0x000000010000a824 */ /* 0x000fc400078e0a07 */
[----:B------:R-:W-:Y:S01]  /*3ad0*/  @!P6 IMAD.MOV R14, RZ, RZ, -R14 ;  /* 0x000000ffff0ee224 */ /* 0x000fe200078e0a0e */
[----:B------:R-:W-:Y:S01]  /*3ae0*/  STL [R1+0x624], R23 ;  /* 0x0006241701007387 */ /* 0x000fe20000100800 */
[----:B------:R-:W-:Y:S01]  /*3af0*/  @!P1 IMAD.MOV R12, RZ, RZ, -R12 ;  /* 0x000000ffff0c9224 */ /* 0x000fe200078e0a0c */
[C---:B------:R-:W-:Y:S01]  /*3b00*/  ISETP.GT.U32.AND P1, PT, R7.reuse, R4, PT ;  /* 0x000000040700720c */ /* 0x040fe20003f24070 */
[----:B------:R-:W-:Y:S01]  /*3b10*/  @!P4 IMAD.MOV R10, RZ, RZ, -R10 ;  /* 0x000000ffff0ac224 */ /* 0x000fe200078e0a0a */
[----:B------:R-:W-:Y:S01]  /*3b20*/  STL [R1+0x628], R21 ;  /* 0x0006281501007387 */ /* 0x000fe20000100800 */
[----:B------:R-:W-:Y:S01]  /*3b30*/  ISETP.GT.U32.AND P2, PT, R7, R0, PT ;  /* 0x000000000700720c */ /* 0x000fe20003f44070 */
[--C-:B------:R-:W-:Y:S01]  /*3b40*/  @!P0 IMAD.IADD R5, R5, 0x1, -R7.reuse ;  /* 0x0000000105058824 */ /* 0x100fe200078e0a07 */
[----:B------:R-:W-:Y:S01]  /*3b50*/  ISETP.GE.AND P0, PT, R75, RZ, PT ;  /* 0x000000ff4b00720c */ /* 0x000fe20003f06270 */
[----:B------:R-:W-:Y:S01]  /*3b60*/  STL [R1+0x62c], R19 ;  /* 0x00062c1301007387 */ /* 0x000fe20000100800 */
[----:B------:R-:W-:Y:S01]  /*3b70*/  @!P3 IMAD.IADD R6, R6, 0x1, -R7 ;  /* 0x000000010606b824 */ /* 0x000fe200078e0a07 */
[----:B------:R-:W-:-:S02]  /*3b80*/  ISETP.GE.AND P4, PT, R73, RZ, PT ;  /* 0x000000ff4900720c */ /* 0x000fc40003f86270 */
[----:B------:R-:W-:Y:S01]  /*3b90*/  STL [R1+0x630], R17 ;  /* 0x0006301101007387 */ /* 0x000fe20000100800 */
[----:B------:R-:W-:Y:S02]  /*3ba0*/  ISETP.GE.AND P3, PT, R71, RZ, PT ;  /* 0x000000ff4700720c */ /* 0x000fe40003f66270 */
[--C-:B------:R-:W-:Y:S01]  /*3bb0*/  @!P1 IMAD.IADD R4, R4, 0x1, -R7.reuse ;  /* 0x0000000104049824 */ /* 0x100fe200078e0a07 */
[----:B------:R-:W-:Y:S01]  /*3bc0*/  STL [R1+0x634], R15 ;  /* 0x0006340f01007387 */ /* 0x000fe20000100800 */
[----:B------:R-:W-:Y:S01]  /*3bd0*/  ISETP.NE.AND P6, PT, R2, RZ, PT ;  /* 0x000000ff0200720c */ /* 0x000fe20003fc5270 */
[----:B------:R-:W-:Y:S02]  /*3be0*/  @!P2 IMAD.IADD R0, R0, 0x1, -R7 ;  /* 0x000000010000a824 */ /* 0x000fe400078e0a07 */
[----:B------:R1:W-:Y:S01]  /*3bf0*/  STL [R1+0x638], R13 ;  /* 0x0006380d01007387 */ /* 0x0003e20000100800 */
[----:B------:R-:W-:Y:S02]  /*3c00*/  @!P0 IMAD.MOV R5, RZ, RZ, -R5 ;  /* 0x000000ffff058224 */ /* 0x000fe400078e0a05 */
[----:B------:R-:W-:Y:S01]  /*3c10*/  @!P4 IMAD.MOV R4, RZ, RZ, -R4 ;  /* 0x000000ffff04c224 */ /* 0x000fe200078e0a04 */
[----:B------:R4:W-:Y:S02]  /*3c20*/  STL [R1+0x63c], R11 ;  /* 0x00063c0b01007387 */ /* 0x0009e40000100800 */
[----:B------:R-:W-:-:S02]  /*3c30*/  @!P3 IMAD.MOV R0, RZ, RZ, -R0 ;  /* 0x000000ffff00b224 */ /* 0x000fc400078e0a00 */
[----:B------:R5:W-:Y:S01]  /*3c40*/  STL [R1+0x640], R9 ;  /* 0x0006400901007387 */ /* 0x000be20000100800 */
[C---:B-1----:R-:W-:Y:S02]  /*3c50*/  SEL R13, R3.reuse, R90, !P5 ;  /* 0x0000005a030d7207 */ /* 0x042fe40006800000 */
[----:B----4-:R-:W-:-:S03]  /*3c60*/  SEL R11, R3, R86, !P5 ;  /* 0x00000056030b7207 */ /* 0x010fc60006800000 */
[----:B------:R1:W-:Y:S01]  /*3c70*/  STL [R1+0x644], R13 ;  /* 0x0006440d01007387 */ /* 0x0003e20000100800 */
[----:B-----5:R-:W-:-:S03]  /*3c80*/  SEL R9, R3, R84, !P5 ;  /* 0x0000005403097207 */ /* 0x020fc60006800000 */
[----:B------:R4:W-:Y:S04]  /*3c90*/  STL [R1+0x648], R11 ;  /* 0x0006480b01007387 */ /* 0x0009e80000100800 */
        /* <DEDUP_REMOVED lines=69> */
[----:B------:R-:W-:Y:S01]  /*40f0*/  STL [R1+0x800], R13 ;  /* 0x0008000d01007387 */ /* 0x000fe20000100800 */
[----:B-----5:R-:W-:Y:S01]  /*4100*/  SEL R9, R3, R10, !P5 ;  /* 0x0000000a03097207 */ /* 0x020fe20006800000 */
[----:B0-----:R-:W-:Y:S01]  /*4110*/  VIADD R3, R59, 0xffffffff ;  /* 0xffffffff3b037836 */ /* 0x001fe20000000000 */
[----:B------:R-:W-:Y:S01]  /*4120*/  ISETP.GE.AND P5, PT, R77, RZ, PT ;  /* 0x000000ff4d00720c */ /* 0x000fe20003fa6270 */
[----:B------:R-:W-:Y:S03]  /*4130*/  STL [R1+0x804], R11 ;  /* 0x0008040b01007387 */ /* 0x000fe60000100800 */
[----:B------:R-:W-:Y:S01]  /*4140*/  ISETP.GE.U32.AND P1, PT, R3, 0x7fffff80, PT ;  /* 0x7fffff800300780c */ /* 0x000fe20003f26070 */
[----:B------:R-:W-:Y:S01]  /*4150*/  STL [R1+0x808], R9 ;  /* 0x0008080901007387 */ /* 0x000fe20000100800 */
[----:B------:R-:W-:-:S03]  /*4160*/  LOP3.LUT R3, RZ, R2, RZ, 0x33, !PT ;  /* 0x00000002ff037212 */ /* 0x000fc600078e33ff */
[----:B------:R0:W-:Y:S01]  /*4170*/  STL [R1+0x15c0], R8 ;  /* 0x0015c00801007387 */ /* 0x0001e20000100800 */
[----:B------:R-:W-:Y:S01]  /*4180*/  SEL R7, R3, R5, !P6 ;  /* 0x0000000503077207 */ /* 0x000fe20007000000 */
[----:B------:R-:W-:Y:S02]  /*4190*/  VIADD R5, R59, 0xfffffffa ;  /* 0xfffffffa3b057836 */ /* 0x000fe40000000000 */
[----:B------:R-:W-:Y:S01]  /*41a0*/  @!P5 IMAD.MOV R6, RZ, RZ, -R6 ;  /* 0x000000ffff06d224 */ /* 0x000fe200078e0a06 */
[----:B------:R-:W-:-:S04]  /*41b0*/  ISETP.NE.U32.AND P5, PT, R82, RZ, PT ;  /* 0x000000ff5200720c */ /* 0x000fc80003fa5070 */
[----:B------:R-:W-:Y:S01]  /*41c0*/  SEL R2, R3, R6, !P6 ;  /* 0x0000000603027207 */ /* 0x000fe20007000000 */
[----:B0-----:R-:W-:Y:S01]  /*41d0*/  VIADD R8, R59, 0xfffffffd ;  /* 0xfffffffd3b087836 */ /* 0x001fe20000000000 */
[----:B------:R-:W-:-:S04]  /*41e0*/  SEL R6, R3, R0, !P6 ;  /* 0x0000000003067207 */ /* 0x000fc80007000000 */
[----:B------:R-:W-:Y:S02]  /*41f0*/  ISETP.GE.U32.AND P2, PT, R8, 0x7fffff7e, PT ;  /* 0x7fffff7e0800780c */ /* 0x000fe40003f46070 */
[----:B------:R-:W-:Y:S01]  /*4200*/  SEL R8, R3, R4, !P6 ;  /* 0x0000000403087207 */ /* 0x000fe20007000000 */
[C---:B------:R-:W-:Y:S02]  /*4210*/  VIADD R3, R59.reuse, 0xfffffffc ;  /* 0xfffffffc3b037836 */ /* 0x040fe40000000000 */
[----:B------:R-:W-:Y:S01]  /*4220*/  VIADD R4, R59, 0xfffffffb ;  /* 0xfffffffb3b047836 */ /* 0x000fe20000000000 */
[----:B--23--:R-:W-:Y:S07]  /*4230*/  BRA.U UP0, `(.L_x_5) ;  /* 0x0000000100187547 */ /* 0x00cfee000b800000 */
[----:B------:R-:W-:Y:S01]  /*4240*/  ELECT P0, URZ, PT ;  /* 0x0000000000ff782f */ /* 0x000fe20003800000 */
[----:B------:R-:W-:Y:S01]  /*4250*/  IMAD.MOV.U32 R0, RZ, RZ, 0x1 ;  /* 0x00000001ff007424 */ /* 0x000fe200078e00ff */
[----:B------:R-:W-:Y:S01]  /*4260*/  UMOV UR9, 0x40 ;  /* 0x0000004000097882 */ /* 0x000fe20000000000 */
[----:B------:R-:W-:Y:S01]  /*4270*/  UVIRTCOUNT.DEALLOC.SMPOOL 0x80 ;  /* 0x000000800000784c */ /* 0x000fe20000000000 */
[----:B------:R-:W-:-:S09]  /*4280*/  ULEA UR9, UR8, UR9, 0x18 ;  /* 0x0000000908097291 */ /* 0x000fd2000f8ec0ff */
[----:B------:R0:W-:Y:S03]  /*4290*/  @P0 STS.U8 [UR9], R0 ;  /* 0x00000000ff000988 */ /* 0x0001e60008000009 */
.L_x_5:
[----:B------:R-:W-:Y:S01]  /*42a0*/  STTM.x64 tmem[UR7], RZ ;  /* 0x000000ff000079ed */ /* 0x000fe20008340007 */
[----:B------:R-:W-:Y:S01]  /*42b0*/  STTM.x64 tmem[UR7+0x40], RZ ;  /* 0x000040ff000079ed */ /* 0x000fe20008340007 */
[----:B------:R-:W-:Y:S01]  /*42c0*/  STTM.x64 tmem[UR7+0x80], RZ ;  /* 0x000080ff000079ed */ /* 0x000fe20008340007 */
[----:B------:R-:W-:Y:S01]  /*42d0*/  STTM.x64 tmem[UR7+0xc0], RZ ;  /* 0x0000c0ff000079ed */ /* 0x000fe20008340007 */
[----:B------:R-:W1:Y:S02]  /*42e0*/  FENCE.VIEW.ASYNC.T ;  /* 0x00000000000073c6 */ /* 0x000e640000000200 */
[----:B-1----:R-:W-:Y:S01]  /*42f0*/  VOTEU.ALL UP1, P5 ;  /* 0x0000000000ff7886 */ /* 0x002fe20002820000 */
[----:B------:R-:W-:Y:S01]  /*4300*/  VOTEU.ALL UP2, P5 ;  /* 0x0000000000ff7886 */ /* 0x000fe20002840000 */
[----:B------:R-:W-:Y:S01]  /*4310*/  IMAD R2, R2, UR12, RZ ;  /* 0x0000000c02027c24 */ /* 0x000fe2000f8e02ff */
[----:B------:R-:W1:Y:S01]  /*4320*/  LDCU.64 UR14, c[0x0][0x358] ;  /* 0x00006b00ff0e77ac */ /* 0x000e620008000a00 */
[----:B------:R-:W-:Y:S01]  /*4330*/  IMAD R7, R7, UR12, RZ ;  /* 0x0000000c07077c24 */ /* 0x000fe2000f8e02ff */
[----:B------:R-:W-:-:S04]  /*4340*/  @!UP1 UIADD3 UR8, UPT, UPT, -UR10, 0x100000, URZ ;  /* 0x001000000a089890 */ /* 0x000fc8000fffe1ff */
[----:B------:R-:W-:Y:S02]  /*4350*/  @!UP1 USHF.L.U32 UR9, UR8, 0xb, URZ ;  /* 0x0000000b08099899 */ /* 0x000fe400080006ff */
[----:B------:R-:W-:Y:S01]  /*4360*/  @!UP1 USHF.L.U32 UR8, UR8, 0x1, URZ ;  /* 0x0000000108089899 */ /* 0x000fe200080006ff */
[----:B------:R-:W-:Y:S01]  /*4370*/  BAR.SYNC.DEFER_BLOCKING 0x0 ;  /* 0x0000000000007b1d */ /* 0x000fe20000010000 */
[----:B0-----:R-:W-:Y:S01]  /*4380*/  IADD3 R0, P6, PT, R2, UR16, RZ ;  /* 0x0000001002007c10 */ /* 0x001fe2000ffde0ff */
[----:B------:R-:W-:Y:S01]  /*4390*/  IMAD R8, R8, UR12, RZ ;  /* 0x0000000c08087c24 */ /* 0x000fe2000f8e02ff */
[----:B------:R-:W-:Y:S02]  /*43a0*/  ISETP.GE.U32.AND P3, PT, R4, 0x7fffff7c, PT ;  /* 0x7fffff7c0400780c */ /* 0x000fe40003f66070 */
[----:B------:R-:W-:Y:S01]  /*43b0*/  LEA.HI.X.SX32 R2, R2, UR17, 0x1, P6 ;  /* 0x0000001102027c11 */ /* 0x000fe2000b0f0eff */
[----:B------:R-:W-:Y:S01]  /*43c0*/  @!P1 IMAD.MOV.U32 R4, RZ, RZ, R0 ;  /* 0x000000ffff049224 */ /* 0x000fe200078e0000 */
[----:B------:R-:W-:Y:S01]  /*43d0*/  ISETP.GE.U32.AND P0, PT, R5, 0x7fffff7b, PT ;  /* 0x7fffff7b0500780c */ /* 0x000fe20003f06070 */
[----:B------:R-:W-:Y:S01]  /*43e0*/  STL [R1+0x1ea4], R23 ;  /* 0x001ea41701007387 */ /* 0x000fe20000100800 */
[----:B------:R-:W-:Y:S01]  /*43f0*/  PRMT R25, RZ, 0x7610, R25 ;  /* 0x00007610ff197816 */ /* 0x000fe20000000019 */
[----:B------:R-:W-:Y:S01]  /*4400*/  @!P1 IMAD.MOV.U32 R5, RZ, RZ, R2 ;  /* 0x000000ffff059224 */ /* 0x000fe200078e0002 */
[----:B------:R-:W-:Y:S01]  /*4410*/  ISETP.GE.U32.AND P4, PT, R3, 0x7fffff7d, PT ;  /* 0x7fffff7d0300780c */ /* 0x000fe20003f86070 */
[----:B------:R-:W-:Y:S01]  /*4420*/  IMAD R10, R6, UR12, RZ ;  /* 0x0000000c060a7c24 */ /* 0x000fe2000f8e02ff */
[----:B------:R-:W-:Y:S01]  /*4430*/  IADD3 R3, P6, PT, R7, UR16, RZ ;  /* 0x0000001007037c10 */ /* 0x000fe2000ffde0ff */
[----:B------:R-:W-:Y:S01]  /*4440*/  STL [R1+0x1eb0], R23 ;  /* 0x001eb01701007387 */ /* 0x000fe20000100800 */
[----:B------:R-:W-:Y:S01]  /*4450*/  PRMT R24, RZ, 0x7610, R24 ;  /* 0x00007610ff187816 */ /* 0x000fe20000000018 */
[----:B------:R-:W0:Y:S01]  /*4460*/  LDC.64 R16, c[0x0][0x3a8] ;  /* 0x0000ea00ff107b82 */ /* 0x000e220000000a00 */
[----:B------:R-:W-:Y:S01]  /*4470*/  PRMT R51, RZ, 0x7610, R51 ;  /* 0x00007610ff337816 */ /* 0x000fe20000000033 */
[----:B------:R-:W-:Y:S01]  /*4480*/  STL [R1+0x1ebc], R23 ;  /* 0x001ebc1701007387 */ /* 0x000fe20000100800 */
[----:B------:R-:W-:Y:S01]  /*4490*/  PRMT R26, RZ, 0x7610, R26 ;  /* 0x00007610ff1a7816 */ /* 0x000fe2000000001a */
[----:B------:R-:W-:Y:S01]  /*44a0*/  VIADD R13, R59, 0xfffffff9 ;  /* 0xfffffff93b0d7836 */ /* 0x000fe20000000000 */
[----:B------:R-:W2:Y:S01]  /*44b0*/  LDCU UR40, c[0x0][0x3b0] ;  /* 0x00007600ff2877ac */ /* 0x000ea20008000800 */
[----:B------:R-:W-:Y:S04]  /*44c0*/  STL [R1+0x1ec8], R23 ;  /* 0x001ec81701007387 */ /* 0x000fe80000100800 */
[----:B------:R-:W3:Y:S02]  /*44d0*/  FENCE.VIEW.ASYNC.S ;  /* 0x00000000000073c6 */ /* 0x000ee40000000000 */
[----:B---3--:R3:W4:Y:S01]  /*44e0*/  @!UP2 SYNCS.EXCH.64 URZ, [UR6], UR8 ;  /* 0x0000000806ffa5b2 */ /* 0x0087220008000100 */
[----:B------:R-:W0:Y:S01]  /*44f0*/  LDCU UR41, c[0x0][0x3b0] ;  /* 0x00007600ff2977ac */ /* 0x000e220008000800 */
[----:B----4-:R-:W-:Y:S06]  /*4500*/  BAR.SYNC.DEFER_BLOCKING 0x0 ;  /* 0x0000000000007b1d */ /* 0x010fec0000010000 */
[----:B------:R-:W4:Y:S01]  /*4510*/  LDCU UR42, c[0x0][0x3b0] ;  /* 0x00007600ff2a77ac */ /* 0x000f220008000800 */
[----:B------:R-:W-:Y:S01]  /*4520*/  STL [R1+0x1ed4], R23 ;  /* 0x001ed41701007387 */ /* 0x000fe20000100800 */
[----:B------:R-:W0:Y:S03]  /*4530*/  LDCU UR43, c[0x0][0x3b0] ;  /* 0x00007600ff2b77ac */ /* 0x000e260008000800 */
[----:B------:R-:W-:Y:S01]  /*4540*/  STL [R1+0x1ee0], R23 ;  /* 0x001ee01701007387 */ /* 0x000fe20000100800 */
[----:B------:R-:W0:Y:S03]  /*4550*/  LDCU UR36, c[0x0][0x3b0] ;  /* 0x00007600ff2477ac */ /* 0x000e260008000800 */
[----:B------:R-:W-:Y:S01]  /*4560*/  STL [R1+0x1eec], R23 ;  /* 0x001eec1701007387 */ /* 0x000fe20000100800 */
[----:B------:R-:W0:Y:S03]  /*4570*/  LDCU UR37, c[0x0][0x3b0] ;  /* 0x00007600ff2577ac */ /* 0x000e260008000800 */
[----:B------:R-:W-:Y:S01]  /*4580*/  STL [R1+0x1ef8], R23 ;  /* 0x001ef81701007387 */ /* 0x000fe20000100800 */
[----:B------:R-:W0:Y:S03]  /*4590*/  LDCU UR38, c[0x0][0x3b0] ;  /* 0x00007600ff2677ac */ /* 0x000e260008000800 */
[----:B-1----:R1:W2:Y:S01]  /*45a0*/  @!P1 LDG.E.U8 R25, desc[UR14][R4.64] ;  /* 0x0000000e04199981 */ /* 0x0022a2000c1e1100 */
[----:B------:R-:W0:Y:S03]  /*45b0*/  LDCU UR12, c[0x0][0x3b0] ;  /* 0x00007600ff0c77ac */ /* 0x000e260008000800 */
[----:B------:R-:W-:Y:S01]  /*45c0*/  STL [R1+0x1f04], R23 ;  /* 0x001f041701007387 */ /* 0x000fe20000100800 */
[----:B------:R-:W2:Y:S03]  /*45d0*/  LDCU UR13, c[0x0][0x3b0] ;  /* 0x00007600ff0d77ac */ /* 0x000ea60008000800 */
[----:B------:R-:W-:Y:S01]  /*45e0*/  STL [R1+0x1f10], R23 ;  /* 0x001f101701007387 */ /* 0x000fe20000100800 */
[----:B-1----:R-:W-:Y:S01]  /*45f0*/  LEA.HI.X.SX32 R4, R7, UR17, 0x1, P6 ;  /* 0x0000001107047c11 */ /* 0x002fe2000b0f0eff */
[----:B------:R-:W1:Y:S01]  /*4600*/  LDCU UR34, c[0x0][0x3b0] ;  /* 0x00007600ff2277ac */ /* 0x000e620008000800 */
[C---:B------:R-:W-:Y:S01]  /*4610*/  IADD3 R5, P6, PT, R8.reuse, UR16, RZ ;  /* 0x0000001008057c10 */ /* 0x040fe2000ffde0ff */
[----:B------:R-:W-:Y:S02]  /*4620*/  STL [R1+0x1f1c], R23 ;  /* 0x001f1c1701007387 */ /* 0x000fe40000100800 */
[----:B------:R-:W-:Y:S01]  /*4630*/  @!P1 IMAD.MOV.U32 R9, RZ, RZ, R4 ;  /* 0x000000ffff099224 */ /* 0x000fe200078e0004 */
[----:B------:R-:W-:Y:S01]  /*4640*/  LEA.HI.X.SX32 R6, R8, UR17, 0x1, P6 ;  /* 0x0000001108067c11 */ /* 0x000fe2000b0f0eff */
[----:B------:R-:W-:Y:S01]  /*4650*/  @!P1 IMAD.MOV.U32 R8, RZ, RZ, R3 ;  /* 0x000000ffff089224 */ /* 0x000fe200078e0003 */
[----:B------:R-:W-:Y:S01]  /*4660*/  IADD3 R7, P6, PT, R10, UR16, RZ ;  /* 0x000000100a077c10 */ /* 0x000fe2000ffde0ff */
[----:B------:R-:W-:Y:S01]  /*4670*/  STL [R1+0x1f28], R23 ;  /* 0x001f281701007387 */ /* 0x000fe20000100800 */
[----:B0-----:R-:W-:Y:S01]  /*4680*/  IMAD.SHL.U32 R12, R16, 0x2, RZ ;  /* 0x00000002100c7824 */ /* 0x001fe200078e00ff */
[----:B---3--:R-:W-:-:S04]  /*4690*/  @!UP1 UIADD3 UR8, UPT, UPT, -UR10, 0x100000, URZ ;  /* 0x001000000a089890 */ /* 0x008fc8000fffe1ff */
[----:B------:R-:W-:Y:S02]  /*46a0*/  @!UP1 USHF.L.U32 UR9, UR8, 0xb, URZ ;  /* 0x0000000b08099899 */ /* 0x000fe400080006ff */
[----:B------:R-:W-:Y:S01]  /*46b0*/  @!UP1 USHF.L.U32 UR8, UR8, 0x1, URZ ;  /* 0x0000000108089899 */ /* 0x000fe200080006ff */
[----:B------:R-:W0:Y:S01]  /*46c0*/  LDCU UR35, c[0x0][0x3b0] ;  /* 0x00007600ff2377ac */ /* 0x000e220008000800 */
[----:B------:R3:W2:Y:S01]  /*46d0*/  @!P1 LDG.E.U8 R24, desc[UR14][R8.64] ;  /* 0x0000000e08189981 */ /* 0x0006a2000c1e1100 */
[----:B------:R-:W0:Y:S03]  /*46e0*/  LDCU UR10, c[0x0][0x3b0] ;  /* 0x00007600ff0a77ac */ /* 0x000e260008000800 */
[----:B------:R0:W-:Y:S01]  /*46f0*/  STL [R1+0x1f34], R23 ;  /* 0x001f341701007387 */ /* 0x0001e20000100800 */
[----:B------:R-:W0:Y:S03]  /*4700*/  LDCU UR39, c[0x0][0x3b0] ;  /* 0x00007600ff2777ac */ /* 0x000e260008000800 */
[----:B------:R-:W-:Y:S01]  /*4710*/  STL [R1+0x1ea0], R22 ;  /* 0x001ea01601007387 */ /* 0x000fe20000100800 */
[----:B---3--:R-:W-:Y:S01]  /*4720*/  @!P1 IMAD.MOV.U32 R8, RZ, RZ, R5 ;  /* 0x000000ffff089224 */ /* 0x008fe200078e0005 */
[----:B------:R-:W3:Y:S01]  /*4730*/  LDCU UR16, c[0x0][0x3b0] ;  /* 0x00007600ff1077ac */ /* 0x000ee20008000800 */
[----:B------:R-:W-:Y:S01]  /*4740*/  @!P1 IMAD.MOV.U32 R9, RZ, RZ, R6 ;  /* 0x000000ffff099224 */ /* 0x000fe200078e0006 */
[----:B------:R-:W-:Y:S01]  /*4750*/  STL [R1+0x1eb4], R22 ;  /* 0x001eb41601007387 */ /* 0x000fe20000100800 */
[----:B------:R-:W0:Y:S03]  /*4760*/  LDCU UR20, c[0x0][0x3b0] ;  /* 0x00007600ff1477ac */ /* 0x000e260008000800 */
[----:B------:R1:W2:Y:S01]  /*4770*/  @!P1 LDG.E.U8 R51, desc[UR14][R8.64] ;  /* 0x0000000e08339981 */ /* 0x0002a2000c1e1100 */
[----:B------:R-:W2:Y:S03]  /*4780*/  LDCU UR21, c[0x0][0x3b0] ;  /* 0x00007600ff1577ac */ /* 0x000ea60008000800 */
[----:B------:R-:W-:Y:S01]  /*4790*/  STL [R1+0x1ecc], R22 ;  /* 0x001ecc1601007387 */ /* 0x000fe20000100800 */
[----:B------:R-:W2:Y:S03]  /*47a0*/  LDCU UR22, c[0x0][0x3b0] ;  /* 0x00007600ff1677ac */ /* 0x000ea60008000800 */
[----:B------:R-:W-:Y:S01]  /*47b0*/  STL [R1+0x1ee4], R22 ;  /* 0x001ee41601007387 */ /* 0x000fe20000100800 */
[----:B-1----:R-:W-:Y:S01]  /*47c0*/  LEA.HI.X.SX32 R8, R10, UR17, 0x1, P6 ;  /* 0x000000110a087c11 */ /* 0x002fe2000b0f0eff */
[----:B------:R-:W-:-:S02]  /*47d0*/  @!P1 IMAD.MOV.U32 R10, RZ, RZ, R7 ;  /* 0x000000ffff0a9224 */ /* 0x000fc400078e0007 */
[----:B------:R-:W-:Y:S01]  /*47e0*/  STL [R1+0x1efc], R22 ;  /* 0x001efc1601007387 */ /* 0x000fe20000100800 */
[----:B------:R-:W-:Y:S01]  /*47f0*/  SHF.R.S32.HI R9, RZ, 0x1f, R12 ;  /* 0x0000001fff097819 */ /* 0x000fe2000001140c */
[----:B------:R-:W-:Y:S01]  /*4800*/  VOTEU.ALL UP1, P5 ;  /* 0x0000000000ff7886 */ /* 0x000fe20002820000 */
[----:B------:R-:W-:Y:S01]  /*4810*/  @!P1 IMAD.MOV.U32 R11, RZ, RZ, R8 ;  /* 0x000000ffff0b9224 */ /* 0x000fe200078e0008 */
[----:B------:R-:W-:Y:S01]  /*4820*/  STL [R1+0x1f14], R22 ;  /* 0x001f141601007387 */ /* 0x000fe20000100800 */
[----:B0-----:R-:W-:Y:S01]  /*4830*/  PRMT R23, RZ, 0x7610, R23 ;  /* 0x00007610ff177816 */ /* 0x001fe20000000017 */
[----:B------:R-:W0:Y:S01]  /*4840*/  LDCU UR17, c[0x0][0x3b0] ;  /* 0x00007600ff1177ac */ /* 0x000e220008000800 */
[----:B------:R1:W0:Y:S01]  /*4850*/  @!UP1 SYNCS.EXCH.64 URZ, [UR4+0x24008], UR8 ;  /* 0x0240080804ff95b2 */ /* 0x0002220008000100 */
[----:B------:R0:W2:Y:S01]  /*4860*/  @!P1 LDG.E.U8 R26, desc[UR14][R10.64] ;  /* 0x0000000e0a1a9981 */ /* 0x0000a2000c1e1100 */
[----:B------:R-:W0:Y:S03]  /*4870*/  LDCU UR23, c[0x0][0x3b0] ;  /* 0x00007600ff1777ac */ /* 0x000e260008000800 */
[----:B------:R-:W-:Y:S01]  /*4880*/  STL [R1+0x1f2c], R22 ;  /* 0x001f2c1601007387 */ /* 0x000fe20000100800 */
[----:B------:R-:W0:Y:S03]  /*4890*/  LDCU UR24, c[0x0][0x3b0] ;  /* 0x00007600ff1877ac */ /* 0x000e260008000800 */
[----:B------:R-:W-:Y:S01]  /*48a0*/  STL [R1+0x1e9c], R21 ;  /* 0x001e9c1501007387 */ /* 0x000fe20000100800 */
[----:B------:R-:W0:Y:S03]  /*48b0*/  LDCU UR25, c[0x0][0x3b0] ;  /* 0x00007600ff1977ac */ /* 0x000e260008000800 */
[----:B------:R-:W-:Y:S01]  /*48c0*/  STL [R1+0x1ea8], R21 ;  /* 0x001ea81501007387 */ /* 0x000fe20000100800 */
[----:B-1----:R-:W1:Y:S03]  /*48d0*/  LDCU UR9, c[0x0][0x3b0] ;  /* 0x00007600ff0977ac */ /* 0x002e660008000800 */
        /* <DEDUP_REMOVED lines=10> */
[----:B------:R0:W-:Y:S01]  /*4980*/  STL [R1+0x1f38], R21 ;  /* 0x001f381501007387 */ /* 0x0001e20000100800 */
        /* <DEDUP_REMOVED lines=69> */
[----:B------:R-:W-:Y:S04]  /*4de0*/  STL [R1+0x1c64], R82 ;  /* 0x001c645201007387 */ /* 0x000fe80000100800 */
        /* <DEDUP_REMOVED lines=181> */
[----:B------:R-:W-:Y:S01]  /*5940*/  STL [R1+0x1b14], R48 ;  /* 0x001b143001007387 */ /* 0x000fe20000100800 */
[----:B0-----:R-:W-:-:S03]  /*5950*/  IADD3 R21, P6, PT, R12, R0, RZ ;  /* 0x000000000c157210 */ /* 0x001fc60007fde0ff */
[----:B------:R-:W-:Y:S04]  /*5960*/  STL [R1+0x1b08], R58 ;  /* 0x001b083a01007387 */ /* 0x000fe80000100800 */
[----:B------:R-:W-:Y:S04]  /*5970*/  STL [R1+0x1b04], R54 ;  /* 0x001b043601007387 */ /* 0x000fe80000100800 */
[----:B------:R-:W-:Y:S04]  /*5980*/  STL [R1+0x1b00], R62 ;  /* 0x001b003e01007387 */ /* 0x000fe80000100800 */
[----:B------:R-:W-:Y:S04]  /*5990*/  STL [R1+0x1afc], R57 ;  /* 0x001afc3901007387 */ /* 0x000fe80000100800 */
[----:B------:R-:W-:Y:S01]  /*59a0*/  STL [R1+0x1af4], R56 ;  /* 0x001af43801007387 */ /* 0x000fe20000100800 */
[----:B------:R-:W-:-:S03]  /*59b0*/  IMAD.MOV.U32 R11, RZ, RZ, R21 ;  /* 0x000000ffff0b7224 */ /* 0x000fc600078e0015 */
[----:B------:R-:W-:Y:S01]  /*59c0*/  STL [R1+0x1af0], R55 ;  /* 0x001af03701007387 */ /* 0x000fe20000100800 */
[----:B------:R-:W-:-:S03]  /*59d0*/  IMAD.X R10, R9, 0x1, R2, P6 ;  /* 0x00000001090a7824 */ /* 0x000fc600030e0602 */
[----:B------:R-:W-:Y:S04]  /*59e0*/  STL [R1+0x1aec], R53 ;  /* 0x001aec3501007387 */ /* 0x000fe80000100800 */
[----:B------:R-:W-:Y:S04]  /*59f0*/  STL [R1+0x1ae8], R61 ;  /* 0x001ae83d01007387 */ /* 0x000fe80000100800 */
[----:B------:R-:W-:Y:S04]  /*5a00*/  STL [R1+0x1ae4], R60 ;  /* 0x001ae43c01007387 */ /* 0x000fe80000100800 */
[----:B------:R-:W-:Y:S01]  /*5a10*/  STL [R1+0x18e8], R88 ;  /* 0x0018e85801007387 */ /* 0x000fe20000100800 */
[----:B------:R-:W-:-:S03]  /*5a20*/  @!P2 LOP3.LUT R11, R11, R10, RZ, 0x3c, !PT ;  /* 0x0000000a0b0ba212 */ /* 0x000fc600078e3cff */
[----:B------:R-:W-:Y:S04]  /*5a30*/  STL [R1+0x1a64], R88 ;  /* 0x001a645801007387 */ /* 0x000fe80000100800 */
[----:B--2---:R-:W-:Y:S04]  /*5a40*/  STL [R1+0x1b0c], R25 ;  /* 0x001b0c1901007387 */ /* 0x004fe80000100800 */
[----:B------:R-:W-:Y:S04]  /*5a50*/  STL [R1+0x1b10], R24 ;  /* 0x001b101801007387 */ /* 0x000fe80000100800 */
[----:B------:R-:W-:Y:S04]  /*5a60*/  STL [R1+0x1b18], R51 ;  /* 0x001b183301007387 */ /* 0x000fe80000100800 */
[----:B------:R-:W-:Y:S04]  /*5a70*/  STL [R1+0x6fc], R21 ;  /* 0x0006fc1501007387 */ /* 0x000fe80000100800 */
[----:B------:R-:W-:Y:S04]  /*5a80*/  STL [R1+0x1b1c], R26 ;  /* 0x001b1c1a01007387 */ /* 0x000fe80000100800 */
[----:B------:R0:W-:Y:S01]  /*5a90*/  STL [R1+0x6f8], R10 ;  /* 0x0006f80a01007387 */ /* 0x0001e20000100800 */
[----:B------:R-:W-:-:S02]  /*5aa0*/  PRMT R22, RZ, 0x7610, R22 ;  /* 0x00007610ff167816 */ /* 0x000fc40000000016 */
[----:B0-----:R-:W-:-:S04]  /*5ab0*/  @!P2 LOP3.LUT R10, R11, R10, RZ, 0x3c, !PT ;  /* 0x0000000a0b0aa212 */ /* 0x001fc800078e3cff */
[----:B------:R-:W-:-:S05]  /*5ac0*/  @!P2 LOP3.LUT R11, R11, R10, RZ, 0x3c, !PT ;  /* 0x0000000a0b0ba212 */ /* 0x000fca00078e3cff */
[----:B------:R0:W2:Y:S01]  /*5ad0*/  @!P2 LDG.E.U8 R22, desc[UR14][R10.64] ;  /* 0x0000000e0a16a981 */ /* 0x0000a2000c1e1100 */
[----:B------:R-:W-:-:S05]  /*5ae0*/  IADD3 R21, P6, PT, R12, R3, RZ ;  /* 0x000000030c157210 */ /* 0x000fca0007fde0ff */
[----:B------:R-:W-:Y:S02]  /*5af0*/  IMAD.X R20, R9, 0x1, R4, P6 ;  /* 0x0000000109147824 */ /* 0x000fe400030e0604 */
[----:B0-----:R-:W-:Y:S02]  /*5b00*/  @!P2 IMAD.MOV.U32 R10, RZ, RZ, R21 ;  /* 0x000000ffff0aa224 */ /* 0x001fe400078e0015 */
[----:B------:R-:W-:Y:S01]  /*5b10*/  @!P2 IMAD.MOV.U32 R11, RZ, RZ, R20 ;  /* 0x000000ffff0ba224 */ /* 0x000fe200078e0014 */
[----:B------:R-:W-:Y:S01]  /*5b20*/  IADD3 R14, P6, PT, R12, R5, RZ ;  /* 0x000000050c0e7210 */ /* 0x000fe20007fde0ff */
[----:B------:R-:W-:Y:S04]  /*5b30*/  STL [R1+0x704], R21 ;  /* 0x0007041501007387 */ /* 0x000fe80000100800 */
[----:B------:R0:W3:Y:S04]  /*5b40*/  @!P2 LDG.E.U8 R23, desc[UR14][R10.64] ;  /* 0x0000000e0a17a981 */ /* 0x0000e8000c1e1100 */
[----:B------:R1:W-:Y:S04]  /*5b50*/  STL [R1+0x700], R20 ;  /* 0x0007001401007387 */ /* 0x0003e80000100800 */
[----:B------:R-:W-:Y:S01]  /*5b60*/  STL [R1+0x70c], R14 ;  /* 0x00070c0e01007387 */ /* 0x000fe20000100800 */
[----:B------:R-:W-:Y:S01]  /*5b70*/  ISETP.GE.U32.AND P1, PT, R13, 0x7fffff7a, PT ;  /* 0x7fffff7a0d00780c */ /* 0x000fe20003f26070 */
[----:B0-----:R-:W-:Y:S01]  /*5b80*/  @!P2 IMAD.MOV.U32 R10, RZ, RZ, R14 ;  /* 0x000000ffff0aa224 */ /* 0x001fe200078e000e */
[----:B------:R-:W-:Y:S01]  /*5b90*/  PRMT R13, RZ, 0x7610, R13 ;  /* 0x00007610ff0d7816 */ /* 0x000fe2000000000d */
[----:B--2---:R0:W-:Y:S04]  /*5ba0*/  STL [R1+0x39c], R22 ;  /* 0x00039c1601007387 */ /* 0x0041e80000100800 */
[----:B-1----:R-:W2:Y:S04]  /*5bb0*/  LDL.LU R20, [R1+0x1f3c] ;  /* 0x001f3c0001147983 */ /* 0x002ea80000300800 */
[----:B------:R-:W4:Y:S01]  /*5bc0*/  LDL.LU R21, [R1+0x1f38] ;  /* 0x001f380001157983 */ /* 0x000f220000300800 */
[----:B0-----:R-:W-:-:S04]  /*5bd0*/  IMAD.X R22, R9, 0x1, R6, P6 ;  /* 0x0000000109167824 */ /* 0x001fc800030e0606 */
[----:B------:R-:W-:-:S05]  /*5be0*/  IMAD.MOV.U32 R11, RZ, RZ, R22 ;  /* 0x000000ffff0b7224 */ /* 0x000fca00078e0016 */
[----:B------:R0:W4:Y:S04]  /*5bf0*/  @!P2 LDG.E.U8 R13, desc[UR14][R10.64] ;  /* 0x0000000e0a0da981 */ /* 0x000128000c1e1100 */
[----:B---3--:R1:W-:Y:S04]  /*5c00*/  STL [R1+0x398], R23 ;  /* 0x0003981701007387 */ /* 0x0083e80000100800 */
[----:B-1----:R-:W3:Y:S04]  /*5c10*/  LDL.LU R23, [R1+0x1f34] ;  /* 0x001f340001177983 */ /* 0x002ee80000300800 */
[----:B------:R1:W-:Y:S02]  /*5c20*/  STL [R1+0x708], R22 ;  /* 0x0007081601007387 */ /* 0x0003e40000100800 */
[----:B-1----:R-:W-:Y:S01]  /*5c30*/  IADD3 R22, P6, PT, R12, R7, RZ ;  /* 0x000000070c167210 */ /* 0x002fe20007fde0ff */
[----:B------:R-:W-:-:S04]  /*5c40*/  IMAD R12, R16, 0x3, RZ ;  /* 0x00000003100c7824 */ /* 0x000fc800078e02ff */
[----:B0-----:R-:W-:Y:S01]  /*5c50*/  IMAD.X R11, R9, 0x1, R8, P6 ;  /* 0x00000001090b7824 */ /* 0x001fe200030e0608 */
[----:B------:R-:W-:Y:S01]  /*5c60*/  SHF.R.S32.HI R9, RZ, 0x1f, R12 ;  /* 0x0000001fff097819 */ /* 0x000fe2000001140c */
[----:B------:R-:W-:Y:S01]  /*5c70*/  @!P2 IMAD.MOV.U32 R10, RZ, RZ, R22 ;  /* 0x000000ffff0aa224 */ /* 0x000fe200078e0016 */
[----:B------:R-:W-:Y:S01]  /*5c80*/  IADD3 R14, P6, PT, R12, R0, RZ ;  /* 0x000000000c0e7210 */ /* 0x000fe20007fde0ff */
[----:B------:R-:W-:Y:S04]  /*5c90*/  STL [R1+0x714], R22 ;  /* 0x0007141601007387 */ /* 0x000fe80000100800 */
[----:B------:R0:W-:Y:S01]  /*5ca0*/  STL [R1+0x710], R11 ;  /* 0x0007100b01007387 */ /* 0x0001e20000100800 */
[----:B--2---:R-:W-:-:S06]  /*5cb0*/  PRMT R20, RZ, 0x7610, R20 ;  /* 0x00007610ff147816 */ /* 0x004fcc0000000014 */
[----:B------:R0:W2:Y:S02]  /*5cc0*/  @!P2 LDG.E.U8 R20, desc[UR14][R10.64] ;  /* 0x0000000e0a14a981 */ /* 0x0000a4000c1e1100 */
[----:B0-----:R-:W-:Y:S02]  /*5cd0*/  IMAD.MOV.U32 R11, RZ, RZ, R14 ;  /* 0x000000ffff0b7224 */ /* 0x001fe400078e000e */
[----:B------:R-:W-:Y:S01]  /*5ce0*/  IMAD.X R10, R9, 0x1, R2, P6 ;  /* 0x00000001090a7824 */ /* 0x000fe200030e0602 */
[----:B----4-:R-:W-:Y:S04]  /*5cf0*/  STL [R1+0x394], R13 ;  /* 0x0003940d01007387 */ /* 0x010fe80000100800 */
[----:B------:R-:W-:Y:S01]  /*5d00*/  @!P4 LOP3.LUT R11, R11, R10, RZ, 0x3c, !PT ;  /* 0x0000000a0b0bc212 */ /* 0x000fe200078e3cff */
[----:B------:R-:W-:Y:S04]  /*5d10*/  STL [R1+0x71c], R14 ;  /* 0x00071c0e01007387 */ /* 0x000fe80000100800 */
[----:B------:R0:W-:Y:S01]  /*5d20*/  STL [R1+0x718], R10 ;  /* 0x0007180a01007387 */ /* 0x0001e20000100800 */
[----:B------:R-:W-:-:S02]  /*5d30*/  PRMT R21, RZ, 0x7610, R21 ;  /* 0x00007610ff157816 */ /* 0x000fc40000000015 */
[----:B0-----:R-:W-:-:S04]  /*5d40*/  @!P4 LOP3.LUT R10, R11, R10, RZ, 0x3c, !PT ;  /* 0x0000000a0b0ac212 */ /* 0x001fc800078e3cff */
[----:B------:R-:W-:-:S05]  /*5d50*/  @!P4 LOP3.LUT R11, R11, R10, RZ, 0x3c, !PT ;  /* 0x0000000a0b0bc212 */ /* 0x000fca00078e3cff */
[----:B------:R0:W4:Y:S01]  /*5d60*/  @!P4 LDG.E.U8 R21, desc[UR14][R10.64] ;  /* 0x0000000e0a15c981 */ /* 0x000122000c1e1100 */
[----:B------:R-:W-:-:S05]  /*5d70*/  IADD3 R22, P6, PT, R12, R3, RZ ;  /* 0x000000030c167210 */ /* 0x000fca0007fde0ff */
[----:B------:R-:W-:Y:S01]  /*5d80*/  STL [R1+0x724], R22 ;  /* 0x0007241601007387 */ /* 0x000fe20000100800 */
[----:B---3--:R-:W-:Y:S01]  /*5d90*/  PRMT R23, RZ, 0x7610, R23 ;  /* 0x00007610ff177816 */ /* 0x008fe20000000017 */
[----:B0-----:R-:W-:Y:S02]  /*5da0*/  @!P4 IMAD.MOV.U32 R10, RZ, RZ, R22 ;  /* 0x000000ffff0ac224 */ /* 0x001fe400078e0016 */
[----:B------:R-:W-:-:S05]  /*5db0*/  VIADD R13, R59, 0xfffffff8 ;  /* 0xfffffff83b0d7836 */ /* 0x000fca0000000000 */
[----:B------:R-:W-:Y:S02]  /*5dc0*/  ISETP.GE.U32.AND P2, PT, R13, 0x7fffff79, PT ;  /* 0x7fffff790d00780c */ /* 0x000fe40003f46070 */
[----:B------:R-:W-:Y:S01]  /*5dd0*/  PRMT R13, RZ, 0x7610, R13 ;  /* 0x00007610ff0d7816 */ /* 0x000fe2000000000d */
[----:B--2---:R0:W-:Y:S02]  /*5de0*/  STL [R1+0x390], R20 ;  /* 0x0003901401007387 */ /* 0x0041e40000100800 */
[----:B0-----:R-:W-:-:S04]  /*5df0*/  IMAD.X R20, R9, 0x1, R4, P6 ;  /* 0x0000000109147824 */ /* 0x001fc800030e0604 */
[----:B------:R-:W-:Y:S01]  /*5e00*/  @!P4 IMAD.MOV.U32 R11, RZ, RZ, R20 ;  /* 0x000000ffff0bc224 */ /* 0x000fe200078e0014 */
[----:B------:R-:W-:-:S04]  /*5e10*/  IADD3 R14, P6, PT, R12, R5, RZ ;  /* 0x000000050c0e7210 */ /* 0x000fc80007fde0ff */
[----:B------:R0:W2:Y:S04]  /*5e20*/  @!P4 LDG.E.U8 R23, desc[UR14][R10.64] ;  /* 0x0000000e0a17c981 */ /* 0x0000a8000c1e1100 */
[----:B------:R1:W-:Y:S04]  /*5e30*/  STL [R1+0x720], R20 ;  /* 0x0007201401007387 */ /* 0x0003e80000100800 */
[----:B------:R-:W-:Y:S01]  /*5e40*/  STL [R1+0x72c], R14 ;  /* 0x00072c0e01007387 */ /* 0x000fe20000100800 */
[----:B0-----:R-:W-:-:S03]  /*5e50*/  @!P4 IMAD.MOV.U32 R10, RZ, RZ, R14 ;  /* 0x000000ffff0ac224 */ /* 0x001fc600078e000e */
[----:B----4-:R0:W-:Y:S04]  /*5e60*/  STL [R1+0x3ac], R21 ;  /* 0x0003ac1501007387 */ /* 0x0101e80000100800 */
[----:B-1----:R-:W3:Y:S04]  /*5e70*/  LDL.LU R20, [R1+0x1f30] ;  /* 0x001f300001147983 */ /* 0x002ee80000300800 */
[----:B------:R-:W4:Y:S01]  /*5e80*/  LDL.LU R22, [R1+0x1f2c] ;  /* 0x001f2c0001167983 */ /* 0x000f220000300800 */
[----:B0-----:R-:W-:-:S04]  /*5e90*/  IMAD.X R21, R9, 0x1, R6, P6 ;  /* 0x0000000109157824 */ /* 0x001fc800030e0606 */
[----:B------:R-:W-:-:S05]  /*5ea0*/  IMAD.MOV.U32 R11, RZ, RZ, R21 ;  /* 0x000000ffff0b7224 */ /* 0x000fca00078e0015 */
[----:B------:R0:W4:Y:S04]  /*5eb0*/  @!P4 LDG.E.U8 R13, desc[UR14][R10.64] ;  /* 0x0000000e0a0dc981 */ /* 0x000128000c1e1100 */
[----:B--2---:R1:W-:Y:S04]  /*5ec0*/  STL [R1+0x3a8], R23 ;  /* 0x0003a81701007387 */ /* 0x0043e80000100800 */
[----:B-1----:R-:W2:Y:S04]  /*5ed0*/  LDL.LU R23, [R1+0x1f28] ;  /* 0x001f280001177983 */ /* 0x002ea80000300800 */
[----:B------:R1:W-:Y:S02]  /*5ee0*/  STL [R1+0x728], R21 ;  /* 0x0007281501007387 */ /* 0x0003e40000100800 */
[----:B-1----:R-:W-:Y:S01]  /*5ef0*/  IADD3 R21, P6, PT, R12, R7, RZ ;  /* 0x000000070c157210 */ /* 0x002fe20007fde0ff */
[----:B------:R-:W-:Y:S01]  /*5f00*/  IMAD.SHL.U32 R12, R16, 0x4, RZ ;  /* 0x00000004100c7824 */ /* 0x000fe200078e00ff */
[----:B---3--:R-:W-:-:S03]  /*5f10*/  PRMT R20, RZ, 0x7610, R20 ;  /* 0x00007610ff147816 */ /* 0x008fc60000000014 */
[----:B0-----:R-:W-:Y:S01]  /*5f20*/  IMAD.X R11, R9, 0x1, R8, P6 ;  /* 0x00000001090b7824 */ /* 0x001fe200030e0608 */
[----:B------:R-:W-:Y:S01]  /*5f30*/  SHF.R.S32.HI R9, RZ, 0x1f, R12 ;  /* 0x0000001fff097819 */ /* 0x000fe2000001140c */
[----:B------:R-:W-:Y:S01]  /*5f40*/  @!P4 IMAD.MOV.U32 R10, RZ, RZ, R21 ;  /* 0x000000ffff0ac224 */ /* 0x000fe200078e0015 */
[----:B------:R-:W-:Y:S01]  /*5f50*/  IADD3 R14, P6, PT, R12, R0, RZ ;  /* 0x000000000c0e7210 */ /* 0x000fe20007fde0ff */
[----:B------:R-:W-:Y:S04]  /*5f60*/  STL [R1+0x734], R21 ;  /* 0x0007341501007387 */ /* 0x000fe80000100800 */
[----:B------:R0:W-:Y:S04]  /*5f70*/  STL [R1+0x730], R11 ;  /* 0x0007300b01007387 */ /* 0x0001e80000100800 */
[----:B------:R0:W3:Y:S04]  /*5f80*/  @!P4 LDG.E.U8 R20, desc[UR14][R10.64] ;  /* 0x0000000e0a14c981 */ /* 0x0000e8000c1e1100 */
[----:B----4-:R-:W-:Y:S01]  /*5f90*/  STL [R1+0x3a4], R13 ;  /* 0x0003a40d01007387 */ /* 0x010fe20000100800 */
[----:B0-----:R-:W-:-:S02]  /*5fa0*/  IMAD.MOV.U32 R11, RZ, RZ, R14 ;  /* 0x000000ffff0b7224 */ /* 0x001fc400078e000e */
[----:B------:R-:W-:Y:S01]  /*5fb0*/  IMAD.X R10, R9, 0x1, R2, P6 ;  /* 0x00000001090a7824 */ /* 0x000fe200030e0602 */
[----:B------:R-:W-:Y:S04]  /*5fc0*/  STL [R1+0x73c], R14 ;  /* 0x00073c0e01007387 */ /* 0x000fe80000100800 */
[-C--:B------:R-:W-:Y:S01]  /*5fd0*/  @!P3 LOP3.LUT R11, R11, R10.reuse, RZ, 0x3c, !PT ;  /* 0x0000000a0b0bb212 */ /* 0x080fe200078e3cff */
[----:B------:R0:W-:Y:S01]  /*5fe0*/  STL [R1+0x738], R10 ;  /* 0x0007380a01007387 */ /* 0x0001e20000100800 */
[----:B------:R-:W-:Y:S02]  /*5ff0*/  PRMT R22, RZ, 0x7610, R22 ;  /* 0x00007610ff167816 */ /* 0x000fe40000000016 */
[----:B0-----:R-:W-:-:S04]  /*6000*/  @!P3 LOP3.LUT R10, R11, R10, RZ, 0x3c, !PT ;  /* 0x0000000a0b0ab212 */ /* 0x001fc800078e3cff */
[----:B------:R-:W-:-:S05]  /*6010*/  @!P3 LOP3.LUT R11, R11, R10, RZ, 0x3c, !PT ;  /* 0x0000000a0b0bb212 */ /* 0x000fca00078e3cff */
[----:B------:R0:W4:Y:S01]  /*6020*/  @!P3 LDG.E.U8 R22, desc[UR14][R10.64] ;  /* 0x0000000e0a16b981 */ /* 0x000122000c1e1100 */
[----:B------:R-:W-:-:S05]  /*6030*/  IADD3 R21, P6, PT, R12, R3, RZ ;  /* 0x000000030c157210 */ /* 0x000fca0007fde0ff */
[----:B------:R-:W-:Y:S01]  /*6040*/  STL [R1+0x744], R21 ;  /* 0x0007441501007387 */ /* 0x000fe20000100800 */
[----:B0-----:R-:W-:Y:S02]  /*6050*/  @!P3 IMAD.MOV.U32 R10, RZ, RZ, R21 ;  /* 0x000000ffff0ab224 */ /* 0x001fe400078e0015 */
[----:B------:R-:W-:-:S05]  /*6060*/  VIADD R13, R59, 0xfffffff7 ;  /* 0xfffffff73b0d7836 */ /* 0x000fca0000000000 */
[----:B------:R-:W-:Y:S02]  /*6070*/  ISETP.GE.U32.AND P4, PT, R13, 0x7fffff78, PT ;  /* 0x7fffff780d00780c */ /* 0x000fe40003f86070 */
[----:B------:R-:W-:Y:S02]  /*6080*/  PRMT R13, RZ, 0x7610, R13 ;  /* 0x00007610ff0d7816 */ /* 0x000fe4000000000d */
[----:B--2---:R-:W-:Y:S01]  /*6090*/  PRMT R23, RZ, 0x7610, R23 ;  /* 0x00007610ff177816 */ /* 0x004fe20000000017 */
[----:B---3--:R0:W-:Y:S02]  /*60a0*/  STL [R1+0x3a0], R20 ;  /* 0x0003a01401007387 */ /* 0x0081e40000100800 */
[----:B0-----:R-:W-:-:S04]  /*60b0*/  IMAD.X R20, R9, 0x1, R4, P6 ;  /* 0x0000000109147824 */ /* 0x001fc800030e0604 */
[----:B------:R-:W-:Y:S01]  /*60c0*/  @!P3 IMAD.MOV.U32 R11, RZ, RZ, R20 ;  /* 0x000000ffff0bb224 */ /* 0x000fe200078e0014 */
[----:B------:R-:W-:-:S04]  /*60d0*/  IADD3 R14, P6, PT, R12, R5, RZ ;  /* 0x000000050c0e7210 */ /* 0x000fc80007fde0ff */
[----:B------:R0:W2:Y:S04]  /*60e0*/  @!P3 LDG.E.U8 R23, desc[UR14][R10.64] ;  /* 0x0000000e0a17b981 */ /* 0x0000a8000c1e1100 */
[----:B------:R1:W-:Y:S04]  /*60f0*/  STL [R1+0x740], R20 ;  /* 0x0007401401007387 */ /* 0x0003e80000100800 */
[----:B------:R-:W-:Y:S04]  /*6100*/  STL [R1+0x74c], R14 ;  /* 0x00074c0e01007387 */ /* 0x000fe80000100800 */
[----:B----4-:R3:W-:Y:S04]  /*6110*/  STL [R1+0x580], R22 ;  /* 0x0005801601007387 */ /* 0x0107e80000100800 */
[----:B-1----:R-:W4:Y:S01]  /*6120*/  LDL.LU R20, [R1+0x1f24] ;  /* 0x001f240001147983 */ /* 0x002f220000300800 */
[----:B0-----:R-:W-:-:S03]  /*6130*/  @!P3 IMAD.MOV.U32 R10, RZ, RZ, R14 ;  /* 0x000000ffff0ab224 */ /* 0x001fc600078e000e */
[----:B------:R-:W4:Y:S01]  /*6140*/  LDL.LU R21, [R1+0x1f20] ;  /* 0x001f200001157983 */ /* 0x000f220000300800 */
[----:B---3--:R-:W-:-:S04]  /*6150*/  IMAD.X R22, R9, 0x1, R6, P6 ;  /* 0x0000000109167824 */ /* 0x008fc800030e0606 */
[----:B------:R-:W-:-:S05]  /*6160*/  IMAD.MOV.U32 R11, RZ, RZ, R22 ;  /* 0x000000ffff0b7224 */ /* 0x000fca00078e0016 */
[----:B------:R0:W3:Y:S04]  /*6170*/  @!P3 LDG.E.U8 R13, desc[UR14][R10.64] ;  /* 0x0000000e0a0db981 */ /* 0x0000e8000c1e1100 */
[----:B--2---:R1:W-:Y:S04]  /*6180*/  STL [R1+0x57c], R23 ;  /* 0x00057c1701007387 */ /* 0x0043e80000100800 */
[----:B-1----:R-:W2:Y:S04]  /*6190*/  LDL.LU R23, [R1+0x1f1c] ;  /* 0x001f1c0001177983 */ /* 0x002ea80000300800 */
[----:B------:R1:W-:Y:S02]  /*61a0*/  STL [R1+0x748], R22 ;  /* 0x0007481601007387 */ /* 0x0003e40000100800 */
[----:B-1----:R-:W-:Y:S01]  /*61b0*/  IADD3 R22, P6, PT, R12, R7, RZ ;  /* 0x000000070c167210 */ /* 0x002fe20007fde0ff */
[----:B------:R-:W-:Y:S01]  /*61c0*/  IMAD R12, R16, 0x5, RZ ;  /* 0x00000005100c7824 */ /* 0x000fe200078e02ff */
[----:B----4-:R-:W-:-:S03]  /*61d0*/  PRMT R20, RZ, 0x7610, R20 ;  /* 0x00007610ff147816 */ /* 0x010fc60000000014 */
[----:B0-----:R-:W-:Y:S01]  /*61e0*/  IMAD.X R11, R9, 0x1, R8, P6 ;  /* 0x00000001090b7824 */ /* 0x001fe200030e0608 */
[----:B------:R-:W-:Y:S01]  /*61f0*/  SHF.R.S32.HI R9, RZ, 0x1f, R12 ;  /* 0x0000001fff097819 */ /* 0x000fe2000001140c */
[----:B------:R-:W-:Y:S01]  /*6200*/  @!P3 IMAD.MOV.U32 R10, RZ, RZ, R22 ;  /* 0x000000ffff0ab224 */ /* 0x000fe200078e0016 */
[----:B------:R-:W-:Y:S01]  /*6210*/  IADD3 R14, P6, PT, R12, R0, RZ ;  /* 0x000000000c0e7210 */ /* 0x000fe20007fde0ff */
[----:B------:R-:W-:Y:S04]  /*6220*/  STL [R1+0x754], R22 ;  /* 0x0007541601007387 */ /* 0x000fe80000100800 */
[----:B------:R0:W-:Y:S04]  /*6230*/  STL [R1+0x750], R11 ;  /* 0x0007500b01007387 */ /* 0x0001e80000100800 */
[----:B------:R0:W4:Y:S04]  /*6240*/  @!P3 LDG.E.U8 R20, desc[UR14][R10.64] ;  /* 0x0000000e0a14b981 */ /* 0x000128000c1e1100 */
[----:B---3--:R-:W-:Y:S01]  /*6250*/  STL [R1+0x578], R13 ;  /* 0x0005780d01007387 */ /* 0x008fe20000100800 */
        /* <DEDUP_REMOVED lines=8> */
[----:B------:R0:W3:Y:S01]  /*62e0*/  @!P0 LDG.E.U8 R21, desc[UR14][R10.64] ;  /* 0x0000000e0a158981 */ /* 0x0000e2000c1e1100 */
[----:B------:R-:W-:-:S05]  /*62f0*/  IADD3 R22, P6, PT, R12, R3, RZ ;  /* 0x000000030c167210 */ /* 0x000fca0007fde0ff */
[----:B------:R-:W-:Y:S01]  /*6300*/  STL [R1+0x764], R22 ;  /* 0x0007641601007387 */ /* 0x000fe20000100800 */
[----:B0-----:R-:W-:Y:S02]  /*6310*/  @!P0 IMAD.MOV.U32 R10, RZ, RZ, R22 ;  /* 0x000000ffff0a8224 */ /* 0x001fe400078e0016 */
[----:B------:R-:W-:-:S05]  /*6320*/  VIADD R13, R59, 0xfffffff6 ;  /* 0xfffffff63b0d7836 */ /* 0x000fca0000000000 */
[----:B------:R-:W-:Y:S02]  /*6330*/  ISETP.GE.U32.AND P3, PT, R13, 0x7fffff77, PT ;  /* 0x7fffff770d00780c */ /* 0x000fe40003f66070 */
[----:B------:R-:W-:Y:S02]  /*6340*/  PRMT R13, RZ, 0x7610, R13 ;  /* 0x00007610ff0d7816 */ /* 0x000fe4000000000d */
[----:B--2---:R-:W-:Y:S01]  /*6350*/  PRMT R23, RZ, 0x7610, R23 ;  /* 0x00007610ff177816 */ /* 0x004fe20000000017 */
[----:B----4-:R0:W-:Y:S02]  /*6360*/  STL [R1+0x574], R20 ;  /* 0x0005741401007387 */ /* 0x0101e40000100800 */
[----:B0-----:R-:W-:-:S04]  /*6370*/  IMAD.X R20, R9, 0x1, R4, P6 ;  /* 0x0000000109147824 */ /* 0x001fc800030e0604 */
[----:B------:R-:W-:Y:S01]  /*6380*/  @!P0 IMAD.MOV.U32 R11, RZ, RZ, R20 ;  /* 0x000000ffff0b8224 */ /* 0x000fe200078e0014 */
[----:B------:R-:W-:-:S04]  /*6390*/  IADD3 R14, P6, PT, R12, R5, RZ ;  /* 0x000000050c0e7210 */ /* 0x000fc80007fde0ff */
[----:B------:R0:W2:Y:S04]  /*63a0*/  @!P0 LDG.E.U8 R23, desc[UR14][R10.64] ;  /* 0x0000000e0a178981 */ /* 0x0000a8000c1e1100 */
[----:B------:R1:W-:Y:S04]  /*63b0*/  STL [R1+0x760], R20 ;  /* 0x0007601401007387 */ /* 0x0003e80000100800 */
[----:B------:R-:W-:Y:S04]  /*63c0*/  STL [R1+0x76c], R14 ;  /* 0x00076c0e01007387 */ /* 0x000fe80000100800 */
[----:B---3--:R3:W-:Y:S04]  /*63d0*/  STL [R1+0x570], R21 ;  /* 0x0005701501007387 */ /* 0x0087e80000100800 */
        /* <DEDUP_REMOVED lines=98> */
[----:B------:R-:W-:Y:S01]  /*6a00*/  IMAD.SHL.U32 R12, R16, 0x8, RZ ;  /* 0x00000008100c7824 */ /* 0x000fe200078e00ff */
        /* <DEDUP_REMOVED lines=284> */
[----:B0-----:R-:W-:Y:S01]  /*7bd0*/  @!P3 IMAD.MOV.U32 R10, RZ, RZ, R21 ;  /* 0x000000ffff0ab224 */ /* 0x001fe200078e0015 */
[----:B--2---:R-:W-:Y:S02]  /*7be0*/  PRMT R23, RZ, 0x7610, R23 ;  /* 0x00007610ff177816 */ /* 0x004fe40000000017 */
[----:B----4-:R0:W-:Y:S02]  /*7bf0*/  STL [R1+0x520], R20 ;  /* 0x0005201401007387 */ /* 0x0101e40000100800 */
[----:B0-----:R-:W-:-:S04]  /*7c00*/  IMAD.X R20, R9, 0x1, R4, P6 ;  /* 0x0000000109147824 */ /* 0x001fc800030e0604 */
[----:B------:R-:W-:Y:S01]  /*7c10*/  @!P3 IMAD.MOV.U32 R11, RZ, RZ, R20 ;  /* 0x000000ffff0bb224 */ /* 0x000fe200078e0014 */
[----:B------:R-:W-:Y:S01]  /*7c20*/  IADD3 R14, P6, PT, R12, R5, RZ ;  /* 0x000000050c0e7210 */ /* 0x000fe20007fde0ff */
[----:B------:R0:W-:Y:S04]  /*7c30*/  STL [R1+0x774], R20 ;  /* 0x0007741401007387 */ /* 0x0001e80000100800 */
[----:B------:R1:W2:Y:S04]  /*7c40*/  @!P3 LDG.E.U8 R23, desc[UR14][R10.64] ;  /* 0x0000000e0a17b981 */ /* 0x0002a8000c1e1100 */
[----:B------:R-:W-:Y:S04]  /*7c50*/  STL [R1+0x780], R14 ;  /* 0x0007800e01007387 */ /* 0x000fe80000100800 */
[----:B---3--:R3:W-:Y:S04]  /*7c60*/  STL [R1+0x51c], R22 ;  /* 0x00051c1601007387 */ /* 0x0087e80000100800 */
[----:B0-----:R-:W4:Y:S04]  /*7c70*/  LDL.LU R20, [R1+0x1eac] ;  /* 0x001eac0001147983 */ /* 0x001f280000300800 */
[----:B------:R-:W4:Y:S01]  /*7c80*/  LDL.LU R21, [R1+0x1ea8] ;  /* 0x001ea80001157983 */ /* 0x000f220000300800 */
[----:B------:R-:W-:-:S02]  /*7c90*/  VIADD R13, R59, 0xffffffed ;  /* 0xffffffed3b0d7836 */ /* 0x000fc40000000000 */
[----:B---3--:R-:W-:-:S03]  /*7ca0*/  IMAD.X R22, R9, 0x1, R6, P6 ;  /* 0x0000000109167824 */ /* 0x008fc600030e0606 */
[----:B------:R-:W-:Y:S01]  /*7cb0*/  ISETP.GE.U32.AND P4, PT, R13, 0x7fffff6e, PT ;  /* 0x7fffff6e0d00780c */ /* 0x000fe20003f86070 */
[----:B-1----:R-:W-:Y:S01]  /*7cc0*/  IMAD.MOV.U32 R11, RZ, RZ, R22 ;  /* 0x000000ffff0b7224 */ /* 0x002fe200078e0016 */
[----:B------:R-:W-:Y:S01]  /*7cd0*/  PRMT R13, RZ, 0x7610, R13 ;  /* 0x00007610ff0d7816 */ /* 0x000fe2000000000d */
[----:B------:R-:W-:-:S05]  /*7ce0*/  @!P3 IMAD.MOV.U32 R10, RZ, RZ, R14 ;  /* 0x000000ffff0ab224 */ /* 0x000fca00078e000e */
[----:B------:R0:W3:Y:S04]  /*7cf0*/  @!P3 LDG.E.U8 R13, desc[UR14][R10.64] ;  /* 0x0000000e0a0db981 */ /* 0x0000e8000c1e1100 */
[----:B--2---:R1:W-:Y:S04]  /*7d00*/  STL [R1+0x518], R23 ;  /* 0x0005181701007387 */ /* 0x0043e80000100800 */
[----:B-1----:R-:W2:Y:S04]  /*7d10*/  LDL.LU R23, [R1+0x1ea4] ;  /* 0x001ea40001177983 */ /* 0x002ea80000300800 */
[----:B------:R1:W-:Y:S02]  /*7d20*/  STL [R1+0x77c], R22 ;  /* 0x00077c1601007387 */ /* 0x0003e40000100800 */
[----:B-1----:R-:W-:-:S02]  /*7d30*/  IADD3 R22, P6, PT, R12, R7, RZ ;  /* 0x000000070c167210 */ /* 0x002fc40007fde0ff */
[----:B----4-:R-:W-:-:S03]  /*7d40*/  PRMT R21, RZ, 0x7610, R21 ;  /* 0x00007610ff157816 */ /* 0x010fc60000000015 */
[----:B0-----:R-:W-:Y:S02]  /*7d50*/  IMAD.X R11, R9, 0x1, R8, P6 ;  /* 0x00000001090b7824 */ /* 0x001fe400030e0608 */
[----:B------:R-:W-:-:S05]  /*7d60*/  @!P3 IMAD.MOV.U32 R10, RZ, RZ, R22 ;  /* 0x000000ffff0ab224 */ /* 0x000fca00078e0016 */
[----:B------:R0:W4:Y:S01]  /*7d70*/  @!P3 LDG.E.U8 R21, desc[UR14][R10.64] ;  /* 0x0000000e0a15b981 */ /* 0x000122000c1e1100 */
[----:B------:R-:W-:-:S05]  /*7d80*/  IMAD R12, R16, 0xf, RZ ;  /* 0x0000000f100c7824 */ /* 0x000fca00078e02ff */
[----:B------:R-:W-:Y:S02]  /*7d90*/  SHF.R.S32.HI R9, RZ, 0x1f, R12 ;  /* 0x0000001fff097819 */ /* 0x000fe4000001140c */
[----:B------:R-:W-:Y:S01]  /*7da0*/  IADD3 R14, P6, PT, R12, R0, RZ ;  /* 0x000000000c0e7210 */ /* 0x000fe20007fde0ff */
[----:B------:R-:W-:Y:S04]  /*7db0*/  STL [R1+0x788], R22 ;  /* 0x0007881601007387 */ /* 0x000fe80000100800 */
[----:B------:R1:W-:Y:S01]  /*7dc0*/  STL [R1+0x784], R11 ;  /* 0x0007840b01007387 */ /* 0x0003e20000100800 */
[----:B0-----:R-:W-:-:S03]  /*7dd0*/  IMAD.X R10, R9, 0x1, R2, P6 ;  /* 0x00000001090a7824 */ /* 0x001fc600030e0602 */
[----:B---3--:R-:W-:Y:S01]  /*7de0*/  STL [R1+0x514], R13 ;  /* 0x0005140d01007387 */ /* 0x008fe20000100800 */
[----:B-1----:R-:W-:-:S03]  /*7df0*/  IMAD.MOV.U32 R11, RZ, RZ, R14 ;  /* 0x000000ffff0b7224 */ /* 0x002fc600078e000e */
[----:B------:R-:W-:Y:S02]  /*7e00*/  STL [R1+0x790], R14 ;  /* 0x0007900e01007387 */ /* 0x000fe40000100800 */
[----:B------:R-:W-:Y:S02]  /*7e10*/  @!P0 LOP3.LUT R11, R11, R10, RZ, 0x3c, !PT ;  /* 0x0000000a0b0b8212 */ /* 0x000fe400078e3cff */
[----:B------:R-:W-:Y:S02]  /*7e20*/  PRMT R82, RZ, 0x7610, R82 ;  /* 0x00007610ff527816 */ /* 0x000fe40000000052 */
[----:B------:R-:W-:Y:S01]  /*7e30*/  PRMT R20, RZ, 0x7610, R20 ;  /* 0x00007610ff147816 */ /* 0x000fe20000000014 */
[----:B----4-:R0:W-:Y:S04]  /*7e40*/  STL [R1+0x510], R21 ;  /* 0x0005101501007387 */ /* 0x0101e80000100800 */
[----:B------:R1:W-:Y:S01]  /*7e50*/  STL [R1+0x78c], R10 ;  /* 0x00078c0a01007387 */ /* 0x0003e20000100800 */
[----:B0-----:R-:W-:-:S02]  /*7e60*/  IADD3 R21, P6, PT, R12, R3, RZ ;  /* 0x000000030c157210 */ /* 0x001fc40007fde0ff */
[----:B-1----:R-:W-:-:S03]  /*7e70*/  @!P0 LOP3.LUT R10, R11, R10, RZ, 0x3c, !PT ;  /* 0x0000000a0b0a8212 */ /* 0x002fc600078e3cff */
[----:B------:R-:W-:Y:S01]  /*7e80*/  IMAD.X R22, R9, 0x1, R4, P6 ;  /* 0x0000000109167824 */ /* 0x000fe200030e0604 */
[----:B------:R-:W-:-:S05]  /*7e90*/  @!P0 LOP3.LUT R11, R11, R10, RZ, 0x3c, !PT ;  /* 0x0000000a0b0b8212 */ /* 0x000fca00078e3cff */
[----:B------:R0:W3:Y:S02]  /*7ea0*/  @!P0 LDG.E.U8 R82, desc[UR14][R10.64] ;  /* 0x0000000e0a528981 */ /* 0x0000e4000c1e1100 */
[----:B0-----:R-:W-:Y:S02]  /*7eb0*/  @!P0 IMAD.MOV.U32 R10, RZ, RZ, R21 ;  /* 0x000000ffff0a8224 */ /* 0x001fe400078e0015 */
[----:B------:R-:W-:-:S05]  /*7ec0*/  @!P0 IMAD.MOV.U32 R11, RZ, RZ, R22 ;  /* 0x000000ffff0b8224 */ /* 0x000fca00078e0016 */
[----:B------:R0:W4:Y:S01]  /*7ed0*/  @!P0 LDG.E.U8 R20, desc[UR14][R10.64] ;  /* 0x0000000e0a148981 */ /* 0x000122000c1e1100 */
[----:B------:R-:W-:Y:S01]  /*7ee0*/  IADD3 R14, P6, PT, R12, R5, RZ ;  /* 0x000000050c0e7210 */ /* 0x000fe20007fde0ff */
[----:B------:R-:W-:Y:S02]  /*7ef0*/  VIADD R13, R59, 0xffffffec ;  /* 0xffffffec3b0d7836 */ /* 0x000fe40000000000 */
[----:B------:R-:W-:Y:S04]  /*7f00*/  STL [R1+0x798], R21 ;  /* 0x0007981501007387 */ /* 0x000fe80000100800 */
[----:B------:R1:W-:Y:S04]  /*7f10*/  STL [R1+0x794], R22 ;  /* 0x0007941601007387 */ /* 0x0003e80000100800 */
[----:B------:R-:W-:Y:S01]  /*7f20*/  STL [R1+0x7a0], R14 ;  /* 0x0007a00e01007387 */ /* 0x000fe20000100800 */
[----:B------:R-:W-:Y:S01]  /*7f30*/  ISETP.GE.U32.AND P3, PT, R13, 0x7fffff6d, PT ;  /* 0x7fffff6d0d00780c */ /* 0x000fe20003f66070 */
[----:B0-----:R-:W-:Y:S01]  /*7f40*/  @!P0 IMAD.MOV.U32 R10, RZ, RZ, R14 ;  /* 0x000000ffff0a8224 */ /* 0x001fe200078e000e */
[----:B------:R-:W-:-:S02]  /*7f50*/  PRMT R13, RZ, 0x7610, R13 ;  /* 0x00007610ff0d7816 */ /* 0x000fc4000000000d */
[----:B------:R-:W-:Y:S01]  /*7f60*/  PRMT R15, RZ, 0x7610, R15 ;  /* 0x00007610ff0f7816 */ /* 0x000fe2000000000f */
[----:B---3--:R0:W-:Y:S04]  /*7f70*/  STL [R1+0x5ac], R82 ;  /* 0x0005ac5201007387 */ /* 0x0081e80000100800 */
[----:B-1----:R-:W3:Y:S04]  /*7f80*/  LDL.LU R22, [R1+0x1ea0] ;  /* 0x001ea00001167983 */ /* 0x002ee80000300800 */
[----:B------:R-:W3:Y:S01]  /*7f90*/  LDL.LU R21, [R1+0x1e9c] ;  /* 0x001e9c0001157983 */ /* 0x000ee20000300800 */
[----:B0-----:R-:W-:-:S04]  /*7fa0*/  IMAD.X R82, R9, 0x1, R6, P6 ;  /* 0x0000000109527824 */ /* 0x001fc800030e0606 */
[----:B------:R-:W-:Y:S01]  /*7fb0*/  IMAD.MOV.U32 R11, RZ, RZ, R82 ;  /* 0x000000ffff0b7224 */ /* 0x000fe200078e0052 */
[----:B----4-:R0:W-:Y:S04]  /*7fc0*/  STL [R1+0x5a8], R20 ;  /* 0x0005a81401007387 */ /* 0x0101e80000100800 */
[----:B------:R1:W4:Y:S04]  /*7fd0*/  @!P0 LDG.E.U8 R13, desc[UR14][R10.64] ;  /* 0x0000000e0a0d8981 */ /* 0x000328000c1e1100 */
[----:B0-----:R-:W4:Y:S04]  /*7fe0*/  LDL.LU R20, [R1+0x1e98] ;  /* 0x001e980001147983 */ /* 0x001f280000300800 */
[----:B------:R0:W-:Y:S02]  /*7ff0*/  STL [R1+0x79c], R82 ;  /* 0x00079c5201007387 */ /* 0x0001e40000100800 */
[----:B0-----:R-:W-:-:S05]  /*8000*/  IADD3 R82, P6, PT, R12, R7, RZ ;  /* 0x000000070c527210 */ /* 0x001fca0007fde0ff */
[----:B-1----:R-:W-:Y:S02]  /*8010*/  IMAD.X R11, R9, 0x1, R8, P6 ;  /* 0x00000001090b7824 */ /* 0x002fe400030e0608 */
[----:B------:R-:W-:-:S05]  /*8020*/  @!P0 IMAD.MOV.U32 R10, RZ, RZ, R82 ;  /* 0x000000ffff0a8224 */ /* 0x000fca00078e0052 */
[----:B------:R0:W4:Y:S01]  /*8030*/  @!P0 LDG.E.U8 R15, desc[UR14][R10.64] ;  /* 0x0000000e0a0f8981 */ /* 0x000122000c1e1100 */
[----:B------:R-:W-:-:S05]  /*8040*/  IMAD.SHL.U32 R12, R16, 0x10, RZ ;  /* 0x00000010100c7824 */ /* 0x000fca00078e00ff */
[----:B------:R-:W-:Y:S02]  /*8050*/  SHF.R.S32.HI R9, RZ, 0x1f, R12 ;  /* 0x0000001fff097819 */ /* 0x000fe4000001140c */
[----:B------:R-:W-:Y:S01]  /*8060*/  IADD3 R14, P6, PT, R12, R0, RZ ;  /* 0x000000000c0e7210 */ /* 0x000fe20007fde0ff */
[----:B------:R-:W-:Y:S04]  /*8070*/  STL [R1+0x7a8], R82 ;  /* 0x0007a85201007387 */ /* 0x000fe80000100800 */
[----:B------:R1:W-:Y:S01]  /*8080*/  STL [R1+0x7a4], R11 ;  /* 0x0007a40b01007387 */ /* 0x0003e20000100800 */
[----:B0-----:R-:W-:Y:S02]  /*8090*/  IMAD.X R10, R9, 0x1, R2, P6 ;  /* 0x00000001090a7824 */ /* 0x001fe400030e0602 */
[----:B-1----:R-:W-:-:S05]  /*80a0*/  IMAD.MOV.U32 R11, RZ, RZ, R14 ;  /* 0x000000ffff0b7224 */ /* 0x002fca00078e000e */
[----:B------:R-:W-:Y:S02]  /*80b0*/  @!P1 LOP3.LUT R11, R11, R10, RZ, 0x3c, !PT ;  /* 0x0000000a0b0b9212 */ /* 0x000fe400078e3cff */
[----:B--2---:R-:W-:Y:S02]  /*80c0*/  PRMT R23, RZ, 0x7610, R23 ;  /* 0x00007610ff177816 */ /* 0x004fe40000000017 */
[----:B---3--:R-:W-:Y:S01]  /*80d0*/  PRMT R22, RZ, 0x7610, R22 ;  /* 0x00007610ff167816 */ /* 0x008fe20000000016 */
[----:B----4-:R0:W-:Y:S04]  /*80e0*/  STL [R1+0x5a4], R13 ;  /* 0x0005a40d01007387 */ /* 0x0101e80000100800 */
[----:B------:R-:W-:Y:S01]  /*80f0*/  STL [R1+0x7b0], R14 ;  /* 0x0007b00e01007387 */ /* 0x000fe20000100800 */
[----:B0-----:R-:W-:Y:S01]  /*8100*/  VIADD R13, R59, 0xffffffeb ;  /* 0xffffffeb3b0d7836 */ /* 0x001fe20000000000 */
[----:B------:R-:W-:-:S04]  /*8110*/  PRMT R21, RZ, 0x7610, R21 ;  /* 0x00007610ff157816 */ /* 0x000fc80000000015 */
[----:B------:R-:W-:Y:S01]  /*8120*/  ISETP.GE.U32.AND P0, PT, R13, 0x7fffff6c, PT ;  /* 0x7fffff6c0d00780c */ /* 0x000fe20003f06070 */
[----:B------:R0:W-:Y:S04]  /*8130*/  STL [R1+0x59c], R15 ;  /* 0x00059c0f01007387 */ /* 0x0001e80000100800 */
[----:B------:R1:W-:Y:S01]  /*8140*/  STL [R1+0x7ac], R10 ;  /* 0x0007ac0a01007387 */ /* 0x0003e20000100800 */
[----:B0-----:R-:W-:Y:S02]  /*8150*/  IADD3 R15, P6, PT, R12, R3, RZ ;  /* 0x000000030c0f7210 */ /* 0x001fe40007fde0ff */
[----:B-1----:R-:W-:-:S03]  /*8160*/  @!P1 LOP3.LUT R10, R11, R10, RZ, 0x3c, !PT ;  /* 0x0000000a0b0a9212 */ /* 0x002fc600078e3cff */
[----:B------:R-:W-:Y:S01]  /*8170*/  IMAD.X R82, R9, 0x1, R4, P6 ;  /* 0x0000000109527824 */ /* 0x000fe200030e0604 */
[----:B------:R-:W-:Y:S02]  /*8180*/  @!P1 LOP3.LUT R11, R11, R10, RZ, 0x3c, !PT ;  /* 0x0000000a0b0b9212 */ /* 0x000fe400078e3cff */
[----:B------:R-:W-:-:S03]  /*8190*/  IADD3 R14, P6, PT, R12, R5, RZ ;  /* 0x000000050c0e7210 */ /* 0x000fc60007fde0ff */
[----:B------:R0:W2:Y:S02]  /*81a0*/  @!P1 LDG.E.U8 R23, desc[UR14][R10.64] ;  /* 0x0000000e0a179981 */ /* 0x0000a4000c1e1100 */
[C---:B------:R-:W-:Y:S02]  /*81b0*/  IMAD.X R13, R9.reuse, 0x1, R6, P6 ;  /* 0x00000001090d7824 */ /* 0x040fe400030e0606 */
[----:B------:R1:W-:Y:S01]  /*81c0*/  STL [R1+0x7b8], R15 ;  /* 0x0007b80f01007387 */ /* 0x0003e20000100800 */
[----:B0-----:R-:W-:Y:S02]  /*81d0*/  @!P1 IMAD.MOV.U32 R10, RZ, RZ, R15 ;  /* 0x000000ffff0a9224 */ /* 0x001fe400078e000f */
[----:B------:R-:W-:Y:S01]  /*81e0*/  @!P1 IMAD.MOV.U32 R11, RZ, RZ, R82 ;  /* 0x000000ffff0b9224 */ /* 0x000fe200078e0052 */
[----:B-1----:R-:W-:Y:S01]  /*81f0*/  IADD3 R15, P6, PT, R12, R7, RZ ;  /* 0x000000070c0f7210 */ /* 0x002fe20007fde0ff */
[----:B------:R0:W-:Y:S04]  /*8200*/  STL [R1+0x7b4], R82 ;  /* 0x0007b45201007387 */ /* 0x0001e80000100800 */
[----:B------:R1:W3:Y:S01]  /*8210*/  @!P1 LDG.E.U8 R22, desc[UR14][R10.64] ;  /* 0x0000000e0a169981 */ /* 0x0002e2000c1e1100 */
[----:B------:R-:W-:Y:S01]  /*8220*/  PRMT R20, RZ, 0x7610, R20 ;  /* 0x00007610ff147816 */ /* 0x000fe20000000014 */
[----:B0-----:R-:W-:-:S02]  /*8230*/  IMAD.X R82, R9, 0x1, R8, P6 ;  /* 0x0000000109527824 */ /* 0x001fc400030e0608 */
[----:B-1----:R-:W-:Y:S02]  /*8240*/  @!P1 IMAD.MOV.U32 R10, RZ, RZ, R14 ;  /* 0x000000ffff0a9224 */ /* 0x002fe400078e000e */
[----:B------:R-:W-:-:S05]  /*8250*/  @!P1 IMAD.MOV.U32 R11, RZ, RZ, R13 ;  /* 0x000000ffff0b9224 */ /* 0x000fca00078e000d */
[----:B------:R0:W4:Y:S02]  /*8260*/  @!P1 LDG.E.U8 R21, desc[UR14][R10.64] ;  /* 0x0000000e0a159981 */ /* 0x000124000c1e1100 */
[----:B0-----:R-:W-:Y:S02]  /*8270*/  @!P1 IMAD.MOV.U32 R10, RZ, RZ, R15 ;  /* 0x000000ffff0a9224 */ /* 0x001fe400078e000f */
[----:B------:R-:W-:-:S05]  /*8280*/  @!P1 IMAD.MOV.U32 R11, RZ, RZ, R82 ;  /* 0x000000ffff0b9224 */ /* 0x000fca00078e0052 */
[----:B------:R0:W4:Y:S01]  /*8290*/  @!P1 LDG.E.U8 R20, desc[UR14][R10.64] ;  /* 0x0000000e0a149981 */ /* 0x000122000c1e1100 */
[----:B------:R-:W-:-:S05]  /*82a0*/  IMAD R12, R16, 0x11, RZ ;  /* 0x00000011100c7824 */ /* 0x000fca00078e02ff */
[----:B------:R-:W-:Y:S02]  /*82b0*/  SHF.R.S32.HI R9, RZ, 0x1f, R12 ;  /* 0x0000001fff097819 */ /* 0x000fe4000001140c */
[----:B------:R-:W-:Y:S01]  /*82c0*/  PRMT R18, RZ, 0x7610, R18 ;  /* 0x00007610ff127816 */ /* 0x000fe20000000012 */
[----:B--2---:R-:W-:Y:S04]  /*82d0*/  STL [R1+0x1af8], R23 ;  /* 0x001af81701007387 */ /* 0x004fe80000100800 */
[----:B------:R1:W-:Y:S02]  /*82e0*/  STL [R1+0x7c0], R14 ;  /* 0x0007c00e01007387 */ /* 0x0003e40000100800 */
[----:B-1----:R-:W-:-:S05]  /*82f0*/  IADD3 R14, P6, PT, R12, R0, RZ ;  /* 0x000000000c0e7210 */ /* 0x002fca0007fde0ff */
[----:B0-----:R-:W-:Y:S01]  /*8300*/  IMAD.MOV.U32 R11, RZ, RZ, R14 ;  /* 0x000000ffff0b7224 */ /* 0x001fe200078e000e */
[----:B---3--:R-:W-:Y:S01]  /*8310*/  STL [R1+0x1b24], R22 ;  /* 0x001b241601007387 */ /* 0x008fe20000100800 */
[----:B------:R-:W-:-:S03]  /*8320*/  IMAD.X R10, R9, 0x1, R2, P6 ;  /* 0x00000001090a7824 */ /* 0x000fc600030e0602 */
[----:B------:R-:W-:Y:S02]  /*8330*/  STL [R1+0x7bc], R13 ;  /* 0x0007bc0d01007387 */ /* 0x000fe40000100800 */
[-C--:B------:R-:W-:Y:S02]  /*8340*/  @!P2 LOP3.LUT R11, R11, R10.reuse, RZ, 0x3c, !PT ;  /* 0x0000000a0b0ba212 */ /* 0x080fe400078e3cff */
[----:B------:R-:W-:Y:S04]  /*8350*/  STL [R1+0x7c8], R15 ;  /* 0x0007c80f01007387 */ /* 0x000fe80000100800 */
[----:B----4-:R-:W-:Y:S04]  /*8360*/  STL [R1+0x1b2c], R21 ;  /* 0x001b2c1501007387 */ /* 0x010fe80000100800 */
[----:B------:R-:W-:Y:S04]  /*8370*/  STL [R1+0x7c4], R82 ;  /* 0x0007c45201007387 */ /* 0x000fe80000100800 */
[----:B------:R-:W-:Y:S04]  /*8380*/  STL [R1+0x7d0], R14 ;  /* 0x0007d00e01007387 */ /* 0x000fe80000100800 */
[----:B------:R-:W-:Y:S04]  /*8390*/  STL [R1+0x1b30], R20 ;  /* 0x001b301401007387 */ /* 0x000fe80000100800 */
[----:B------:R0:W-:Y:S02]  /*83a0*/  STL [R1+0x7cc], R10 ;  /* 0x0007cc0a01007387 */ /* 0x0001e40000100800 */
[----:B0-----:R-:W-:-:S04]  /*83b0*/  @!P2 LOP3.LUT R10, R11, R10, RZ, 0x3c, !PT ;  /* 0x0000000a0b0aa212 */ /* 0x001fc800078e3cff */
[----:B------:R-:W-:-:S05]  /*83c0*/  @!P2 LOP3.LUT R11, R11, R10, RZ, 0x3c, !PT ;  /* 0x0000000a0b0ba212 */ /* 0x000fca00078e3cff */
[----:B------:R0:W2:Y:S01]  /*83d0*/  @!P2 LDG.E.U8 R18, desc[UR14][R10.64] ;  /* 0x0000000e0a12a981 */ /* 0x0000a2000c1e1100 */
[----:B------:R-:W-:Y:S02]  /*83e0*/  IADD3 R15, P6, PT, R12, R3, RZ ;  /* 0x000000030c0f7210 */ /* 0x000fe40007fde0ff */
[----:B------:R-:W-:-:S03]  /*83f0*/  PRMT R19, RZ, 0x7610, R19 ;  /* 0x00007610ff137816 */ /* 0x000fc60000000013 */
        /* <DEDUP_REMOVED lines=8> */
[----:B------:R-:W-:-:S02]  /*8480*/  VIADD R13, R59, 0xffffffea ;  /* 0xffffffea3b0d7836 */ /* 0x000fc40000000000 */
[----:B0-----:R-:W-:-:S03]  /*8490*/  @!P2 IMAD.MOV.U32 R10, RZ, RZ, R14 ;  /* 0x000000ffff0aa224 */ /* 0x001fc600078e000e */
[----:B------:R-:W-:Y:S02]  /*84a0*/  ISETP.GE.U32.AND P1, PT, R13, 0x7fffff6b, PT ;  /* 0x7fffff6b0d00780c */ /* 0x000fe40003f26070 */
[----:B------:R-:W-:Y:S01]  /*84b0*/  PRMT R13, RZ, 0x7610, R13 ;  /* 0x00007610ff0d7816 */ /* 0x000fe2000000000d */
[----:B--2---:R0:W-:Y:S04]  /*84c0*/  STL [R1+0x2c0], R18 ;  /* 0x0002c01201007387 */ /* 0x0041e80000100800 */
[----:B-1----:R-:W2:Y:S04]  /*84d0*/  LDL.LU R82, [R1+0x1e94] ;  /* 0x001e940001527983 */ /* 0x002ea80000300800 */
[----:B------:R-:W4:Y:S01]  /*84e0*/  LDL.LU R15, [R1+0x1e90] ;  /* 0x001e9000010f7983 */ /* 0x000f220000300800 */
[----:B0-----:R-:W-:-:S04]  /*84f0*/  IMAD.X R18, R9, 0x1, R6, P6 ;  /* 0x0000000109127824 */ /* 0x001fc800030e0606 */
[----:B------:R-:W-:-:S05]  /*8500*/  IMAD.MOV.U32 R11, RZ, RZ, R18 ;  /* 0x000000ffff0b7224 */ /* 0x000fca00078e0012 */
[----:B------:R0:W2:Y:S04]  /*8510*/  @!P2 LDG.E.U8 R13, desc[UR14][R10.64] ;  /* 0x0000000e0a0da981 */ /* 0x0000a8000c1e1100 */
        /* <DEDUP_REMOVED lines=11> */
[----:B----4-:R-:W-:-:S06]  /*85d0*/  PRMT R15, RZ, 0x7610, R15 ;  /* 0x00007610ff0f7816 */ /* 0x010fcc000000000f */
[----:B------:R0:W4:Y:S02]  /*85e0*/  @!P2 LDG.E.U8 R15, desc[UR14][R10.64] ;  /* 0x0000000e0a0fa981 */ /* 0x000124000c1e1100 */
[----:B0-----:R-:W-:Y:S02]  /*85f0*/  IMAD.MOV.U32 R11, RZ, RZ, R14 ;  /* 0x000000ffff0b7224 */ /* 0x001fe400078e000e */
[----:B------:R-:W-:Y:S01]  /*8600*/  IMAD.X R10, R9, 0x1, R2, P6 ;  /* 0x00000001090a7824 */ /* 0x000fe200030e0602 */
[----:B--2---:R-:W-:Y:S04]  /*8610*/  STL [R1+0x2b8], R13 ;  /* 0x0002b80d01007387 */ /* 0x004fe80000100800 */
[----:B------:R-:W-:Y:S01]  /*8620*/  @!P4 LOP3.LUT R11, R11, R10, RZ, 0x3c, !PT ;  /* 0x0000000a0b0bc212 */ /* 0x000fe200078e3cff */
[----:B------:R-:W-:Y:S04]  /*8630*/  STL [R1+0x7f0], R14 ;  /* 0x0007f00e01007387 */ /* 0x000fe80000100800 */
[----:B------:R0:W-:Y:S01]  /*8640*/  STL [R1+0x7ec], R10 ;  /* 0x0007ec0a01007387 */ /* 0x0001e20000100800 */
[----:B------:R-:W-:-:S02]  /*8650*/  PRMT R82, RZ, 0x7610, R82 ;  /* 0x00007610ff527816 */ /* 0x000fc40000000052 */
[----:B0-----:R-:W-:-:S04]  /*8660*/  @!P4 LOP3.LUT R10, R11, R10, RZ, 0x3c, !PT ;  /* 0x0000000a0b0ac212 */ /* 0x001fc800078e3cff */
[----:B------:R-:W-:-:S05]  /*8670*/  @!P4 LOP3.LUT R11, R11, R10, RZ, 0x3c, !PT ;  /* 0x0000000a0b0bc212 */ /* 0x000fca00078e3cff */
[----:B------:R0:W2:Y:S01]  /*8680*/  @!P4 LDG.E.U8 R82, desc[UR14][R10.64] ;  /* 0x0000000e0a52c981 */ /* 0x0000a2000c1e1100 */
[----:B------:R-:W-:-:S05]  /*8690*/  IADD3 R18, P6, PT, R12, R3, RZ ;  /* 0x000000030c127210 */ /* 0x000fca0007fde0ff */
[----:B------:R-:W-:Y:S01]  /*86a0*/  STL [R1+0x80c], R18 ;  /* 0x00080c1201007387 */ /* 0x000fe20000100800 */
[----:B---3--:R-:W-:Y:S01]  /*86b0*/  PRMT R19, RZ, 0x7610, R19 ;  /* 0x00007610ff137816 */ /* 0x008fe20000000013 */
[----:B0-----:R-:W-:Y:S02]  /*86c0*/  @!P4 IMAD.MOV.U32 R10, RZ, RZ, R18 ;  /* 0x000000ffff0ac224 */ /* 0x001fe400078e0012 */
[----:B----4-:R0:W-:Y:S02]  /*86d0*/  STL [R1+0x2b0], R15 ;  /* 0x0002b00f01007387 */ /* 0x0101e40000100800 */
[----:B0-----:R-:W-:-:S04]  /*86e0*/  IMAD.X R15, R9, 0x1, R4, P6 ;  /* 0x00000001090f7824 */ /* 0x001fc800030e0604 */
[----:B------:R-:W-:Y:S01]  /*86f0*/  @!P4 IMAD.MOV.U32 R11, RZ, RZ, R15 ;  /* 0x000000ffff0bc224 */ /* 0x000fe200078e000f */
[----:B------:R-:W-:-:S04]  /*8700*/  IADD3 R14, P6, PT, R12, R5, RZ ;  /* 0x000000050c0e7210 */ /* 0x000fc80007fde0ff */
[----:B------:R0:W3:Y:S04]  /*8710*/  @!P4 LDG.E.U8 R19, desc[UR14][R10.64] ;  /* 0x0000000e0a13c981 */ /* 0x0000e8000c1e1100 */
[----:B------:R1:W-:Y:S04]  /*8720*/  STL [R1+0x7f4], R15 ;  /* 0x0007f40f01007387 */ /* 0x0003e80000100800 */
[----:B------:R-:W-:Y:S04]  /*8730*/  STL [R1+0x814], R14 ;  /* 0x0008140e01007387 */ /* 0x000fe80000100800 */
[----:B--2---:R2:W-:Y:S04]  /*8740*/  STL [R1+0x2ac], R82 ;  /* 0x0002ac5201007387 */ /* 0x0045e80000100800 */
[----:B-1----:R-:W4:Y:S01]  /*8750*/  LDL.LU R15, [R1+0x1e88] ;  /* 0x001e8800010f7983 */ /* 0x002f220000300800 */
[----:B------:R-:W-:-:S03]  /*8760*/  VIADD R13, R59, 0xffffffe9 ;  /* 0xffffffe93b0d7836 */ /* 0x000fc60000000000 */
[----:B------:R-:W4:Y:S01]  /*8770*/  LDL.LU R18, [R1+0x1e84] ;  /* 0x001e840001127983 */ /* 0x000f220000300800 */
[----:B--2---:R-:W-:Y:S01]  /*8780*/  IMAD.X R82, R9, 0x1, R6, P6 ;  /* 0x0000000109527824 */ /* 0x004fe200030e0606 */
[----:B------:R-:W-:Y:S01]  /*8790*/  ISETP.GE.U32.AND P2, PT, R13, 0x7fffff6a, PT ;  /* 0x7fffff6a0d00780c */ /* 0x000fe20003f46070 */
[----:B0-----:R-:W-:Y:S01]  /*87a0*/  @!P4 IMAD.MOV.U32 R10, RZ, RZ, R14 ;  /* 0x000000ffff0ac224 */ /* 0x001fe200078e000e */
[----:B------:R-:W-:Y:S01]  /*87b0*/  PRMT R13, RZ, 0x7610, R13 ;  /* 0x00007610ff0d7816 */ /* 0x000fe2000000000d */
[----:B------:R-:W-:-:S05]  /*87c0*/  IMAD.MOV.U32 R11, RZ, RZ, R82 ;  /* 0x000000ffff0b7224 */ /* 0x000fca00078e0052 */
[----:B------:R0:W2:Y:S04]  /*87d0*/  @!P4 LDG.E.U8 R13, desc[UR14][R10.64] ;  /* 0x0000000e0a0dc981 */ /* 0x0000a8000c1e1100 */
[----:B---3--:R1:W-:Y:S04]  /*87e0*/  STL [R1+0x2a8], R19 ;  /* 0x0002a81301007387 */ /* 0x0083e80000100800 */
[----:B-1----:R-:W3:Y:S04]  /*87f0*/  LDL.LU R19, [R1+0x1e80] ;  /* 0x001e800001137983 */ /* 0x002ee80000300800 */
        /* <DEDUP_REMOVED lines=12> */
[----:B--2---:R-:W-:Y:S01]  /*88c0*/  STL [R1+0x2a4], R13 ;  /* 0x0002a40d01007387 */ /* 0x004fe20000100800 */
[----:B-1----:R-:W-:-:S03]  /*88d0*/  IMAD.MOV.U32 R11, RZ, RZ, R14 ;  /* 0x000000ffff0b7224 */ /* 0x002fc600078e000e */
[----:B------:R-:W-:Y:S02]  /*88e0*/  STL [R1+0x824], R14 ;  /* 0x0008240e01007387 */ /* 0x000fe40000100800 */
[-C--:B------:R-:W-:Y:S02]  /*88f0*/  @!P3 LOP3.LUT R11, R11, R10.reuse, RZ, 0x3c, !PT ;  /* 0x0000000a0b0bb212 */ /* 0x080fe400078e3cff */
[----:B------:R-:W-:Y:S01]  /*8900*/  PRMT R18, RZ, 0x7610, R18 ;  /* 0x00007610ff127816 */ /* 0x000fe20000000012 */
[----:B----4-:R-:W-:Y:S04]  /*8910*/  STL [R1+0x2a0], R15 ;  /* 0x0002a00f01007387 */ /* 0x010fe80000100800 */
[----:B------:R0:W-:Y:S02]  /*8920*/  STL [R1+0x820], R10 ;  /* 0x0008200a01007387 */ /* 0x0001e40000100800 */
[----:B0-----:R-:W-:-:S04]  /*8930*/  @!P3 LOP3.LUT R10, R11, R10, RZ, 0x3c, !PT ;  /* 0x0000000a0b0ab212 */ /* 0x001fc800078e3cff */
[----:B------:R-:W-:-:S05]  /*8940*/  @!P3 LOP3.LUT R11, R11, R10, RZ, 0x3c, !PT ;  /* 0x0000000a0b0bb212 */ /* 0x000fca00078e3cff */
[----:B------:R0:W2:Y:S01]  /*8950*/  @!P3 LDG.E.U8 R18, desc[UR14][R10.64] ;  /* 0x0000000e0a12b981 */ /* 0x0000a2000c1e1100 */
[----:B------:R-:W-:Y:S02]  /*8960*/  IADD3 R15, P6, PT, R12, R3, RZ ;  /* 0x000000030c0f7210 */ /* 0x000fe40007fde0ff */
[----:B---3--:R-:W-:-:S03]  /*8970*/  PRMT R19, RZ, 0x7610, R19 ;  /* 0x00007610ff137816 */ /* 0x008fc60000000013 */
        /* <DEDUP_REMOVED lines=117> */
[----:B------:R-:W-:Y:S02]  /*90d0*/  PRMT R28, RZ, 0x7610, R28 ;  /* 0x00007610ff1c7816 */ /* 0x000fe4000000001c */
[----:B----4-:R-:W-:-:S06]  /*90e0*/  PRMT R15, RZ, 0x7610, R15 ;  /* 0x00007610ff0f7816 */ /* 0x010fcc000000000f */
[----:B------:R0:W4:Y:S02]  /*90f0*/  @!P1 LDG.E.U8 R15, desc[UR14][R10.64] ;  /* 0x0000000e0a0f9981 */ /* 0x000124000c1e1100 */
[----:B0-----:R-:W-:Y:S02]  /*9100*/  IMAD.MOV.U32 R11, RZ, RZ, R14 ;  /* 0x000000ffff0b7224 */ /* 0x001fe400078e000e */
[----:B------:R-:W-:Y:S01]  /*9110*/  IMAD.X R10, R9, 0x1, R2, P6 ;  /* 0x00000001090a7824 */ /* 0x000fe200030e0602 */
[----:B--2---:R-:W-:Y:S04]  /*9120*/  STL [R1+0x4c8], R13 ;  /* 0x0004c80d01007387 */ /* 0x004fe80000100800 */
[-C--:B------:R-:W-:Y:S01]  /*9130*/  @!P2 LOP3.LUT R11, R11, R10.reuse, RZ, 0x3c, !PT ;  /* 0x0000000a0b0ba212 */ /* 0x080fe200078e3cff */
[----:B------:R-:W-:Y:S04]  /*9140*/  STL [R1+0x884], R14 ;  /* 0x0008840e01007387 */ /* 0x000fe80000100800 */
[----:B------:R0:W-:Y:S02]  /*9150*/  STL [R1+0x880], R10 ;  /* 0x0008800a01007387 */ /* 0x0001e40000100800 */
[----:B0-----:R-:W-:-:S04]  /*9160*/  @!P2 LOP3.LUT R10, R11, R10, RZ, 0x3c, !PT ;  /* 0x0000000a0b0aa212 */ /* 0x001fc800078e3cff */
[----:B------:R-:W-:-:S05]  /*9170*/  @!P2 LOP3.LUT R11, R11, R10, RZ, 0x3c, !PT ;  /* 0x0000000a0b0ba212 */ /* 0x000fca00078e3cff */
[----:B------:R0:W2:Y:S01]  /*9180*/  @!P2 LDG.E.U8 R28, desc[UR14][R10.64] ;  /* 0x0000000e0a1ca981 */ /* 0x0000a2000c1e1100 */
[----:B------:R-:W-:Y:S02]  /*9190*/  IADD3 R18, P6, PT, R12, R3, RZ ;  /* 0x000000030c127210 */ /* 0x000fe40007fde0ff */
[----:B---3--:R-:W-:-:S03]  /*91a0*/  PRMT R19, RZ, 0x7610, R19 ;  /* 0x00007610ff137816 */ /* 0x008fc60000000013 */
[----:B------:R-:W-:Y:S01]  /*91b0*/  IMAD.X R14, R9, 0x1, R4, P6 ;  /* 0x00000001090e7824 */ /* 0x000fe200030e0604 */
[----:B------:R-:W-:Y:S01]  /*91c0*/  STL [R1+0x88c], R18 ;  /* 0x00088c1201007387 */ /* 0x000fe20000100800 */
[----:B0-----:R-:W-:Y:S02]  /*91d0*/  @!P2 IMAD.MOV.U32 R10, RZ, RZ, R18 ;  /* 0x000000ffff0aa224 */ /* 0x001fe400078e0012 */
[----:B------:R-:W-:-:S05]  /*91e0*/  @!P2 IMAD.MOV.U32 R11, RZ, RZ, R14 ;  /* 0x000000ffff0ba224 */ /* 0x000fca00078e000e */
[----:B------:R0:W3:Y:S04]  /*91f0*/  @!P2 LDG.E.U8 R19, desc[UR14][R10.64] ;  /* 0x0000000e0a13a981 */ /* 0x0000e8000c1e1100 */
[----:B----4-:R1:W-:Y:S04]  /*9200*/  STL [R1+0x4c4], R15 ;  /* 0x0004c40f01007387 */ /* 0x0103e80000100800 */
[----:B------:R4:W-:Y:S01]  /*9210*/  STL [R1+0x888], R14 ;  /* 0x0008880e01007387 */ /* 0x0009e20000100800 */
[----:B-1----:R-:W-:-:S05]  /*9220*/  IADD3 R15, P6, PT, R12, R5, RZ ;  /* 0x000000050c0f7210 */ /* 0x002fca0007fde0ff */
[----:B------:R-:W-:Y:S04]  /*9230*/  STL [R1+0x894], R15 ;  /* 0x0008940f01007387 */ /* 0x000fe80000100800 */
[----:B--2---:R1:W-:Y:S04]  /*9240*/  STL [R1+0x4c0], R28 ;  /* 0x0004c01c01007387 */ /* 0x0043e80000100800 */
[----:B----4-:R-:W2:Y:S04]  /*9250*/  LDL.LU R14, [R1+0x1e58] ;  /* 0x001e5800010e7983 */ /* 0x010ea80000300800 */
[----:B------:R-:W4:Y:S01]  /*9260*/  LDL.LU R18, [R1+0x1e54] ;  /* 0x001e540001127983 */ /* 0x000f220000300800 */
[----:B------:R-:W-:-:S02]  /*9270*/  VIADD R13, R59, 0xffffffe5 ;  /* 0xffffffe53b0d7836 */ /* 0x000fc40000000000 */
[----:B-1----:R-:W-:-:S03]  /*9280*/  IMAD.X R28, R9, 0x1, R6, P6 ;  /* 0x00000001091c7824 */ /* 0x002fc600030e0606 */
[----:B------:R-:W-:Y:S01]  /*9290*/  ISETP.GE.U32.AND P1, PT, R13, 0x7fffff66, PT ;  /* 0x7fffff660d00780c */ /* 0x000fe20003f26070 */
[----:B0-----:R-:W-:Y:S01]  /*92a0*/  IMAD.MOV.U32 R11, RZ, RZ, R28 ;  /* 0x000000ffff0b7224 */ /* 0x001fe200078e001c */
[----:B------:R-:W-:Y:S01]  /*92b0*/  PRMT R13, RZ, 0x7610, R13 ;  /* 0x00007610ff0d7816 */ /* 0x000fe2000000000d */
[----:B---3--:R0:W-:Y:S01]  /*92c0*/  STL [R1+0x4bc], R19 ;  /* 0x0004bc1301007387 */ /* 0x0081e20000100800 */
[----:B------:R-:W-:-:S05]  /*92d0*/  @!P2 IMAD.MOV.U32 R10, RZ, RZ, R15 ;  /* 0x000000ffff0aa224 */ /* 0x000fca00078e000f */
[----:B------:R1:W3:Y:S04]  /*92e0*/  @!P2 LDG.E.U8 R13, desc[UR14][R10.64] ;  /* 0x0000000e0a0da981 */ /* 0x0002e8000c1e1100 */
[----:B0-----:R-:W2:Y:S04]  /*92f0*/  LDL.LU R19, [R1+0x1e50] ;  /* 0x001e500001137983 */ /* 0x001ea80000300800 */
[----:B------:R0:W-:Y:S02]  /*9300*/  STL [R1+0x890], R28 ;  /* 0x0008901c01007387 */ /* 0x0001e40000100800 */
[----:B0-----:R-:W-:-:S05]  /*9310*/  IADD3 R28, P6, PT, R12, R7, RZ ;  /* 0x000000070c1c7210 */ /* 0x001fca0007fde0ff */
[----:B-1----:R-:W-:Y:S02]  /*9320*/  IMAD.X R11, R9, 0x1, R8, P6 ;  /* 0x00000001090b7824 */ /* 0x002fe400030e0608 */
[----:B------:R-:W-:Y:S01]  /*9330*/  @!P2 IMAD.MOV.U32 R10, RZ, RZ, R28 ;  /* 0x000000ffff0aa224 */ /* 0x000fe200078e001c */
[----:B----4-:R-:W-:-:S06]  /*9340*/  PRMT R18, RZ, 0x7610, R18 ;  /* 0x00007610ff127816 */ /* 0x010fcc0000000012 */
        /* <DEDUP_REMOVED lines=9> */
[----:B------:R0:W-:Y:S02]  /*93e0*/  STL [R1+0x8a4], R15 ;  /* 0x0008a40f01007387 */ /* 0x0001e40000100800 */
[-C--:B------:R-:W-:Y:S02]  /*93f0*/  @!P4 LOP3.LUT R11, R11, R10.reuse, RZ, 0x3c, !PT ;  /* 0x0000000a0b0bc212 */ /* 0x080fe400078e3cff */
[----:B------:R1:W-:Y:S01]  /*9400*/  STL [R1+0x8a0], R10 ;  /* 0x0008a00a01007387 */ /* 0x0003e20000100800 */
[----:B------:R-:W-:Y:S02]  /*9410*/  PRMT R93, RZ, 0x7610, R93 ;  /* 0x00007610ff5d7816 */ /* 0x000fe4000000005d */
[----:B0-----:R-:W-:Y:S02]  /*9420*/  IADD3 R15, P6, PT, R12, R3, RZ ;  /* 0x000000030c0f7210 */ /* 0x001fe40007fde0ff */
[----:B-1----:R-:W-:-:S03]  /*9430*/  @!P4 LOP3.LUT R10, R11, R10, RZ, 0x3c, !PT ;  /* 0x0000000a0b0ac212 */ /* 0x002fc600078e3cff */
[----:B------:R-:W-:Y:S01]  /*9440*/  STL [R1+0x8ac], R15 ;  /* 0x0008ac0f01007387 */ /* 0x000fe20000100800 */
[----:B------:R-:W-:Y:S02]  /*9450*/  @!P4 LOP3.LUT R11, R11, R10, RZ, 0x3c, !PT ;  /* 0x0000000a0b0bc212 */ /* 0x000fe400078e3cff */
[----:B--2---:R-:W-:-:S03]  /*9460*/  PRMT R14, RZ, 0x7610, R14 ;  /* 0x00007610ff0e7816 */ /* 0x004fc6000000000e */
[----:B------:R0:W2:Y:S02]  /*9470*/  @!P4 LDG.E.U8 R93, desc[UR14][R10.64] ;  /* 0x0000000e0a5dc981 */ /* 0x0000a4000c1e1100 */
[----:B0-----:R-:W-:Y:S02]  /*9480*/  @!P4 IMAD.MOV.U32 R10, RZ, RZ, R15 ;  /* 0x000000ffff0ac224 */ /* 0x001fe400078e000f */
[----:B----4-:R0:W-:Y:S02]  /*9490*/  STL [R1+0x4b4], R18 ;  /* 0x0004b41201007387 */ /* 0x0101e40000100800 */
[----:B0-----:R-:W-:-:S04]  /*94a0*/  IMAD.X R18, R9, 0x1, R4, P6 ;  /* 0x0000000109127824 */ /* 0x001fc800030e0604 */
[----:B------:R-:W-:-:S05]  /*94b0*/  @!P4 IMAD.MOV.U32 R11, RZ, RZ, R18 ;  /* 0x000000ffff0bc224 */ /* 0x000fca00078e0012 */
[----:B------:R0:W3:Y:S01]  /*94c0*/  @!P4 LDG.E.U8 R14, desc[UR14][R10.64] ;  /* 0x0000000e0a0ec981 */ /* 0x0000e2000c1e1100 */
[----:B------:R-:W-:Y:S01]  /*94d0*/  IADD3 R28, P6, PT, R12, R5, RZ ;  /* 0x000000050c1c7210 */ /* 0x000fe20007fde0ff */
[----:B------:R-:W-:Y:S02]  /*94e0*/  VIADD R13, R59, 0xffffffe4 ;  /* 0xffffffe43b0d7836 */ /* 0x000fe40000000000 */
[----:B------:R1:W-:Y:S04]  /*94f0*/  STL [R1+0x8a8], R18 ;  /* 0x0008a81201007387 */ /* 0x0003e80000100800 */
[----:B------:R-:W-:Y:S01]  /*9500*/  STL [R1+0x8b4], R28 ;  /* 0x0008b41c01007387 */ /* 0x000fe20000100800 */
[----:B------:R-:W-:Y:S01]  /*9510*/  ISETP.GE.U32.AND P2, PT, R13, 0x7fffff65, PT ;  /* 0x7fffff650d00780c */ /* 0x000fe20003f46070 */
[----:B0-----:R-:W-:Y:S01]  /*9520*/  @!P4 IMAD.MOV.U32 R10, RZ, RZ, R28 ;  /* 0x000000ffff0ac224 */ /* 0x001fe200078e001c */
[----:B------:R-:W-:-:S02]  /*9530*/  PRMT R13, RZ, 0x7610, R13 ;  /* 0x00007610ff0d7816 */ /* 0x000fc4000000000d */
        /* <DEDUP_REMOVED lines=10> */
[----:B-1----:R-:W-:-:S05]  /*95e0*/  IADD3 R93, P6, PT, R12, R7, RZ ;  /* 0x000000070c5d7210 */ /* 0x002fca0007fde0ff */
[----:B0-----:R-:W-:Y:S02]  /*95f0*/  IMAD.X R11, R9, 0x1, R8, P6 ;  /* 0x00000001090b7824 */ /* 0x001fe400030e0608 */
[----:B------:R-:W-:-:S05]  /*9600*/  @!P4 IMAD.MOV.U32 R10, RZ, RZ, R93 ;  /* 0x000000ffff0ac224 */ /* 0x000fca00078e005d */
[----:B------:R0:W3:Y:S01]  /*9610*/  @!P4 LDG.E.U8 R47, desc[UR14][R10.64] ;  /* 0x0000000e0a2fc981 */ /* 0x0000e2000c1e1100 */
[----:B------:R-:W-:-:S05]  /*9620*/  IMAD R12, R16, 0x18, RZ ;  /* 0x00000018100c7824 */ /* 0x000fca00078e02ff */
[----:B------:R-:W-:Y:S02]  /*9630*/  SHF.R.S32.HI R9, RZ, 0x1f, R12 ;  /* 0x0000001fff097819 */ /* 0x000fe4000001140c */
[----:B------:R-:W-:Y:S01]  /*9640*/  IADD3 R28, P6, PT, R12, R0, RZ ;  /* 0x000000000c1c7210 */ /* 0x000fe20007fde0ff */
[----:B------:R-:W-:Y:S04]  /*9650*/  STL [R1+0x8bc], R93 ;  /* 0x0008bc5d01007387 */ /* 0x000fe80000100800 */
[----:B------:R1:W-:Y:S01]  /*9660*/  STL [R1+0x8b8], R11 ;  /* 0x0008b80b01007387 */ /* 0x0003e20000100800 */
[----:B0-----:R-:W-:-:S03]  /*9670*/  IMAD.X R10, R9, 0x1, R2, P6 ;  /* 0x00000001090a7824 */ /* 0x001fc600030e0602 */
[----:B--2---:R0:W-:Y:S01]  /*9680*/  STL [R1+0x588], R13 ;  /* 0x0005880d01007387 */ /* 0x0041e20000100800 */
[----:B-1----:R-:W-:-:S03]  /*9690*/  IMAD.MOV.U32 R11, RZ, RZ, R28 ;  /* 0x000000ffff0b7224 */ /* 0x002fc600078e001c */
[----:B------:R-:W-:Y:S02]  /*96a0*/  STL [R1+0x8c4], R28 ;  /* 0x0008c41c01007387 */ /* 0x000fe40000100800 */
[----:B------:R-:W-:Y:S02]  /*96b0*/  @!P3 LOP3.LUT R11, R11, R10, RZ, 0x3c, !PT ;  /* 0x0000000a0b0bb212 */ /* 0x000fe400078e3cff */
[----:B------:R-:W-:Y:S01]  /*96c0*/  PRMT R19, RZ, 0x7610, R19 ;  /* 0x00007610ff137816 */ /* 0x000fe20000000013 */
[----:B0-----:R-:W-:Y:S01]  /*96d0*/  VIADD R13, R59, 0xffffffe3 ;  /* 0xffffffe33b0d7836 */ /* 0x001fe20000000000 */
[----:B------:R-:W-:-:S04]  /*96e0*/  PRMT R18, RZ, 0x7610, R18 ;  /* 0x00007610ff127816 */ /* 0x000fc80000000012 */
[----:B------:R-:W-:Y:S02]  /*96f0*/  ISETP.GE.U32.AND P4, PT, R13, 0x7fffff64, PT ;  /* 0x7fffff640d00780c */ /* 0x000fe40003f86070 */
[----:B----4-:R-:W-:Y:S02]  /*9700*/  PRMT R15, RZ, 0x7610, R15 ;  /* 0x00007610ff0f7816 */ /* 0x010fe4000000000f */
[----:B---3--:R-:W-:Y:S01]  /*9710*/  PRMT R14, RZ, 0x7610, R14 ;  /* 0x00007610ff0e7816 */ /* 0x008fe2000000000e */
[----:B------:R0:W-:Y:S04]  /*9720*/  STL [R1+0x584], R47 ;  /* 0x0005842f01007387 */ /* 0x0001e80000100800 */
[----:B------:R1:W-:Y:S01]  /*9730*/  STL [R1+0x8c0], R10 ;  /* 0x0008c00a01007387 */ /* 0x0003e20000100800 */
[----:B0-----:R-:W-:-:S02]  /*9740*/  IADD3 R47, P6, PT, R12, R3, RZ ;  /* 0x000000030c2f7210 */ /* 0x001fc40007fde0ff */
        /* <DEDUP_REMOVED lines=47> */
[----:B------:R1:W-:Y:S01]  /*9a40*/  STL [R1+0x8e8], R47 ;  /* 0x0008e82f01007387 */ /* 0x0003e20000100800 */
[----:B------:R-:W-:-:S03]  /*9a50*/  VIADD R13, R59, 0xffffffe2 ;  /* 0xffffffe23b0d7836 */ /* 0x000fc60000000000 */
[----:B------:R-:W-:Y:S02]  /*9a60*/  STL [R1+0x8f4], R28 ;  /* 0x0008f41c01007387 */ /* 0x000fe40000100800 */
        /* <DEDUP_REMOVED lines=57> */
[----:B------:R-:W-:Y:S01]  /*9e00*/  IMAD R12, R16, 0x1b, RZ ;  /* 0x0000001b100c7824 */ /* 0x000fe200078e02ff */
        /* <DEDUP_REMOVED lines=1659> */
[----:B------:R-:W-:-:S02]  /*105c0*/  VIADD R13, R59, 0xffffffbb ;  /* 0xffffffbb3b0d7836 */ /* 0x000fc40000000000 */
[----:B0-----:R-:W-:Y:S01]  /*105d0*/  @!P3 IMAD.MOV.U32 R10, RZ, RZ, R28 ;  /* 0x000000ffff0ab224 */ /* 0x001fe200078e001c */
[----:B------:R-:W4:Y:S01]  /*105e0*/  LDL.LU R52, [R1+0x1c68] ;  /* 0x001c680001347983 */ /* 0x000f220000300800 */
[----:B---3--:R-:W-:Y:S01]  /*105f0*/  IMAD.X R93, R9, 0x1, R6, P6 ;  /* 0x00000001095d7824 */ /* 0x008fe200030e0606 */
[----:B------:R-:W-:Y:S02]  /*10600*/  ISETP.GE.U32.AND P4, PT, R13, 0x7fffff3c, PT ;  /* 0x7fffff3c0d00780c */ /* 0x000fe40003f86070 */
[----:B------:R-:W-:Y:S01]  /*10610*/  PRMT R13, RZ, 0x7610, R13 ;  /* 0x00007610ff0d7816 */ /* 0x000fe2000000000d */
[----:B------:R-:W-:-:S05]  /*10620*/  IMAD.MOV.U32 R11, RZ, RZ, R93 ;  /* 0x000000ffff0b7224 */ /* 0x000fca00078e005d */
        /* <DEDUP_REMOVED lines=18> */
[-C--:B------:R-:W-:Y:S02]  /*10750*/  @!P0 LOP3.LUT R11, R11, R10.reuse, RZ, 0x3c, !PT ;  /* 0x0000000a0b0b8212 */ /* 0x080fe400078e3cff */
[----:B------:R0:W-:Y:S01]  /*10760*/  STL [R1+0xde0], R10 ;  /* 0x000de00a01007387 */ /* 0x0001e20000100800 */
[----:B------:R-:W-:Y:S02]  /*10770*/  PRMT R52, RZ, 0x7610, R52 ;  /* 0x00007610ff347816 */ /* 0x000fe40000000034 */
[----:B0-----:R-:W-:-:S04]  /*10780*/  @!P0 LOP3.LUT R10, R11, R10, RZ, 0x3c, !PT ;  /* 0x0000000a0b0a8212 */ /* 0x001fc800078e3cff */
[----:B------:R-:W-:Y:S02]  /*10790*/  @!P0 LOP3.LUT R11, R11, R10, RZ, 0x3c, !PT ;  /* 0x0000000a0b0b8212 */ /* 0x000fe400078e3cff */
[----:B------:R-:W-:-:S03]  /*107a0*/  IADD3 R93, P6, PT, R12, R3, RZ ;  /* 0x000000030c5d7210 */ /* 0x000fc60007fde0ff */
[----:B------:R0:W3:Y:S04]  /*107b0*/  @!P0 LDG.E.U8 R52, desc[UR14][R10.64] ;  /* 0x0000000e0a348981 */ /* 0x0000e8000c1e1100 */
[----:B------:R-:W-:Y:S01]  /*107c0*/  STL [R1+0xdec], R93 ;  /* 0x000dec5d01007387 */ /* 0x000fe20000100800 */
[----:B0-----:R-:W-:Y:S01]  /*107d0*/  @!P0 IMAD.MOV.U32 R10, RZ, RZ, R93 ;  /* 0x000000ffff0a8224 */ /* 0x001fe200078e005d */
[----:B--2---:R-:W-:Y:S02]  /*107e0*/  PRMT R82, RZ, 0x7610, R82 ;  /* 0x00007610ff527816 */ /* 0x004fe40000000052 */
[----:B----4-:R0:W-:Y:S02]  /*107f0*/  STL [R1+0x70], R47 ;  /* 0x0000702f01007387 */ /* 0x0101e40000100800 */
[----:B0-----:R-:W-:-:S04]  /*10800*/  IMAD.X R47, R9, 0x1, R4, P6 ;  /* 0x00000001092f7824 */ /* 0x001fc800030e0604 */
[----:B------:R-:W-:-:S05]  /*10810*/  @!P0 IMAD.MOV.U32 R11, RZ, RZ, R47 ;  /* 0x000000ffff0b8224 */ /* 0x000fca00078e002f */
[----:B------:R0:W2:Y:S01]  /*10820*/  @!P0 LDG.E.U8 R82, desc[UR14][R10.64] ;  /* 0x0000000e0a528981 */ /* 0x0000a2000c1e1100 */
[----:B------:R-:W-:-:S03]  /*10830*/  IADD3 R28, P6, PT, R12, R5, RZ ;  /* 0x000000050c1c7210 */ /* 0x000fc60007fde0ff */
[----:B------:R1:W-:Y:S01]  /*10840*/  STL [R1+0xde8], R47 ;  /* 0x000de82f01007387 */ /* 0x0003e20000100800 */
[----:B------:R-:W-:-:S03]  /*10850*/  VIADD R13, R59, 0xffffffba ;  /* 0xffffffba3b0d7836 */ /* 0x000fc60000000000 */
[----:B------:R-:W-:Y:S02]  /*10860*/  STL [R1+0xdf4], R28 ;  /* 0x000df41c01007387 */ /* 0x000fe40000100800 */
[----:B------:R-:W-:Y:S01]  /*10870*/  ISETP.GE.U32.AND P3, PT, R13, 0x7fffff3b, PT ;  /* 0x7fffff3b0d00780c */ /* 0x000fe20003f66070 */
[----:B0-----:R-:W-:Y:S01]  /*10880*/  @!P0 IMAD.MOV.U32 R10, RZ, RZ, R28 ;  /* 0x000000ffff0a8224 */ /* 0x001fe200078e001c */
[----:B------:R-:W-:Y:S01]  /*10890*/  PRMT R13, RZ, 0x7610, R13 ;  /* 0x00007610ff0d7816 */ /* 0x000fe2000000000d */
[----:B---3--:R0:W-:Y:S04]  /*108a0*/  STL [R1+0x88], R52 ;  /* 0x0000883401007387 */ /* 0x0081e80000100800 */
        /* <DEDUP_REMOVED lines=9> */
[----:B------:R-:W-:-:S04]  /*10940*/  IMAD R12, R16, 0x42, RZ ;  /* 0x00000042100c7824 */ /* 0x000fc800078e02ff */
[----:B0-----:R-:W-:Y:S01]  /*10950*/  IMAD.X R11, R9, 0x1, R8, P6 ;  /* 0x00000001090b7824 */ /* 0x001fe200030e0608 */
[----:B------:R-:W-:Y:S01]  /*10960*/  SHF.R.S32.HI R9, RZ, 0x1f, R12 ;  /* 0x0000001fff097819 */ /* 0x000fe2000001140c */
[----:B------:R-:W-:Y:S01]  /*10970*/  @!P0 IMAD.MOV.U32 R10, RZ, RZ, R52 ;  /* 0x000000ffff0a8224 */ /* 0x000fe200078e0034 */
[----:B---3--:R-:W-:Y:S02]  /*10980*/  PRMT R47, RZ, 0x7610, R47 ;  /* 0x00007610ff2f7816 */ /* 0x008fe4000000002f */
        /* <DEDUP_REMOVED lines=9> */
[----:B------:R0:W-:Y:S03]  /*10a20*/  STL [R1+0xe00], R10 ;  /* 0x000e000a01007387 */ /* 0x0001e60000100800 */
[----:B0-----:R-:W-:-:S04]  /*10a30*/  @!P1 LOP3.LUT R10, R11, R10, RZ, 0x3c, !PT ;  /* 0x0000000a0b0a9212 */ /* 0x001fc800078e3cff */
[----:B------:R-:W-:Y:S02]  /*10a40*/  @!P1 LOP3.LUT R11, R11, R10, RZ, 0x3c, !PT ;  /* 0x0000000a0b0b9212 */ /* 0x000fe400078e3cff */
[----:B--2---:R-:W-:-:S06]  /*10a50*/  PRMT R82, RZ, 0x7610, R82 ;  /* 0x00007610ff527816 */ /* 0x004fcc0000000052 */
[----:B------:R0:W2:Y:S01]  /*10a60*/  @!P1 LDG.E.U8 R82, desc[UR14][R10.64] ;  /* 0x0000000e0a529981 */ /* 0x0000a2000c1e1100 */
[----:B------:R-:W-:-:S05]  /*10a70*/  IADD3 R52, P6, PT, R12, R3, RZ ;  /* 0x000000030c347210 */ /* 0x000fca0007fde0ff */
[----:B------:R-:W-:Y:S01]  /*10a80*/  STL [R1+0xe0c], R52 ;  /* 0x000e0c3401007387 */ /* 0x000fe20000100800 */
[----:B------:R-:W-:Y:S01]  /*10a90*/  PRMT R93, RZ, 0x7610, R93 ;  /* 0x00007610ff5d7816 */ /* 0x000fe2000000005d */
[----:B0-----:R-:W-:Y:S02]  /*10aa0*/  @!P1 IMAD.MOV.U32 R10, RZ, RZ, R52 ;  /* 0x000000ffff0a9224 */ /* 0x001fe400078e0034 */
[----:B---3--:R0:W-:Y:S02]  /*10ab0*/  STL [R1+0x78], R47 ;  /* 0x0000782f01007387 */ /* 0x0081e40000100800 */
[----:B0-----:R-:W-:-:S04]  /*10ac0*/  IMAD.X R47, R9, 0x1, R4, P6 ;  /* 0x00000001092f7824 */ /* 0x001fc800030e0604 */
[----:B------:R-:W-:Y:S01]  /*10ad0*/  @!P1 IMAD.MOV.U32 R11, RZ, RZ, R47 ;  /* 0x000000ffff0b9224 */ /* 0x000fe200078e002f */
[----:B------:R-:W-:-:S04]  /*10ae0*/  IADD3 R28, P6, PT, R12, R5, RZ ;  /* 0x000000050c1c7210 */ /* 0x000fc80007fde0ff */
        /* <DEDUP_REMOVED lines=40> */
[----:B--2---:R0:W-:Y:S02]  /*10d70*/  STL [R1+0x5c], R47 ;  /* 0x00005c2f01007387 */ /* 0x0041e40000100800 */
        /* <DEDUP_REMOVED lines=8> */
[----:B------:R-:W-:-:S03]  /*10e00*/  VIADD R13, R59, 0xffffffb8 ;  /* 0xffffffb83b0d7836 */ /* 0x000fc60000000000 */
[----:B------:R-:W4:Y:S01]  /*10e10*/  LDL.LU R82, [R1+0x1c44] ;  /* 0x001c440001527983 */ /* 0x000f220000300800 */
[----:B---3--:R-:W-:Y:S01]  /*10e20*/  IMAD.X R52, R9, 0x1, R6, P6 ;  /* 0x0000000109347824 */ /* 0x008fe200030e0606 */
[----:B------:R-:W-:Y:S01]  /*10e30*/  ISETP.GE.U32.AND P1, PT, R13, 0x7fffff39, PT ;  /* 0x7fffff390d00780c */ /* 0x000fe20003f26070 */
[----:B0-----:R-:W-:Y:S01]  /*10e40*/  @!P2 IMAD.MOV.U32 R10, RZ, RZ, R28 ;  /* 0x000000ffff0aa224 */ /* 0x001fe200078e001c */
        /* <DEDUP_REMOVED lines=44> */
[----:B------:R-:W2:Y:S01]  /*11110*/  LDL.LU R47, [R1+0x1c38] ;  /* 0x001c3800012f7983 */ /* 0x000ea20000300800 */
[----:B0-----:R-:W-:-:S04]  /*11120*/  IMAD.X R91, R9, 0x1, R6, P6 ;  /* 0x00000001095b7824 */ /* 0x001fc800030e0606 */
[----:B------:R-:W-:Y:S01]  /*11130*/  IMAD.MOV.U32 R11, RZ, RZ, R91 ;  /* 0x000000ffff0b7224 */ /* 0x000fe200078e005b */
[----:B----4-:R0:W-:Y:S04]  /*11140*/  STL [R1+0x260], R92 ;  /* 0x0002605c01007387 */ /* 0x0101e80000100800 */
[----:B------:R1:W4:Y:S04]  /*11150*/  @!P4 LDG.E.U8 R13, desc[UR14][R10.64] ;  /* 0x0000000e0a0dc981 */ /* 0x000328000c1e1100 */
[----:B0-----:R-:W2:Y:S04]  /*11160*/  LDL.LU R92, [R1+0x1c34] ;  /* 0x001c3400015c7983 */ /* 0x001ea80000300800 */
[----:B------:R0:W-:Y:S02]  /*11170*/  STL [R1+0xe50], R91 ;  /* 0x000e505b01007387 */ /* 0x0001e40000100800 */
[----:B0-----:R-:W-:-:S05]  /*11180*/  IADD3 R91, P6, PT, R12, R7, RZ ;  /* 0x000000070c5b7210 */ /* 0x001fca0007fde0ff */
[----:B-1----:R-:W-:Y:S02]  /*11190*/  IMAD.X R11, R9, 0x1, R8, P6 ;  /* 0x00000001090b7824 */ /* 0x002fe400030e0608 */
[----:B------:R-:W-:-:S05]  /*111a0*/  @!P4 IMAD.MOV.U32 R10, RZ, RZ, R91 ;  /* 0x000000ffff0ac224 */ /* 0x000fca00078e005b */
[----:B------:R0:W2:Y:S01]  /*111b0*/  @!P4 LDG.E.U8 R90, desc[UR14][R10.64] ;  /* 0x0000000e0a5ac981 */ /* 0x0000a2000c1e1100 */
[----:B------:R-:W-:-:S05]  /*111c0*/  IMAD R12, R16, 0x45, RZ ;  /* 0x00000045100c7824 */ /* 0x000fca00078e02ff */
[----:B------:R-:W-:Y:S02]  /*111d0*/  SHF.R.S32.HI R9, RZ, 0x1f, R12 ;  /* 0x0000001fff097819 */ /* 0x000fe4000001140c */
[----:B------:R-:W-:Y:S01]  /*111e0*/  IADD3 R28, P6, PT, R12, R0, RZ ;  /* 0x000000000c1c7210 */ /* 0x000fe20007fde0ff */
[----:B------:R-:W-:Y:S04]  /*111f0*/  STL [R1+0xe5c], R91 ;  /* 0x000e5c5b01007387 */ /* 0x000fe80000100800 */
[----:B------:R1:W-:Y:S01]  /*11200*/  STL [R1+0xe58], R11 ;  /* 0x000e580b01007387 */ /* 0x0003e20000100800 */
[----:B0-----:R-:W-:Y:S02]  /*11210*/  IMAD.X R10, R9, 0x1, R2, P6 ;  /* 0x00000001090a7824 */ /* 0x001fe400030e0602 */
[----:B-1----:R-:W-:-:S05]  /*11220*/  IMAD.MOV.U32 R11, RZ, RZ, R28 ;  /* 0x000000ffff0b7224 */ /* 0x002fca00078e001c */
[----:B------:R-:W-:Y:S02]  /*11230*/  @!P3 LOP3.LUT R11, R11, R10, RZ, 0x3c, !PT ;  /* 0x0000000a0b0bb212 */ /* 0x000fe400078e3cff */
[----:B------:R-:W-:Y:S02]  /*11240*/  PRMT R87, RZ, 0x7610, R87 ;  /* 0x00007610ff577816 */ /* 0x000fe40000000057 */
[----:B------:R-:W-:Y:S01]  /*11250*/  PRMT R89, RZ, 0x7610, R89 ;  /* 0x00007610ff597816 */ /* 0x000fe20000000059 */
[----:B----4-:R-:W-:Y:S04]  /*11260*/  STL [R1+0x25c], R13 ;  /* 0x00025c0d01007387 */ /* 0x010fe80000100800 */
[----:B------:R-:W-:Y:S04]  /*11270*/  STL [R1+0xe64], R28 ;  /* 0x000e641c01007387 */ /* 0x000fe80000100800 */
[----:B--2---:R0:W-:Y:S04]  /*11280*/  STL [R1+0x254], R90 ;  /* 0x0002545a01007387 */ /* 0x0041e80000100800 */
[----:B------:R1:W-:Y:S01]  /*11290*/  STL [R1+0xe60], R10 ;  /* 0x000e600a01007387 */ /* 0x0003e20000100800 */
[----:B0-----:R-:W-:-:S02]  /*112a0*/  IADD3 R90, P6, PT, R12, R3, RZ ;  /* 0x000000030c5a7210 */ /* 0x001fc40007fde0ff */
[----:B-1----:R-:W-:-:S03]  /*112b0*/  @!P3 LOP3.LUT R10, R11, R10, RZ, 0x3c, !PT ;  /* 0x0000000a0b0ab212 */ /* 0x002fc600078e3cff */
[----:B------:R-:W-:Y:S01]  /*112c0*/  IMAD.X R91, R9, 0x1, R4, P6 ;  /* 0x00000001095b7824 */ /* 0x000fe200030e0604 */
[----:B------:R-:W-:-:S05]  /*112d0*/  @!P3 LOP3.LUT R11, R11, R10, RZ, 0x3c, !PT ;  /* 0x0000000a0b0bb212 */ /* 0x000fca00078e3cff */
[----:B------:R0:W2:Y:S02]  /*112e0*/  @!P3 LDG.E.U8 R87, desc[UR14][R10.64] ;  /* 0x0000000e0a57b981 */ /* 0x0000a4000c1e1100 */
        /* <DEDUP_REMOVED lines=120> */
[-C--:B------:R-:W-:Y:S02]  /*11a70*/  @!P2 LOP3.LUT R11, R11, R10.reuse, RZ, 0x3c, !PT ;  /* 0x0000000a0b0ba212 */ /* 0x080fe400078e3cff */
[----:B------:R-:W-:Y:S01]  /*11a80*/  PRMT R79, RZ, 0x7610, R79 ;  /* 0x00007610ff4f7816 */ /* 0x000fe2000000004f */
[----:B----4-:R-:W-:Y:S04]  /*11a90*/  STL [R1+0x368], R13 ;  /* 0x0003680d01007387 */ /* 0x010fe80000100800 */
[----:B------:R-:W-:Y:S04]  /*11aa0*/  STL [R1+0xec4], R28 ;  /* 0x000ec41c01007387 */ /* 0x000fe80000100800 */
[----:B--2---:R-:W-:Y:S04]  /*11ab0*/  STL [R1+0x354], R39 ;  /* 0x0003542701007387 */ /* 0x004fe80000100800 */
[----:B------:R0:W-:Y:S02]  /*11ac0*/  STL [R1+0xec0], R10 ;  /* 0x000ec00a01007387 */ /* 0x0001e40000100800 */
[----:B0-----:R-:W-:-:S04]  /*11ad0*/  @!P2 LOP3.LUT R10, R11, R10, RZ, 0x3c, !PT ;  /* 0x0000000a0b0aa212 */ /* 0x001fc800078e3cff */
[----:B------:R-:W-:-:S05]  /*11ae0*/  @!P2 LOP3.LUT R11, R11, R10, RZ, 0x3c, !PT ;  /* 0x0000000a0b0ba212 */ /* 0x000fca00078e3cff */
[----:B------:R0:W2:Y:S01]  /*11af0*/  @!P2 LDG.E.U8 R79, desc[UR14][R10.64] ;  /* 0x0000000e0a4fa981 */ /* 0x0000a2000c1e1100 */
[----:B------:R-:W-:-:S05]  /*11b00*/  IADD3 R39, P6, PT, R12, R3, RZ ;  /* 0x000000030c277210 */ /* 0x000fca0007fde0ff */
[----:B------:R-:W-:Y:S01]  /*11b10*/  IMAD.X R80, R9, 0x1, R4, P6 ;  /* 0x0000000109507824 */ /* 0x000fe200030e0604 */
[----:B------:R-:W-:Y:S01]  /*11b20*/  IADD3 R28, P6, PT, R12, R5, RZ ;  /* 0x000000050c1c7210 */ /* 0x000fe20007fde0ff */
[----:B------:R-:W-:Y:S01]  /*11b30*/  STL [R1+0xecc], R39 ;  /* 0x000ecc2701007387 */ /* 0x000fe20000100800 */
[----:B------:R-:W-:Y:S01]  /*11b40*/  VIADD R13, R59, 0xffffffb3 ;  /* 0xffffffb33b0d7836 */ /* 0x000fe20000000000 */
[----:B------:R-:W-:Y:S01]  /*11b50*/  PRMT R88, RZ, 0x7610, R88 ;  /* 0x00007610ff587816 */ /* 0x000fe20000000058 */
[----:B0-----:R-:W-:Y:S01]  /*11b60*/  @!P2 IMAD.MOV.U32 R10, RZ, RZ, R39 ;  /* 0x000000ffff0aa224 */ /* 0x001fe200078e0027 */
[----:B------:R0:W-:Y:S01]  /*11b70*/  STL [R1+0xec8], R80 ;  /* 0x000ec85001007387 */ /* 0x0001e20000100800 */
[----:B------:R-:W-:-:S03]  /*11b80*/  @!P2 IMAD.MOV.U32 R11, RZ, RZ, R80 ;  /* 0x000000ffff0ba224 */ /* 0x000fc600078e0050 */
[----:B------:R-:W-:Y:S01]  /*11b90*/  STL [R1+0xed4], R28 ;  /* 0x000ed41c01007387 */ /* 0x000fe20000100800 */
[----:B------:R-:W-:Y:S02]  /*11ba0*/  ISETP.GE.U32.AND P1, PT, R13, 0x7fffff34, PT ;  /* 0x7fffff340d00780c */ /* 0x000fe40003f26070 */
[----:B------:R-:W-:Y:S01]  /*11bb0*/  PRMT R13, RZ, 0x7610, R13 ;  /* 0x00007610ff0d7816 */ /* 0x000fe2000000000d */
[----:B------:R1:W4:Y:S01]  /*11bc0*/  @!P2 LDG.E.U8 R88, desc[UR14][R10.64] ;  /* 0x0000000e0a58a981 */ /* 0x000322000c1e1100 */
[----:B------:R-:W-:Y:S01]  /*11bd0*/  PRMT R35, RZ, 0x7610, R35 ;  /* 0x00007610ff237816 */ /* 0x000fe20000000023 */
[----:B-1----:R-:W-:Y:S02]  /*11be0*/  @!P2 IMAD.MOV.U32 R10, RZ, RZ, R28 ;  /* 0x000000ffff0aa224 */ /* 0x002fe400078e001c */
[----:B--2---:R1:W-:Y:S04]  /*11bf0*/  STL [R1+0x54], R79 ;  /* 0x0000544f01007387 */ /* 0x0043e80000100800 */
[----:B0-----:R-:W2:Y:S01]  /*11c00*/  LDL.LU R80, [R1+0x1c0c] ;  /* 0x001c0c0001507983 */ /* 0x001ea20000300800 */
[----:B-1----:R-:W-:Y:S01]  /*11c10*/  IMAD.X R79, R9, 0x1, R6, P6 ;  /* 0x00000001094f7824 */ /* 0x002fe200030e0606 */
[----:B------:R-:W-:-:S03]  /*11c20*/  IADD3 R39, P6, PT, R12, R7, RZ ;  /* 0x000000070c277210 */ /* 0x000fc60007fde0ff */
[----:B------:R-:W-:-:S05]  /*11c30*/  @!P2 IMAD.MOV.U32 R11, RZ, RZ, R79 ;  /* 0x000000ffff0ba224 */ /* 0x000fca00078e004f */
[----:B------:R0:W2:Y:S02]  /*11c40*/  @!P2 LDG.E.U8 R13, desc[UR14][R10.64] ;  /* 0x0000000e0a0da981 */ /* 0x0000a4000c1e1100 */
[----:B0-----:R-:W-:Y:S02]  /*11c50*/  IMAD.X R11, R9, 0x1, R8, P6 ;  /* 0x00000001090b7824 */ /* 0x001fe400030e0608 */
[----:B------:R-:W-:-:S05]  /*11c60*/  @!P2 IMAD.MOV.U32 R10, RZ, RZ, R39 ;  /* 0x000000ffff0aa224 */ /* 0x000fca00078e0027 */
[----:B------:R0:W3:Y:S01]  /*11c70*/  @!P2 LDG.E.U8 R35, desc[UR14][R10.64] ;  /* 0x0000000e0a23a981 */ /* 0x0000e2000c1e1100 */
[----:B------:R-:W-:-:S03]  /*11c80*/  IMAD R12, R16, 0x49, RZ ;  /* 0x00000049100c7824 */ /* 0x000fc600078e02ff */
[----:B----4-:R-:W-:Y:S02]  /*11c90*/  STL [R1+0x1b54], R88 ;  /* 0x001b545801007387 */ /* 0x010fe40000100800 */
[----:B------:R-:W-:Y:S02]  /*11ca0*/  SHF.R.S32.HI R9, RZ, 0x1f, R12 ;  /* 0x0000001fff097819 */ /* 0x000fe4000001140c */
[----:B------:R-:W-:Y:S01]  /*11cb0*/  IADD3 R28, P6, PT, R12, R0, RZ ;  /* 0x000000000c1c7210 */ /* 0x000fe20007fde0ff */
[----:B------:R1:W-:Y:S04]  /*11cc0*/  STL [R1+0xed0], R79 ;  /* 0x000ed04f01007387 */ /* 0x0003e80000100800 */
[----:B0-----:R-:W-:Y:S01]  /*11cd0*/  IMAD.X R10, R9, 0x1, R2, P6 ;  /* 0x00000001090a7824 */ /* 0x001fe200030e0602 */
[----:B-1----:R-:W4:Y:S04]  /*11ce0*/  LDL.LU R79, [R1+0x1c08] ;  /* 0x001c0800014f7983 */ /* 0x002f280000300800 */
[----:B------:R-:W-:Y:S04]  /*11cf0*/  STL [R1+0xedc], R39 ;  /* 0x000edc2701007387 */ /* 0x000fe80000100800 */
[----:B------:R0:W-:Y:S02]  /*11d00*/  STL [R1+0xed8], R11 ;  /* 0x000ed80b01007387 */ /* 0x0001e40000100800 */
[----:B0-----:R-:W-:-:S05]  /*11d10*/  IMAD.MOV.U32 R11, RZ, RZ, R28 ;  /* 0x000000ffff0b7224 */ /* 0x001fca00078e001c */
[-C--:B------:R-:W-:Y:S02]  /*11d20*/  @!P4 LOP3.LUT R11, R11, R10.reuse, RZ, 0x3c, !PT ;  /* 0x0000000a0b0bc212 */ /* 0x080fe400078e3cff */
[----:B------:R-:W-:Y:S01]  /*11d30*/  PRMT R66, RZ, 0x7610, R66 ;  /* 0x00007610ff427816 */ /* 0x000fe20000000042 */
[----:B--2---:R-:W-:Y:S04]  /*11d40*/  STL [R1+0x58], R13 ;  /* 0x0000580d01007387 */ /* 0x004fe80000100800 */
[----:B------:R-:W-:Y:S04]  /*11d50*/  STL [R1+0xee4], R28 ;  /* 0x000ee41c01007387 */ /* 0x000fe80000100800 */
[----:B---3--:R-:W-:Y:S04]  /*11d60*/  STL [R1+0x4c], R35 ;  /* 0x00004c2301007387 */ /* 0x008fe80000100800 */
        /* <DEDUP_REMOVED lines=9> */
[----:B------:R-:W-:-:S04]  /*11e00*/  IADD3 R28, P6, PT, R12, R5, RZ ;  /* 0x000000050c1c7210 */ /* 0x000fc80007fde0ff */
[----:B------:R0:W3:Y:S01]  /*11e10*/  @!P4 LDG.E.U8 R27, desc[UR14][R10.64] ;  /* 0x0000000e0a1bc981 */ /* 0x0000e2000c1e1100 */
[----:B------:R-:W-:-:S03]  /*11e20*/  VIADD R13, R59, 0xffffffb2 ;  /* 0xffffffb23b0d7836 */ /* 0x000fc60000000000 */
[----:B------:R-:W-:Y:S04]  /*11e30*/  STL [R1+0xeec], R35 ;  /* 0x000eec2301007387 */ /* 0x000fe80000100800 */
[----:B------:R1:W-:Y:S04]  /*11e40*/  STL [R1+0xee8], R39 ;  /* 0x000ee82701007387 */ /* 0x0003e80000100800 */
[----:B------:R-:W-:Y:S01]  /*11e50*/  STL [R1+0xef4], R28 ;  /* 0x000ef41c01007387 */ /* 0x000fe20000100800 */
[----:B------:R-:W-:Y:S01]  /*11e60*/  ISETP.GE.U32.AND P2, PT, R13, 0x7fffff33, PT ;  /* 0x7fffff330d00780c */ /* 0x000fe20003f46070 */
[----:B0-----:R-:W-:Y:S01]  /*11e70*/  @!P4 IMAD.MOV.U32 R10, RZ, RZ, R28 ;  /* 0x000000ffff0ac224 */ /* 0x001fe200078e001c */
[----:B------:R-:W-:Y:S01]  /*11e80*/  PRMT R13, RZ, 0x7610, R13 ;  /* 0x00007610ff0d7816 */ /* 0x000fe2000000000d */
[----:B--2---:R0:W-:Y:S04]  /*11e90*/  STL [R1+0x48], R66 ;  /* 0x0000484201007387 */ /* 0x0041e80000100800 */
[----:B-1----:R-:W2:Y:S04]  /*11ea0*/  LDL.LU R39, [R1+0x1c04] ;  /* 0x001c040001277983 */ /* 0x002ea80000300800 */
[----:B------:R-:W2:Y:S01]  /*11eb0*/  LDL.LU R35, [R1+0x1c00] ;  /* 0x001c000001237983 */ /* 0x000ea20000300800 */
[----:B0-----:R-:W-:-:S04]  /*11ec0*/  IMAD.X R66, R9, 0x1, R6, P6 ;  /* 0x0000000109427824 */ /* 0x001fc800030e0606 */
[----:B------:R-:W-:-:S05]  /*11ed0*/  IMAD.MOV.U32 R11, RZ, RZ, R66 ;  /* 0x000000ffff0b7224 */ /* 0x000fca00078e0042 */
[----:B------:R0:W2:Y:S04]  /*11ee0*/  @!P4 LDG.E.U8 R13, desc[UR14][R10.64] ;  /* 0x0000000e0a0dc981 */ /* 0x0000a8000c1e1100 */
[----:B---3--:R1:W-:Y:S01]  /*11ef0*/  STL [R1+0x44], R27 ;  /* 0x0000441b01007387 */ /* 0x0083e20000100800 */
[----:B------:R-:W-:-:S03]  /*11f00*/  PRMT R32, RZ, 0x7610, R32 ;  /* 0x00007610ff207816 */ /* 0x000fc60000000020 */
        /* <DEDUP_REMOVED lines=9> */
[----:B------:R0:W-:Y:S04]  /*11fa0*/  STL [R1+0xef8], R11 ;  /* 0x000ef80b01007387 */ /* 0x0001e80000100800 */
[----:B------:R0:W3:Y:S02]  /*11fb0*/  @!P4 LDG.E.U8 R32, desc[UR14][R10.64] ;  /* 0x0000000e0a20c981 */ /* 0x0000e4000c1e1100 */
[----:B0-----:R-:W-:-:S02]  /*11fc0*/  IMAD.MOV.U32 R11, RZ, RZ, R28 ;  /* 0x000000ffff0b7224 */ /* 0x001fc400078e001c */
[----:B------:R-:W-:-:S05]  /*11fd0*/  IMAD.X R10, R9, 0x1, R2, P6 ;  /* 0x00000001090a7824 */ /* 0x000fca00030e0602 */
[-C--:B------:R-:W-:Y:S02]  /*11fe0*/  @!P3 LOP3.LUT R11, R11, R10.reuse, RZ, 0x3c, !PT ;  /* 0x0000000a0b0bb212 */ /* 0x080fe400078e3cff */
[----:B------:R-:W-:Y:S02]  /*11ff0*/  IADD3 R66, P6, PT, R12, R3, RZ ;  /* 0x000000030c427210 */ /* 0x000fe40007fde0ff */
[----:B------:R-:W-:Y:S02]  /*12000*/  PRMT R64, RZ, 0x7610, R64 ;  /* 0x00007610ff407816 */ /* 0x000fe40000000040 */
[----:B------:R-:W-:Y:S01]  /*12010*/  PRMT R65, RZ, 0x7610, R65 ;  /* 0x00007610ff417816 */ /* 0x000fe20000000041 */
[----:B--2---:R-:W-:Y:S04]  /*12020*/  STL [R1+0x40], R13 ;  /* 0x0000400d01007387 */ /* 0x004fe80000100800 */
[----:B------:R-:W-:Y:S04]  /*12030*/  STL [R1+0xf04], R28 ;  /* 0x000f041c01007387 */ /* 0x000fe80000100800 */
[----:B------:R0:W-:Y:S02]  /*12040*/  STL [R1+0xf00], R10 ;  /* 0x000f000a01007387 */ /* 0x0001e40000100800 */
[----:B0-----:R-:W-:Y:S01]  /*12050*/  @!P3 LOP3.LUT R10, R11, R10, RZ, 0x3c, !PT ;  /* 0x0000000a0b0ab212 */ /* 0x001fe200078e3cff */
[----:B------:R-:W-:-:S03]  /*12060*/  IMAD.X R28, R9, 0x1, R4, P6 ;  /* 0x00000001091c7824 */ /* 0x000fc600030e0604 */
[----:B------:R-:W-:-:S05]  /*12070*/  @!P3 LOP3.LUT R11, R11, R10, RZ, 0x3c, !PT ;  /* 0x0000000a0b0bb212 */ /* 0x000fca00078e3cff */
[----:B------:R0:W2:Y:S02]  /*12080*/  @!P3 LDG.E.U8 R64, desc[UR14][R10.64] ;  /* 0x0000000e0a40b981 */ /* 0x0000a4000c1e1100 */
[----:B0-----:R-:W-:Y:S02]  /*12090*/  @!P3 IMAD.MOV.U32 R10, RZ, RZ, R66 ;  /* 0x000000ffff0ab224 */ /* 0x001fe400078e0042 */
[----:B------:R-:W-:-:S05]  /*120a0*/  @!P3 IMAD.MOV.U32 R11, RZ, RZ, R28 ;  /* 0x000000ffff0bb224 */ /* 0x000fca00078e001c */
[----:B------:R0:W4:Y:S04]  /*120b0*/  @!P3 LDG.E.U8 R65, desc[UR14][R10.64] ;  /* 0x0000000e0a41b981 */ /* 0x000128000c1e1100 */
[----:B------:R-:W-:Y:S04]  /*120c0*/  STL [R1+0xf0c], R66 ;  /* 0x000f0c4201007387 */ /* 0x000fe80000100800 */
[----:B---3--:R1:W-:Y:S01]  /*120d0*/  STL [R1+0x3c], R32 ;  /* 0x00003c2001007387 */ /* 0x0083e20000100800 */
[----:B------:R-:W-:-:S03]  /*120e0*/  VIADD R13, R59, 0xffffffb1 ;  /* 0xffffffb13b0d7836 */ /* 0x000fc60000000000 */
[----:B------:R3:W-:Y:S01]  /*120f0*/  STL [R1+0xf08], R28 ;  /* 0x000f081c01007387 */ /* 0x0007e20000100800 */
[----:B-1----:R-:W-:-:S05]  /*12100*/  IADD3 R32, P6, PT, R12, R5, RZ ;  /* 0x000000050c207210 */ /* 0x002fca0007fde0ff */
[----:B------:R-:W-:Y:S01]  /*12110*/  STL [R1+0xf14], R32 ;  /* 0x000f142001007387 */ /* 0x000fe20000100800 */
[----:B------:R-:W-:Y:S01]  /*12120*/  ISETP.GE.U32.AND P4, PT, R13, 0x7fffff32, PT ;  /* 0x7fffff320d00780c */ /* 0x000fe20003f86070 */
[----:B0-----:R-:W-:Y:S01]  /*12130*/  @!P3 IMAD.MOV.U32 R10, RZ, RZ, R32 ;  /* 0x000000ffff0ab224 */ /* 0x001fe200078e0020 */
[----:B------:R-:W-:Y:S02]  /*12140*/  PRMT R13, RZ, 0x7610, R13 ;  /* 0x00007610ff0d7816 */ /* 0x000fe4000000000d */
[----:B------:R-:W-:Y:S01]  /*12150*/  PRMT R63, RZ, 0x7610, R63 ;  /* 0x00007610ff3f7816 */ /* 0x000fe2000000003f */
[----:B--2---:R0:W-:Y:S04]  /*12160*/  STL [R1+0x38], R64 ;  /* 0x0000384001007387 */ /* 0x0041e80000100800 */
[----:B---3--:R-:W2:Y:S04]  /*12170*/  LDL.LU R28, [R1+0x1bf8] ;  /* 0x001bf800011c7983 */ /* 0x008ea80000300800 */
[----:B------:R-:W3:Y:S01]  /*12180*/  LDL.LU R66, [R1+0x1bf4] ;  /* 0x001bf40001427983 */ /* 0x000ee20000300800 */
        /* <DEDUP_REMOVED lines=241> */
[----:B------:R0:W-:Y:S04]  /*130a0*/  STL [R1+0xfc4], R32 ;  /* 0x000fc42001007387 */ /* 0x0001e80000100800 */
[----:B------:R1:W-:Y:S01]  /*130b0*/  STL [R1+0xfc0], R10 ;  /* 0x000fc00a01007387 */ /* 0x0003e20000100800 */
[----:B0-----:R-:W-:-:S02]  /*130c0*/  IADD3 R32, P6, PT, R12, R3, RZ ;  /* 0x000000030c207210 */ /* 0x001fc40007fde0ff */
[----:B-1----:R-:W-:-:S03]  /*130d0*/  @!P0 LOP3.LUT R10, R11, R10, RZ, 0x3c, !PT ;  /* 0x0000000a0b0a8212 */ /* 0x002fc600078e3cff */
[----:B------:R-:W-:Y:S01]  /*130e0*/  STL [R1+0xfcc], R32 ;  /* 0x000fcc2001007387 */ /* 0x000fe20000100800 */
[----:B------:R-:W-:-:S05]  /*130f0*/  @!P0 LOP3.LUT R11, R11, R10, RZ, 0x3c, !PT ;  /* 0x0000000a0b0b8212 */ /* 0x000fca00078e3cff */
[----:B------:R0:W4:Y:S04]  /*13100*/  @!P0 LDG.E.U8 R88, desc[UR14][R10.64] ;  /* 0x0000000e0a588981 */ /* 0x000128000c1e1100 */
[----:B--2---:R1:W-:Y:S01]  /*13110*/  STL [R1+0x2d4], R33 ;  /* 0x0002d42101007387 */ /* 0x0043e20000100800 */
[----:B0-----:R-:W-:Y:S02]  /*13120*/  @!P0 IMAD.MOV.U32 R10, RZ, RZ, R32 ;  /* 0x000000ffff0a8224 */ /* 0x001fe400078e0020 */
[----:B-1----:R-:W-:-:S04]  /*13130*/  IMAD.X R33, R9, 0x1, R4, P6 ;  /* 0x0000000109217824 */ /* 0x002fc800030e0604 */
[----:B------:R-:W-:-:S05]  /*13140*/  @!P0 IMAD.MOV.U32 R11, RZ, RZ, R33 ;  /* 0x000000ffff0b8224 */ /* 0x000fca00078e0021 */
[----:B------:R0:W2:Y:S01]  /*13150*/  @!P0 LDG.E.U8 R31, desc[UR14][R10.64] ;  /* 0x0000000e0a1f8981 */ /* 0x0000a2000c1e1100 */
        /* <DEDUP_REMOVED lines=8> */
[----:B----4-:R0:W-:Y:S04]  /*131e0*/  STL [R1+0x28], R88 ;  /* 0x0000285801007387 */ /* 0x0101e80000100800 */
[----:B-1----:R-:W4:Y:S04]  /*131f0*/  LDL.LU R33, [R1+0x1bb0] ;  /* 0x001bb00001217983 */ /* 0x002f280000300800 */
[----:B------:R-:W3:Y:S01]  /*13200*/  LDL.LU R32, [R1+0x1bac] ;  /* 0x001bac0001207983 */ /* 0x000ee20000300800 */
[----:B0-----:R-:W-:-:S04]  /*13210*/  IMAD.X R88, R9, 0x1, R6, P6 ;  /* 0x0000000109587824 */ /* 0x001fc800030e0606 */
[----:B------:R-:W-:-:S05]  /*13220*/  IMAD.MOV.U32 R11, RZ, RZ, R88 ;  /* 0x000000ffff0b7224 */ /* 0x000fca00078e0058 */
[----:B------:R0:W3:Y:S04]  /*13230*/  @!P0 LDG.E.U8 R13, desc[UR14][R10.64] ;  /* 0x0000000e0a0d8981 */ /* 0x0000e8000c1e1100 */
[----:B--2---:R1:W-:Y:S04]  /*13240*/  STL [R1+0x24], R31 ;  /* 0x0000241f01007387 */ /* 0x0043e80000100800 */
[----:B-1----:R-:W2:Y:S04]  /*13250*/  LDL.LU R31, [R1+0x1ba8] ;  /* 0x001ba800011f7983 */ /* 0x002ea80000300800 */
[----:B------:R1:W-:Y:S02]  /*13260*/  STL [R1+0xfd0], R88 ;  /* 0x000fd05801007387 */ /* 0x0003e40000100800 */
[----:B-1----:R-:W-:-:S05]  /*13270*/  IADD3 R88, P6, PT, R12, R7, RZ ;  /* 0x000000070c587210 */ /* 0x002fca0007fde0ff */
[----:B0-----:R-:W-:Y:S02]  /*13280*/  IMAD.X R11, R9, 0x1, R8, P6 ;  /* 0x00000001090b7824 */ /* 0x001fe400030e0608 */
[----:B------:R-:W-:-:S05]  /*13290*/  @!P0 IMAD.MOV.U32 R10, RZ, RZ, R88 ;  /* 0x000000ffff0a8224 */ /* 0x000fca00078e0058 */
[----:B------:R0:W2:Y:S01]  /*132a0*/  @!P0 LDG.E.U8 R82, desc[UR14][R10.64] ;  /* 0x0000000e0a528981 */ /* 0x0000a2000c1e1100 */
[----:B------:R-:W-:-:S05]  /*132b0*/  IMAD R12, R16, 0x51, RZ ;  /* 0x00000051100c7824 */ /* 0x000fca00078e02ff */
[----:B------:R-:W-:Y:S02]  /*132c0*/  SHF.R.S32.HI R9, RZ, 0x1f, R12 ;  /* 0x0000001fff097819 */ /* 0x000fe4000001140c */
[C---:B------:R-:W-:Y:S01]  /*132d0*/  IADD3 R61, P6, PT, R12.reuse, R0, RZ ;  /* 0x000000000c3d7210 */ /* 0x040fe20007fde0ff */
[----:B------:R-:W-:Y:S04]  /*132e0*/  STL [R1+0xfdc], R88 ;  /* 0x000fdc5801007387 */ /* 0x000fe80000100800 */
[----:B------:R1:W-:Y:S01]  /*132f0*/  STL [R1+0xfd8], R11 ;  /* 0x000fd80b01007387 */ /* 0x0003e20000100800 */
[----:B0-----:R-:W-:Y:S02]  /*13300*/  IMAD.X R10, R9, 0x1, R2, P6 ;  /* 0x00000001090a7824 */ /* 0x001fe400030e0602 */
[----:B-1----:R-:W-:Y:S01]  /*13310*/  IMAD.MOV.U32 R11, RZ, RZ, R61 ;  /* 0x000000ffff0b7224 */ /* 0x002fe200078e003d */
[----:B------:R-:W-:-:S04]  /*13320*/  IADD3 R88, P6, PT, R12, R3, RZ ;  /* 0x000000030c587210 */ /* 0x000fc80007fde0ff */
[-C--:B------:R-:W-:Y:S02]  /*13330*/  @!P1 LOP3.LUT R11, R11, R10.reuse, RZ, 0x3c, !PT ;  /* 0x0000000a0b0b9212 */ /* 0x080fe400078e3cff */
[----:B------:R-:W-:Y:S02]  /*13340*/  PRMT R62, RZ, 0x7610, R62 ;  /* 0x00007610ff3e7816 */ /* 0x000fe4000000003e */
[----:B------:R-:W-:Y:S01]  /*13350*/  PRMT R60, RZ, 0x7610, R60 ;  /* 0x00007610ff3c7816 */ /* 0x000fe2000000003c */
[----:B---3--:R-:W-:Y:S04]  /*13360*/  STL [R1+0x20], R13 ;  /* 0x0000200d01007387 */ /* 0x008fe80000100800 */
[----:B------:R-:W-:Y:S04]  /*13370*/  STL [R1+0xfe4], R61 ;  /* 0x000fe43d01007387 */ /* 0x000fe80000100800 */
[----:B------:R0:W-:Y:S04]  /*13380*/  STL [R1+0xfe0], R10 ;  /* 0x000fe00a01007387 */ /* 0x0001e80000100800 */
[----:B------:R-:W-:Y:S01]  /*13390*/  STL [R1+0xfec], R88 ;  /* 0x000fec5801007387 */ /* 0x000fe20000100800 */
[----:B0-----:R-:W-:-:S04]  /*133a0*/  @!P1 LOP3.LUT R10, R11, R10, RZ, 0x3c, !PT ;  /* 0x0000000a0b0a9212 */ /* 0x001fc800078e3cff */
[----:B------:R-:W-:-:S05]  /*133b0*/  @!P1 LOP3.LUT R11, R11, R10, RZ, 0x3c, !PT ;  /* 0x0000000a0b0b9212 */ /* 0x000fca00078e3cff */
[----:B------:R0:W3:Y:S04]  /*133c0*/  @!P1 LDG.E.U8 R62, desc[UR14][R10.64] ;  /* 0x0000000e0a3e9981 */ /* 0x0000e8000c1e1100 */
[----:B--2---:R1:W-:Y:S01]  /*133d0*/  STL [R1+0x1c], R82 ;  /* 0x00001c5201007387 */ /* 0x0043e20000100800 */
[----:B0-----:R-:W-:Y:S02]  /*133e0*/  @!P1 IMAD.MOV.U32 R10, RZ, RZ, R88 ;  /* 0x000000ffff0a9224 */ /* 0x001fe400078e0058 */
[----:B-1----:R-:W-:-:S04]  /*133f0*/  IMAD.X R82, R9, 0x1, R4, P6 ;  /* 0x0000000109527824 */ /* 0x002fc800030e0604 */
[----:B------:R-:W-:-:S05]  /*13400*/  @!P1 IMAD.MOV.U32 R11, RZ, RZ, R82 ;  /* 0x000000ffff0b9224 */ /* 0x000fca00078e0052 */
[----:B------:R0:W2:Y:S01]  /*13410*/  @!P1 LDG.E.U8 R60, desc[UR14][R10.64] ;  /* 0x0000000e0a3c9981 */ /* 0x0000a2000c1e1100 */
[----:B------:R-:W-:Y:S01]  /*13420*/  IADD3 R61, P6, PT, R12, R5, RZ ;  /* 0x000000050c3d7210 */ /* 0x000fe20007fde0ff */
[----:B------:R-:W-:Y:S02]  /*13430*/  VIADD R13, R59, 0xffffffaa ;  /* 0xffffffaa3b0d7836 */ /* 0x000fe40000000000 */
[----:B------:R-:W-:Y:S04]  /*13440*/  STL [R1+0xfe8], R82 ;  /* 0x000fe85201007387 */ /* 0x000fe80000100800 */
[----:B------:R-:W-:Y:S01]  /*13450*/  STL [R1+0xff4], R61 ;  /* 0x000ff43d01007387 */ /* 0x000fe20000100800 */
[----:B------:R-:W-:Y:S01]  /*13460*/  ISETP.GE.U32.AND P0, PT, R13, 0x7fffff2b, PT ;  /* 0x7fffff2b0d00780c */ /* 0x000fe20003f06070 */
[----:B0-----:R-:W-:Y:S01]  /*13470*/  @!P1 IMAD.MOV.U32 R10, RZ, RZ, R61 ;  /* 0x000000ffff0a9224 */ /* 0x001fe200078e003d */
[----:B------:R-:W-:-:S02]  /*13480*/  PRMT R13, RZ, 0x7610, R13 ;  /* 0x00007610ff0d7816 */ /* 0x000fc4000000000d */
[----:B------:R-:W-:Y:S02]  /*13490*/  PRMT R57, RZ, 0x7610, R57 ;  /* 0x00007610ff397816 */ /* 0x000fe40000000039 */
[----:B------:R-:W-:Y:S02]  /*134a0*/  PRMT R58, RZ, 0x7610, R58 ;  /* 0x00007610ff3a7816 */ /* 0x000fe4000000003a */
[----:B------:R-:W-:Y:S01]  /*134b0*/  PRMT R55, RZ, 0x7610, R55 ;  /* 0x00007610ff377816 */ /* 0x000fe20000000037 */
[----:B---3--:R0:W-:Y:S02]  /*134c0*/  STL [R1+0x18], R62 ;  /* 0x0000183e01007387 */ /* 0x0081e40000100800 */
[----:B0-----:R-:W-:-:S04]  /*134d0*/  IMAD.X R62, R9, 0x1, R6, P6 ;  /* 0x00000001093e7824 */ /* 0x001fc800030e0606 */
[----:B------:R-:W-:-:S05]  /*134e0*/  @!P1 IMAD.MOV.U32 R11, RZ, RZ, R62 ;  /* 0x000000ffff0b9224 */ /* 0x000fca00078e003e */
[----:B------:R0:W3:Y:S04]  /*134f0*/  @!P1 LDG.E.U8 R13, desc[UR14][R10.64] ;  /* 0x0000000e0a0d9981 */ /* 0x0000e8000c1e1100 */
[----:B--2---:R1:W-:Y:S04]  /*13500*/  STL [R1+0x14], R60 ;  /* 0x0000143c01007387 */ /* 0x0043e80000100800 */
[----:B------:R2:W-:Y:S01]  /*13510*/  STL [R1+0xff0], R62 ;  /* 0x000ff03e01007387 */ /* 0x0005e20000100800 */
[----:B-1----:R-:W-:Y:S01]  /*13520*/  IADD3 R60, P6, PT, R12, R7, RZ ;  /* 0x000000070c3c7210 */ /* 0x002fe20007fde0ff */
[----:B------:R-:W-:-:S04]  /*13530*/  IMAD R12, R16, 0x52, RZ ;  /* 0x00000052100c7824 */ /* 0x000fc800078e02ff */
[----:B------:R-:W-:Y:S01]  /*13540*/  IMAD.X R61, R9, 0x1, R8, P6 ;  /* 0x00000001093d7824 */ /* 0x000fe200030e0608 */
[----:B------:R-:W-:Y:S02]  /*13550*/  SHF.R.S32.HI R9, RZ, 0x1f, R12 ;  /* 0x0000001fff097819 */ /* 0x000fe4000001140c */
[----:B--2---:R-:W-:Y:S01]  /*13560*/  IADD3 R62, P6, PT, R12, R0, RZ ;  /* 0x000000000c3e7210 */ /* 0x004fe20007fde0ff */
[----:B0-----:R-:W-:Y:S02]  /*13570*/  @!P1 IMAD.MOV.U32 R10, RZ, RZ, R60 ;  /* 0x000000ffff0a9224 */ /* 0x001fe400078e003c */
[----:B------:R-:W-:Y:S01]  /*13580*/  @!P1 IMAD.MOV.U32 R11, RZ, RZ, R61 ;  /* 0x000000ffff0b9224 */ /* 0x000fe200078e003d */
[----:B------:R0:W-:Y:S01]  /*13590*/  STL [R1+0xffc], R60 ;  /* 0x000ffc3c01007387 */ /* 0x0001e20000100800 */
[----:B------:R-:W-:-:S03]  /*135a0*/  IMAD.X R88, R9, 0x1, R2, P6 ;  /* 0x0000000109587824 */ /* 0x000fc600030e0602 */
[----:B------:R1:W2:Y:S01]  /*135b0*/  @!P1 LDG.E.U8 R57, desc[UR14][R10.64] ;  /* 0x0000000e0a399981 */ /* 0x0002a2000c1e1100 */
[----:B0-----:R-:W-:-:S03]  /*135c0*/  IADD3 R60, P6, PT, R12, R3, RZ ;  /* 0x000000030c3c7210 */ /* 0x001fc60007fde0ff */
[----:B------:R0:W-:Y:S01]  /*135d0*/  STL [R1+0xff8], R61 ;  /* 0x000ff83d01007387 */ /* 0x0001e20000100800 */
[----:B-1----:R-:W-:Y:S02]  /*135e0*/  @!P2 IMAD.MOV.U32 R10, RZ, RZ, R62 ;  /* 0x000000ffff0aa224 */ /* 0x002fe400078e003e */
[----:B------:R-:W-:Y:S02]  /*135f0*/  @!P2 IMAD.MOV.U32 R11, RZ, RZ, R88 ;  /* 0x000000ffff0ba224 */ /* 0x000fe400078e0058 */
[----:B0-----:R-:W-:-:S03]  /*13600*/  IMAD.X R61, R9, 0x1, R4, P6 ;  /* 0x00000001093d7824 */ /* 0x001fc600030e0604 */
[----:B------:R0:W4:Y:S02]  /*13610*/  @!P2 LDG.E.U8 R58, desc[UR14][R10.64] ;  /* 0x0000000e0a3aa981 */ /* 0x000124000c1e1100 */
[----:B0-----:R-:W-:Y:S02]  /*13620*/  @!P2 IMAD.MOV.U32 R10, RZ, RZ, R60 ;  /* 0x000000ffff0aa224 */ /* 0x001fe400078e003c */
[----:B------:R-:W-:-:S05]  /*13630*/  @!P2 IMAD.MOV.U32 R11, RZ, RZ, R61 ;  /* 0x000000ffff0ba224 */ /* 0x000fca00078e003d */
[----:B------:R0:W4:Y:S01]  /*13640*/  @!P2 LDG.E.U8 R55, desc[UR14][R10.64] ;  /* 0x0000000e0a37a981 */ /* 0x000122000c1e1100 */
[----:B------:R-:W-:Y:S02]  /*13650*/  PRMT R93, RZ, 0x7610, R93 ;  /* 0x00007610ff5d7816 */ /* 0x000fe4000000005d */
[----:B------:R-:W-:Y:S02]  /*13660*/  PRMT R56, RZ, 0x7610, R56 ;  /* 0x00007610ff387816 */ /* 0x000fe40000000038 */
[----:B------:R-:W-:Y:S01]  /*13670*/  PRMT R54, RZ, 0x7610, R54 ;  /* 0x00007610ff367816 */ /* 0x000fe20000000036 */
[----:B---3--:R1:W-:Y:S04]  /*13680*/  STL [R1+0x10], R13 ;  /* 0x0000100d01007387 */ /* 0x0083e80000100800 */
[----:B------:R-:W-:Y:S04]  /*13690*/  STL [R1+0x1004], R62 ;  /* 0x0010043e01007387 */ /* 0x000fe80000100800 */
[----:B------:R-:W-:Y:S04]  /*136a0*/  STL [R1+0x1000], R88 ;  /* 0x0010005801007387 */ /* 0x000fe80000100800 */
[----:B------:R-:W-:Y:S01]  /*136b0*/  STL [R1+0x100c], R60 ;  /* 0x00100c3c01007387 */ /* 0x000fe20000100800 */
[----:B-1----:R-:W-:-:S05]  /*136c0*/  VIADD R13, R59, 0xffffffa9 ;  /* 0xffffffa93b0d7836 */ /* 0x002fca0000000000 */
[----:B------:R-:W-:Y:S02]  /*136d0*/  ISETP.GE.U32.AND P1, PT, R13, 0x7fffff2a, PT ;  /* 0x7fffff2a0d00780c */ /* 0x000fe40003f26070 */
[----:B------:R-:W-:Y:S01]  /*136e0*/  PRMT R13, RZ, 0x7610, R13 ;  /* 0x00007610ff0d7816 */ /* 0x000fe2000000000d */
[----:B--2---:R1:W-:Y:S04]  /*136f0*/  STL [R1+0xc], R57 ;  /* 0x00000c3901007387 */ /* 0x0043e80000100800 */
[----:B------:R-:W-:Y:S01]  /*13700*/  STL [R1+0x1008], R61 ;  /* 0x0010083d01007387 */ /* 0x000fe20000100800 */
[----:B-1----:R-:W-:-:S05]  /*13710*/  IADD3 R57, P6, PT, R12, R5, RZ ;  /* 0x000000050c397210 */ /* 0x002fca0007fde0ff */
[----:B------:R-:W-:Y:S04]  /*13720*/  STL [R1+0x1014], R57 ;  /* 0x0010143901007387 */ /* 0x000fe80000100800 */
[----:B----4-:R1:W-:Y:S01]  /*13730*/  STL [R1+0x8], R58 ;  /* 0x0000083a01007387 */ /* 0x0103e20000100800 */
[----:B0-----:R-:W-:Y:S02]  /*13740*/  @!P2 IMAD.MOV.U32 R10, RZ, RZ, R57 ;  /* 0x000000ffff0aa224 */ /* 0x001fe400078e0039 */
[----:B-1----:R-:W-:Y:S01]  /*13750*/  IMAD.X R58, R9, 0x1, R6, P6 ;  /* 0x00000001093a7824 */ /* 0x002fe200030e0606 */
[----:B------:R0:W-:Y:S03]  /*13760*/  STL [R1+0x4], R55 ;  /* 0x0000043701007387 */ /* 0x0001e60000100800 */
[----:B------:R-:W-:Y:S01]  /*13770*/  @!P2 IMAD.MOV.U32 R11, RZ, RZ, R58 ;  /* 0x000000ffff0ba224 */ /* 0x000fe200078e003a */
[----:B0-----:R-:W-:Y:S01]  /*13780*/  IADD3 R55, P6, PT, R12, R7, RZ ;  /* 0x000000070c377210 */ /* 0x001fe20007fde0ff */
[----:B------:R-:W-:-:S03]  /*13790*/  IMAD R12, R16, 0x53, RZ ;  /* 0x00000053100c7824 */ /* 0x000fc600078e02ff */
[----:B------:R0:W2:Y:S01]  /*137a0*/  @!P2 LDG.E.U8 R13, desc[UR14][R10.64] ;  /* 0x0000000e0a0da981 */ /* 0x0000a2000c1e1100 */
[----:B------:R-:W-:Y:S01]  /*137b0*/  IMAD.X R57, R9, 0x1, R8, P6 ;  /* 0x0000000109397824 */ /* 0x000fe200030e0608 */
[----:B------:R-:W-:Y:S02]  /*137c0*/  SHF.R.S32.HI R9, RZ, 0x1f, R12 ;  /* 0x0000001fff097819 */ /* 0x000fe4000001140c */
[----:B------:R-:W-:Y:S01]  /*137d0*/  IADD3 R60, P6, PT, R12, R0, RZ ;  /* 0x000000000c3c7210 */ /* 0x000fe20007fde0ff */
[----:B------:R-:W-:Y:S01]  /*137e0*/  STL [R1+0x1010], R58 ;  /* 0x0010103a01007387 */ /* 0x000fe20000100800 */
[----:B0-----:R-:W-:-:S03]  /*137f0*/  @!P2 IMAD.MOV.U32 R10, RZ, RZ, R55 ;  /* 0x000000ffff0aa224 */ /* 0x001fc600078e0037 */
[----:B------:R-:W-:Y:S01]  /*13800*/  STL [R1+0x101c], R55 ;  /* 0x00101c3701007387 */ /* 0x000fe20000100800 */
[----:B------:R-:W-:Y:S02]  /*13810*/  @!P2 IMAD.MOV.U32 R11, RZ, RZ, R57 ;  /* 0x000000ffff0ba224 */ /* 0x000fe400078e0039 */
[----:B------:R-:W-:Y:S01]  /*13820*/  IMAD.X R61, R9, 0x1, R2, P6 ;  /* 0x00000001093d7824 */ /* 0x000fe200030e0602 */
[----:B------:R0:W-:Y:S04]  /*13830*/  STL [R1+0x1018], R57 ;  /* 0x0010183901007387 */ /* 0x0001e80000100800 */
[----:B------:R1:W3:Y:S01]  /*13840*/  @!P2 LDG.E.U8 R93, desc[UR14][R10.64] ;  /* 0x0000000e0a5da981 */ /* 0x0002e2000c1e1100 */
[----:B0-----:R-:W-:Y:S01]  /*13850*/  IADD3 R57, P6, PT, R12, R3, RZ ;  /* 0x000000030c397210 */ /* 0x001fe20007fde0ff */
[----:B-1----:R-:W-:-:S02]  /*13860*/  @!P4 IMAD.MOV.U32 R10, RZ, RZ, R60 ;  /* 0x000000ffff0ac224 */ /* 0x002fc400078e003c */
[----:B------:R-:W-:Y:S02]  /*13870*/  @!P4 IMAD.MOV.U32 R11, RZ, RZ, R61 ;  /* 0x000000ffff0bc224 */ /* 0x000fe400078e003d */
[----:B------:R-:W-:-:S03]  /*13880*/  IMAD.X R58, R9, 0x1, R4, P6 ;  /* 0x00000001093a7824 */ /* 0x000fc600030e0604 */
[----:B------:R0:W4:Y:S02]  /*13890*/  @!P4 LDG.E.U8 R56, desc[UR14][R10.64] ;  /* 0x0000000e0a38c981 */ /* 0x000124000c1e1100 */
[----:B0-----:R-:W-:Y:S02]  /*138a0*/  @!P4 IMAD.MOV.U32 R10, RZ, RZ, R57 ;  /* 0x000000ffff0ac224 */ /* 0x001fe400078e0039 */
[----:B------:R-:W-:-:S05]  /*138b0*/  @!P4 IMAD.MOV.U32 R11, RZ, RZ, R58 ;  /* 0x000000ffff0bc224 */ /* 0x000fca00078e003a */
[----:B------:R0:W4:Y:S01]  /*138c0*/  @!P4 LDG.E.U8 R54, desc[UR14][R10.64] ;  /* 0x0000000e0a36c981 */ /* 0x000122000c1e1100 */
[----:B------:R-:W-:Y:S02]  /*138d0*/  IADD3 R55, P6, PT, R12, R5, RZ ;  /* 0x000000050c377210 */ /* 0x000fe40007fde0ff */
[----:B------:R-:W-:-:S03]  /*138e0*/  PRMT R52, RZ, 0x7610, R52 ;  /* 0x00007610ff347816 */ /* 0x000fc60000000034 */
[----:B0-----:R-:W-:Y:S01]  /*138f0*/  @!P4 IMAD.MOV.U32 R10, RZ, RZ, R55 ;  /* 0x000000ffff0ac224 */ /* 0x001fe200078e0037 */
[----:B------:R-:W-:Y:S02]  /*13900*/  PRMT R53, RZ, 0x7610, R53 ;  /* 0x00007610ff357816 */ /* 0x000fe40000000035 */
[----:B------:R-:W-:Y:S01]  /*13910*/  PRMT R51, RZ, 0x7610, R51 ;  /* 0x00007610ff337816 */ /* 0x000fe20000000033 */
[----:B--2---:R0:W-:Y:S04]  /*13920*/  STL [R1], R13 ;  /* 0x0000000d01007387 */ /* 0x0041e80000100800 */
[----:B------:R-:W-:Y:S01]  /*13930*/  STL [R1+0x1024], R60 ;  /* 0x0010243c01007387 */ /* 0x000fe20000100800 */
[----:B0-----:R-:W-:-:S03]  /*13940*/  VIADD R13, R59, 0xffffffa8 ;  /* 0xffffffa83b0d7836 */ /* 0x001fc60000000000 */
[----:B---3--:R-:W-:Y:S04]  /*13950*/  STL [R1+0x1a9c], R93 ;  /* 0x001a9c5d01007387 */ /* 0x008fe80000100800 */
[----:B------:R-:W-:Y:S04]  /*13960*/  STL [R1+0x1020], R61 ;  /* 0x0010203d01007387 */ /* 0x000fe80000100800 */
[----:B------:R-:W-:Y:S04]  /*13970*/  STL [R1+0x102c], R57 ;  /* 0x00102c3901007387 */ /* 0x000fe80000100800 */
[----:B------:R-:W-:Y:S04]  /*13980*/  STL [R1+0x1028], R58 ;  /* 0x0010283a01007387 */ /* 0x000fe80000100800 */
[----:B------:R-:W-:Y:S01]  /*13990*/  STL [R1+0x1034], R55 ;  /* 0x0010343701007387 */ /* 0x000fe20000100800 */
[----:B------:R-:W-:-:S03]  /*139a0*/  ISETP.GE.U32.AND P2, PT, R13, 0x7fffff29, PT ;  /* 0x7fffff290d00780c */ /* 0x000fc60003f46070 */
[----:B----4-:R0:W-:Y:S01]  /*139b0*/  STL [R1+0x1ac], R56 ;  /* 0x0001ac3801007387 */ /* 0x0101e20000100800 */
[----:B------:R-:W-:Y:S01]  /*139c0*/  PRMT R13, RZ, 0x7610, R13 ;  /* 0x00007610ff0d7816 */ /* 0x000fe2000000000d */
[----:B0-----:R-:W-:Y:S02]  /*139d0*/  IMAD.X R56, R9, 0x1, R6, P6 ;  /* 0x0000000109387824 */ /* 0x001fe400030e0606 */
[----:B------:R0:W-:Y:S02]  /*139e0*/  STL [R1+0x1a8], R54 ;  /* 0x0001a83601007387 */ /* 0x0001e40000100800 */
[----:B------:R-:W-:Y:S02]  /*139f0*/  @!P4 IMAD.MOV.U32 R11, RZ, RZ, R56 ;  /* 0x000000ffff0bc224 */ /* 0x000fe400078e0038 */
[----:B------:R1:W-:Y:S04]  /*13a00*/  STL [R1+0x1030], R56 ;  /* 0x0010303801007387 */ /* 0x0003e80000100800 */
[----:B------:R2:W3:Y:S01]  /*13a10*/  @!P4 LDG.E.U8 R13, desc[UR14][R10.64] ;  /* 0x0000000e0a0dc981 */ /* 0x0004e2000c1e1100 */
[----:B0-----:R-:W-:Y:S01]  /*13a20*/  IADD3 R54, P6, PT, R12, R7, RZ ;  /* 0x000000070c367210 */ /* 0x001fe20007fde0ff */
[----:B------:R-:W-:-:S04]  /*13a30*/  IMAD R12, R16, 0x54, RZ ;  /* 0x00000054100c7824 */ /* 0x000fc800078e02ff */
[----:B------:R-:W-:Y:S01]  /*13a40*/  IMAD.X R55, R9, 0x1, R8, P6 ;  /* 0x0000000109377824 */ /* 0x000fe200030e0608 */
[----:B------:R-:W-:Y:S02]  /*13a50*/  SHF.R.S32.HI R9, RZ, 0x1f, R12 ;  /* 0x0000001fff097819 */ /* 0x000fe4000001140c */
[----:B-1----:R-:W-:Y:S01]  /*13a60*/  IADD3 R56, P6, PT, R12, R0, RZ ;  /* 0x000000000c387210 */ /* 0x002fe20007fde0ff */
[----:B--2---:R-:W-:Y:S02]  /*13a70*/  @!P4 IMAD.MOV.U32 R10, RZ, RZ, R54 ;  /* 0x000000ffff0ac224 */ /* 0x004fe400078e0036 */
        /* <DEDUP_REMOVED lines=20> */
[----:B-1----:R-:W-:-:S03]  /*13bc0*/  VIADD R13, R59, 0xffffffa7 ;  /* 0xffffffa73b0d7836 */ /* 0x002fc60000000000 */
[----:B--2---:R1:W-:Y:S04]  /*13bd0*/  STL [R1+0x1a0], R52 ;  /* 0x0001a03401007387 */ /* 0x0043e80000100800 */
[----:B------:R-:W-:Y:S01]  /*13be0*/  STL [R1+0x1048], R55 ;  /* 0x0010483701007387 */ /* 0x000fe20000100800 */
[----:B-1----:R-:W-:-:S05]  /*13bf0*/  IADD3 R52, P6, PT, R12, R5, RZ ;  /* 0x000000050c347210 */ /* 0x002fca0007fde0ff */
[----:B------:R-:W-:Y:S01]  /*13c00*/  STL [R1+0x1054], R52 ;  /* 0x0010543401007387 */ /* 0x000fe20000100800 */
[----:B------:R-:W-:-:S03]  /*13c10*/  ISETP.GE.U32.AND P4, PT, R13, 0x7fffff28, PT ;  /* 0x7fffff280d00780c */ /* 0x000fc60003f86070 */
[----:B----4-:R1:W-:Y:S01]  /*13c20*/  STL [R1+0x19c], R53 ;  /* 0x00019c3501007387 */ /* 0x0103e20000100800 */
[----:B------:R-:W-:Y:S01]  /*13c30*/  PRMT R13, RZ, 0x7610, R13 ;  /* 0x00007610ff0d7816 */ /* 0x000fe2000000000d */
[----:B0-----:R-:W-:Y:S02]  /*13c40*/  @!P3 IMAD.MOV.U32 R10, RZ, RZ, R52 ;  /* 0x000000ffff0ab224 */ /* 0x001fe400078e0034 */
[----:B-1----:R-:W-:Y:S01]  /*13c50*/  IMAD.X R53, R9, 0x1, R6, P6 ;  /* 0x0000000109357824 */ /* 0x002fe200030e0606 */
[----:B------:R0:W-:Y:S03]  /*13c60*/  STL [R1+0x198], R51 ;  /* 0x0001983301007387 */ /* 0x0001e60000100800 */
[----:B------:R-:W-:Y:S01]  /*13c70*/  @!P3 IMAD.MOV.U32 R11, RZ, RZ, R53 ;  /* 0x000000ffff0bb224 */ /* 0x000fe200078e0035 */
        /* <DEDUP_REMOVED lines=101> */
[----:B------:R-:W-:-:S03]  /*142d0*/  PRMT R40, RZ, 0x7610, R40 ;  /* 0x00007610ff287816 */ /* 0x000fc60000000028 */
        /* <DEDUP_REMOVED lines=15> */
[----:B------:R-:W-:-:S05]  /*143d0*/  @!P2 IMAD.MOV.U32 R11, RZ, RZ, R44 ;  /* 0x000000ffff0ba224 */ /* 0x000fca00078e002c */
[----:B------:R1:W2:Y:S01]  /*143e0*/  @!P2 LDG.E.U8 R13, desc[UR14][R10.64] ;  /* 0x0000000e0a0da981 */ /* 0x0002a2000c1e1100 */
[----:B0-----:R-:W-:-:S05]  /*143f0*/  IADD3 R42, P6, PT, R12, R7, RZ ;  /* 0x000000070c2a7210 */ /* 0x001fca0007fde0ff */
[----:B------:R-:W-:Y:S02]  /*14400*/  IMAD.X R43, R9, 0x1, R8, P6 ;  /* 0x00000001092b7824 */ /* 0x000fe400030e0608 */
[----:B-1----:R-:W-:Y:S02]  /*14410*/  @!P2 IMAD.MOV.U32 R10, RZ, RZ, R42 ;  /* 0x000000ffff0aa224 */ /* 0x002fe400078e002a */
[----:B------:R-:W-:-:S05]  /*14420*/  @!P2 IMAD.MOV.U32 R11, RZ, RZ, R43 ;  /* 0x000000ffff0ba224 */ /* 0x000fca00078e002b */
[----:B------:R0:W3:Y:S01]  /*14430*/  @!P2 LDG.E.U8 R40, desc[UR14][R10.64] ;  /* 0x0000000e0a28a981 */ /* 0x0000e2000c1e1100 */
[----:B------:R-:W-:-:S03]  /*14440*/  IMAD R12, R16, 0x58, RZ ;  /* 0x00000058100c7824 */ /* 0x000fc600078e02ff */
[----:B------:R1:W-:Y:S02]  /*14450*/  STL [R1+0x10b0], R44 ;  /* 0x0010b02c01007387 */ /* 0x0003e40000100800 */
[----:B------:R-:W-:Y:S02]  /*14460*/  SHF.R.S32.HI R9, RZ, 0x1f, R12 ;  /* 0x0000001fff097819 */ /* 0x000fe4000001140c */
[----:B------:R-:W-:Y:S01]  /*14470*/  STL [R1+0x10bc], R42 ;  /* 0x0010bc2a01007387 */ /* 0x000fe20000100800 */
[----:B-1----:R-:W-:-:S03]  /*14480*/  IADD3 R44, P6, PT, R12, R0, RZ ;  /* 0x000000000c2c7210 */ /* 0x002fc60007fde0ff */
[----:B------:R-:W-:Y:S01]  /*14490*/  STL [R1+0x10b8], R43 ;  /* 0x0010b82b01007387 */ /* 0x000fe20000100800 */
[----:B------:R-:W-:Y:S01]  /*144a0*/  PRMT R92, RZ, 0x7610, R92 ;  /* 0x00007610ff5c7816 */ /* 0x000fe2000000005c */
[----:B------:R-:W-:Y:S02]  /*144b0*/  IMAD.X R45, R9, 0x1, R2, P6 ;  /* 0x00000001092d7824 */ /* 0x000fe400030e0602 */
[----:B0-----:R-:W-:Y:S02]  /*144c0*/  @!P4 IMAD.MOV.U32 R10, RZ, RZ, R44 ;  /* 0x000000ffff0ac224 */ /* 0x001fe400078e002c */
[----:B------:R-:W-:Y:S01]  /*144d0*/  @!P4 IMAD.MOV.U32 R11, RZ, RZ, R45 ;  /* 0x000000ffff0bc224 */ /* 0x000fe200078e002d */
[----:B------:R-:W-:-:S04]  /*144e0*/  PRMT R91, RZ, 0x7610, R91 ;  /* 0x00007610ff5b7816 */ /* 0x000fc8000000005b */
[----:B------:R0:W4:Y:S01]  /*144f0*/  @!P4 LDG.E.U8 R92, desc[UR14][R10.64] ;  /* 0x0000000e0a5cc981 */ /* 0x000122000c1e1100 */
[----:B------:R-:W-:-:S03]  /*14500*/  PRMT R90, RZ, 0x7610, R90 ;  /* 0x00007610ff5a7816 */ /* 0x000fc6000000005a */
[----:B--2---:R1:W-:Y:S04]  /*14510*/  STL [R1+0x26c], R13 ;  /* 0x00026c0d01007387 */ /* 0x0043e80000100800 */
[----:B------:R-:W-:Y:S01]  /*14520*/  STL [R1+0x10c4], R44 ;  /* 0x0010c42c01007387 */ /* 0x000fe20000100800 */
[----:B-1----:R-:W-:-:S03]  /*14530*/  VIADD R13, R59, 0xffffffa3 ;  /* 0xffffffa33b0d7836 */ /* 0x002fc60000000000 */
[----:B---3--:R1:W-:Y:S02]  /*14540*/  STL [R1+0x258], R40 ;  /* 0x0002582801007387 */ /* 0x0083e40000100800 */
[----:B-1----:R-:W-:-:S05]  /*14550*/  IADD3 R40, P6, PT, R12, R3, RZ ;  /* 0x000000030c287210 */ /* 0x002fca0007fde0ff */
[----:B------:R-:W-:Y:S01]  /*14560*/  IMAD.X R43, R9, 0x1, R4, P6 ;  /* 0x00000001092b7824 */ /* 0x000fe200030e0604 */
[----:B------:R-:W-:Y:S01]  /*14570*/  IADD3 R42, P6, PT, R12, R5, RZ ;  /* 0x000000050c2a7210 */ /* 0x000fe20007fde0ff */
[----:B0-----:R-:W-:Y:S02]  /*14580*/  @!P4 IMAD.MOV.U32 R10, RZ, RZ, R40 ;  /* 0x000000ffff0ac224 */ /* 0x001fe400078e0028 */
[----:B------:R-:W-:Y:S01]  /*14590*/  @!P4 IMAD.MOV.U32 R11, RZ, RZ, R43 ;  /* 0x000000ffff0bc224 */ /* 0x000fe200078e002b */
[----:B------:R-:W-:Y:S01]  /*145a0*/  ISETP.GE.U32.AND P2, PT, R13, 0x7fffff24, PT ;  /* 0x7fffff240d00780c */ /* 0x000fe20003f46070 */
[----:B------:R-:W-:-:S03]  /*145b0*/  IMAD.X R13, R9, 0x1, R6, P6 ;  /* 0x00000001090d7824 */ /* 0x000fc600030e0606 */
[----:B------:R0:W2:Y:S02]  /*145c0*/  @!P4 LDG.E.U8 R91, desc[UR14][R10.64] ;  /* 0x0000000e0a5bc981 */ /* 0x0000a4000c1e1100 */
[----:B0-----:R-:W-:Y:S02]  /*145d0*/  @!P4 IMAD.MOV.U32 R10, RZ, RZ, R42 ;  /* 0x000000ffff0ac224 */ /* 0x001fe400078e002a */
[----:B------:R-:W-:-:S05]  /*145e0*/  @!P4 IMAD.MOV.U32 R11, RZ, RZ, R13 ;  /* 0x000000ffff0bc224 */ /* 0x000fca00078e000d */
[----:B------:R0:W3:Y:S04]  /*145f0*/  @!P4 LDG.E.U8 R90, desc[UR14][R10.64] ;  /* 0x0000000e0a5ac981 */ /* 0x0000e8000c1e1100 */
[----:B------:R-:W-:Y:S04]  /*14600*/  STL [R1+0x10c0], R45 ;  /* 0x0010c02d01007387 */ /* 0x000fe80000100800 */
[----:B------:R1:W-:Y:S04]  /*14610*/  STL [R1+0x10cc], R40 ;  /* 0x0010cc2801007387 */ /* 0x0003e80000100800 */
[----:B------:R-:W-:Y:S01]  /*14620*/  STL [R1+0x10c8], R43 ;  /* 0x0010c82b01007387 */ /* 0x000fe20000100800 */
[----:B-1----:R-:W-:Y:S01]  /*14630*/  IADD3 R40, P6, PT, R12, R7, RZ ;  /* 0x000000070c287210 */ /* 0x002fe20007fde0ff */
[----:B------:R-:W-:-:S02]  /*14640*/  IMAD R12, R16, 0x59, RZ ;  /* 0x00000059100c7824 */ /* 0x000fc400078e02ff */
[----:B----4-:R-:W-:Y:S04]  /*14650*/  STL [R1+0x1b60], R92 ;  /* 0x001b605c01007387 */ /* 0x010fe80000100800 */
[----:B------:R1:W-:Y:S01]  /*14660*/  STL [R1+0x10d4], R42 ;  /* 0x0010d42a01007387 */ /* 0x0003e20000100800 */
[----:B------:R-:W-:Y:S01]  /*14670*/  PRMT R89, RZ, 0x7610, R89 ;  /* 0x00007610ff597816 */ /* 0x000fe20000000059 */
[----:B0-----:R-:W-:Y:S02]  /*14680*/  @!P4 IMAD.MOV.U32 R10, RZ, RZ, R40 ;  /* 0x000000ffff0ac224 */ /* 0x001fe400078e0028 */
[----:B-1----:R-:W-:Y:S01]  /*14690*/  IMAD.X R42, R9, 0x1, R8, P6 ;  /* 0x00000001092a7824 */ /* 0x002fe200030e0608 */
[----:B------:R-:W-:Y:S02]  /*146a0*/  SHF.R.S32.HI R9, RZ, 0x1f, R12 ;  /* 0x0000001fff097819 */ /* 0x000fe4000001140c */
[----:B------:R-:W-:Y:S01]  /*146b0*/  IADD3 R44, P6, PT, R12, R0, RZ ;  /* 0x000000000c2c7210 */ /* 0x000fe20007fde0ff */
[----:B------:R-:W-:Y:S01]  /*146c0*/  @!P4 IMAD.MOV.U32 R11, RZ, RZ, R42 ;  /* 0x000000ffff0bc224 */ /* 0x000fe200078e002a */
[----:B------:R-:W-:-:S03]  /*146d0*/  PRMT R87, RZ, 0x7610, R87 ;  /* 0x00007610ff577816 */ /* 0x000fc60000000057 */
[----:B------:R-:W-:Y:S01]  /*146e0*/  IMAD.X R45, R9, 0x1, R2, P6 ;  /* 0x00000001092d7824 */ /* 0x000fe200030e0602 */
[----:B------:R0:W4:Y:S01]  /*146f0*/  @!P4 LDG.E.U8 R89, desc[UR14][R10.64] ;  /* 0x0000000e0a59c981 */ /* 0x000122000c1e1100 */
[----:B------:R-:W-:Y:S01]  /*14700*/  PRMT R86, RZ, 0x7610, R86 ;  /* 0x00007610ff567816 */ /* 0x000fe20000000056 */
[----:B0-----:R-:W-:Y:S02]  /*14710*/  @!P3 IMAD.MOV.U32 R10, RZ, RZ, R44 ;  /* 0x000000ffff0ab224 */ /* 0x001fe400078e002c */
[----:B------:R-:W-:-:S05]  /*14720*/  @!P3 IMAD.MOV.U32 R11, RZ, RZ, R45 ;  /* 0x000000ffff0bb224 */ /* 0x000fca00078e002d */
[----:B------:R0:W4:Y:S01]  /*14730*/  @!P3 LDG.E.U8 R87, desc[UR14][R10.64] ;  /* 0x0000000e0a57b981 */ /* 0x000122000c1e1100 */
[----:B------:R-:W-:-:S03]  /*14740*/  PRMT R85, RZ, 0x7610, R85 ;  /* 0x00007610ff557816 */ /* 0x000fc60000000055 */
[----:B--2---:R-:W-:Y:S04]  /*14750*/  STL [R1+0x1b68], R91 ;  /* 0x001b685b01007387 */ /* 0x004fe80000100800 */
[----:B------:R-:W-:Y:S04]  /*14760*/  STL [R1+0x10d0], R13 ;  /* 0x0010d00d01007387 */ /* 0x000fe80000100800 */
[----:B------:R1:W-:Y:S02]  /*14770*/  STL [R1+0x10dc], R40 ;  /* 0x0010dc2801007387 */ /* 0x0003e40000100800 */
[----:B-1----:R-:W-:-:S02]  /*14780*/  IADD3 R40, P6, PT, R12, R3, RZ ;  /* 0x000000030c287210 */ /* 0x002fc40007fde0ff */
[----:B---3--:R-:W-:Y:S01]  /*14790*/  STL [R1+0x1b6c], R90 ;  /* 0x001b6c5a01007387 */ /* 0x008fe20000100800 */
[----:B------:R-:W-:Y:S02]  /*147a0*/  VIADD R13, R59, 0xffffffa2 ;  /* 0xffffffa23b0d7836 */ /* 0x000fe40000000000 */
[----:B------:R-:W-:Y:S01]  /*147b0*/  IMAD.X R43, R9, 0x1, R4, P6 ;  /* 0x00000001092b7824 */ /* 0x000fe200030e0604 */
[----:B------:R1:W-:Y:S01]  /*147c0*/  STL [R1+0x10d8], R42 ;  /* 0x0010d82a01007387 */ /* 0x0003e20000100800 */
[----:B0-----:R-:W-:Y:S02]  /*147d0*/  @!P3 IMAD.MOV.U32 R10, RZ, RZ, R40 ;  /* 0x000000ffff0ab224 */ /* 0x001fe400078e0028 */
[----:B------:R-:W-:Y:S01]  /*147e0*/  @!P3 IMAD.MOV.U32 R11, RZ, RZ, R43 ;  /* 0x000000ffff0bb224 */ /* 0x000fe200078e002b */
[----:B------:R-:W-:-:S04]  /*147f0*/  ISETP.GE.U32.AND P4, PT, R13, 0x7fffff23, PT ;  /* 0x7fffff230d00780c */ /* 0x000fc80003f86070 */
[----:B------:R0:W2:Y:S01]  /*14800*/  @!P3 LDG.E.U8 R86, desc[UR14][R10.64] ;  /* 0x0000000e0a56b981 */ /* 0x0000a2000c1e1100 */
[----:B-1----:R-:W-:-:S05]  /*14810*/  IADD3 R42, P6, PT, R12, R5, RZ ;  /* 0x000000050c2a7210 */ /* 0x002fca0007fde0ff */
[----:B------:R-:W-:Y:S02]  /*14820*/  IMAD.X R13, R9, 0x1, R6, P6 ;  /* 0x00000001090d7824 */ /* 0x000fe400030e0606 */
[----:B0-----:R-:W-:Y:S02]  /*14830*/  @!P3 IMAD.MOV.U32 R10, RZ, RZ, R42 ;  /* 0x000000ffff0ab224 */ /* 0x001fe400078e002a */
[----:B------:R-:W-:-:S05]  /*14840*/  @!P3 IMAD.MOV.U32 R11, RZ, RZ, R13 ;  /* 0x000000ffff0bb224 */ /* 0x000fca00078e000d */
[----:B------:R0:W3:Y:S04]  /*14850*/  @!P3 LDG.E.U8 R85, desc[UR14][R10.64] ;  /* 0x0000000e0a55b981 */ /* 0x0000e8000c1e1100 */
[----:B------:R-:W-:Y:S04]  /*14860*/  STL [R1+0x10e4], R44 ;  /* 0x0010e42c01007387 */ /* 0x000fe80000100800 */
[----:B----4-:R-:W-:Y:S04]  /*14870*/  STL [R1+0x1b70], R89 ;  /* 0x001b705901007387 */ /* 0x010fe80000100800 */
[----:B------:R-:W-:Y:S04]  /*14880*/  STL [R1+0x10e0], R45 ;  /* 0x0010e02d01007387 */ /* 0x000fe80000100800 */
[----:B------:R1:W-:Y:S04]  /*14890*/  STL [R1+0x10ec], R40 ;  /* 0x0010ec2801007387 */ /* 0x0003e80000100800 */
[----:B------:R-:W-:Y:S01]  /*148a0*/  STL [R1+0x10e8], R43 ;  /* 0x0010e82b01007387 */ /* 0x000fe20000100800 */
[----:B-1----:R-:W-:Y:S01]  /*148b0*/  IADD3 R40, P6, PT, R12, R7, RZ ;  /* 0x000000070c287210 */ /* 0x002fe20007fde0ff */
[----:B------:R-:W-:-:S02]  /*148c0*/  IMAD R12, R16, 0x5a, RZ ;  /* 0x0000005a100c7824 */ /* 0x000fc400078e02ff */
[----:B------:R-:W-:Y:S04]  /*148d0*/  STL [R1+0x1ad8], R87 ;  /* 0x001ad85701007387 */ /* 0x000fe80000100800 */
        /* <DEDUP_REMOVED lines=20> */
[----:B------:R-:W-:-:S03]  /*14a20*/  VIADD R13, R59, 0xffffffa1 ;  /* 0xffffffa13b0d7836 */ /* 0x000fc60000000000 */
[----:B------:R1:W-:Y:S01]  /*14a30*/  STL [R1+0x10f8], R42 ;  /* 0x0010f82a01007387 */ /* 0x0003e20000100800 */
[----:B------:R-:W-:Y:S01]  /*14a40*/  IMAD.X R43, R9, 0x1, R4, P6 ;  /* 0x00000001092b7824 */ /* 0x000fe200030e0604 */
[----:B------:R-:W-:Y:S01]  /*14a50*/  ISETP.GE.U32.AND P3, PT, R13, 0x7fffff22, PT ;  /* 0x7fffff220d00780c */ /* 0x000fe20003f66070 */
[----:B0-----:R-:W-:Y:S02]  /*14a60*/  @!P0 IMAD.MOV.U32 R10, RZ, RZ, R40 ;  /* 0x000000ffff0a8224 */ /* 0x001fe400078e0028 */
[----:B------:R-:W-:Y:S01]  /*14a70*/  @!P0 IMAD.MOV.U32 R11, RZ, RZ, R43 ;  /* 0x000000ffff0b8224 */ /* 0x000fe200078e002b */
[----:B-1----:R-:W-:-:S04]  /*14a80*/  IADD3 R42, P6, PT, R12, R5, RZ ;  /* 0x000000050c2a7210 */ /* 0x002fc80007fde0ff */
[----:B------:R0:W2:Y:S01]  /*14a90*/  @!P0 LDG.E.U8 R81, desc[UR14][R10.64] ;  /* 0x0000000e0a518981 */ /* 0x0000a2000c1e1100 */
[----:B------:R-:W-:Y:S02]  /*14aa0*/  IMAD.X R13, R9, 0x1, R6, P6 ;  /* 0x00000001090d7824 */ /* 0x000fe400030e0606 */
[----:B0-----:R-:W-:Y:S02]  /*14ab0*/  @!P0 IMAD.MOV.U32 R10, RZ, RZ, R42 ;  /* 0x000000ffff0a8224 */ /* 0x001fe400078e002a */
[----:B------:R-:W-:-:S05]  /*14ac0*/  @!P0 IMAD.MOV.U32 R11, RZ, RZ, R13 ;  /* 0x000000ffff0b8224 */ /* 0x000fca00078e000d */
[----:B------:R0:W3:Y:S04]  /*14ad0*/  @!P0 LDG.E.U8 R80, desc[UR14][R10.64] ;  /* 0x0000000e0a508981 */ /* 0x0000e8000c1e1100 */
[----:B------:R-:W-:Y:S01]  /*14ae0*/  STL [R1+0x1104], R44 ;  /* 0x0011042c01007387 */ /* 0x000fe20000100800 */
[----:B------:R-:W-:-:S03]  /*14af0*/  PRMT R79, RZ, 0x7610, R79 ;  /* 0x00007610ff4f7816 */ /* 0x000fc6000000004f */
        /* <DEDUP_REMOVED lines=19> */
[----:B------:R0:W4:Y:S04]  /*14c30*/  @!P1 LDG.E.U8 R41, desc[UR14][R10.64] ;  /* 0x0000000e0a299981 */ /* 0x000128000c1e1100 */
[----:B--2---:R-:W-:Y:S04]  /*14c40*/  STL [R1+0x1aa4], R81 ;  /* 0x001aa45101007387 */ /* 0x004fe80000100800 */
[----:B------:R-:W-:Y:S04]  /*14c50*/  STL [R1+0x1110], R13 ;  /* 0x0011100d01007387 */ /* 0x000fe80000100800 */
[----:B------:R-:W-:Y:S04]  /*14c60*/  STL [R1+0x111c], R40 ;  /* 0x00111c2801007387 */ /* 0x000fe80000100800 */
[----:B---3--:R1:W-:Y:S04]  /*14c70*/  STL [R1+0x1aa8], R80 ;  /* 0x001aa85001007387 */ /* 0x0083e80000100800 */
[----:B------:R2:W-:Y:S01]  /*14c80*/  STL [R1+0x1118], R42 ;  /* 0x0011182a01007387 */ /* 0x0005e20000100800 */
[----:B-1----:R-:W1:Y:S01]  /*14c90*/  LDC R80, c[0x0][0x3a0] ;  /* 0x0000e800ff507b82 */ /* 0x002e620000000800 */
[----:B--2---:R-:W-:-:S05]  /*14ca0*/  IADD3 R42, P6, PT, R12, R3, RZ ;  /* 0x000000030c2a7210 */ /* 0x004fca0007fde0ff */
[----:B------:R-:W-:Y:S02]  /*14cb0*/  IMAD.X R43, R9, 0x1, R4, P6 ;  /* 0x00000001092b7824 */ /* 0x000fe400030e0604 */
[----:B0-----:R-:W-:Y:S02]  /*14cc0*/  @!P1 IMAD.MOV.U32 R10, RZ, RZ, R42 ;  /* 0x000000ffff0a9224 */ /* 0x001fe400078e002a */
[----:B------:R-:W-:-:S05]  /*14cd0*/  @!P1 IMAD.MOV.U32 R11, RZ, RZ, R43 ;  /* 0x000000ffff0b9224 */ /* 0x000fca00078e002b */
[----:B------:R0:W2:Y:S01]  /*14ce0*/  @!P1 LDG.E.U8 R39, desc[UR14][R10.64] ;  /* 0x0000000e0a279981 */ /* 0x0000a2000c1e1100 */
[----:B------:R-:W-:-:S03]  /*14cf0*/  IADD3 R40, P6, PT, R12, R5, RZ ;  /* 0x000000050c287210 */ /* 0x000fc60007fde0ff */
[----:B------:R-:W-:Y:S01]  /*14d00*/  STL [R1+0x1124], R44 ;  /* 0x0011242c01007387 */ /* 0x000fe20000100800 */
[----:B-1----:R-:W-:-:S05]  /*14d10*/  VIADD R13, R80, 0xffffffa0 ;  /* 0xffffffa0500d7836 */ /* 0x002fca0000000000 */
[----:B------:R-:W-:Y:S01]  /*14d20*/  ISETP.GE.U32.AND P0, PT, R13, 0x7fffff21, PT ;  /* 0x7fffff210d00780c */ /* 0x000fe20003f06070 */
[----:B0-----:R-:W-:Y:S01]  /*14d30*/  @!P1 IMAD.MOV.U32 R10, RZ, RZ, R40 ;  /* 0x000000ffff0a9224 */ /* 0x001fe200078e0028 */
[----:B------:R-:W-:Y:S02]  /*14d40*/  PRMT R13, RZ, 0x7610, R13 ;  /* 0x00007610ff0d7816 */ /* 0x000fe4000000000d */
[----:B------:R-:W-:Y:S01]  /*14d50*/  PRMT R37, RZ, 0x7610, R37 ;  /* 0x00007610ff257816 */ /* 0x000fe20000000025 */
[----:B----4-:R-:W-:Y:S04]  /*14d60*/  STL [R1+0x1aac], R79 ;  /* 0x001aac4f01007387 */ /* 0x010fe80000100800 */
[----:B------:R-:W-:Y:S04]  /*14d70*/  STL [R1+0x1120], R45 ;  /* 0x0011202d01007387 */ /* 0x000fe80000100800 */
[----:B------:R-:W-:Y:S04]  /*14d80*/  STL [R1+0x112c], R42 ;  /* 0x00112c2a01007387 */ /* 0x000fe80000100800 */
[----:B------:R-:W-:Y:S04]  /*14d90*/  STL [R1+0x1128], R43 ;  /* 0x0011282b01007387 */ /* 0x000fe80000100800 */
[----:B------:R-:W-:Y:S04]  /*14da0*/  STL [R1+0x1134], R40 ;  /* 0x0011342801007387 */ /* 0x000fe80000100800 */
[----:B------:R0:W-:Y:S02]  /*14db0*/  STL [R1+0x140], R41 ;  /* 0x0001402901007387 */ /* 0x0001e40000100800 */
[----:B0-----:R-:W-:-:S04]  /*14dc0*/  IMAD.X R41, R9, 0x1, R6, P6 ;  /* 0x0000000109297824 */ /* 0x001fc800030e0606 */
[----:B------:R-:W-:-:S05]  /*14dd0*/  @!P1 IMAD.MOV.U32 R11, RZ, RZ, R41 ;  /* 0x000000ffff0b9224 */ /* 0x000fca00078e0029 */
[----:B------:R0:W3:Y:S01]  /*14de0*/  @!P1 LDG.E.U8 R13, desc[UR14][R10.64] ;  /* 0x0000000e0a0d9981 */ /* 0x0000e2000c1e1100 */
[----:B------:R-:W-:Y:S02]  /*14df0*/  PRMT R38, RZ, 0x7610, R38 ;  /* 0x00007610ff267816 */ /* 0x000fe40000000026 */
[----:B------:R-:W-:Y:S01]  /*14e00*/  PRMT R36, RZ, 0x7610, R36 ;  /* 0x00007610ff247816 */ /* 0x000fe20000000024 */
        /* <DEDUP_REMOVED lines=20> */
[----:B------:R0:W4:Y:S04]  /*14f50*/  @!P2 LDG.E.U8 R36, desc[UR14][R10.64] ;  /* 0x0000000e0a24a981 */ /* 0x000128000c1e1100 */
[----:B---3--:R1:W-:Y:S04]  /*14f60*/  STL [R1+0x138], R13 ;  /* 0x0001380d01007387 */ /* 0x0083e80000100800 */
[----:B------:R-:W-:Y:S04]  /*14f70*/  STL [R1+0x1144], R41 ;  /* 0x0011442901007387 */ /* 0x000fe80000100800 */
[----:B------:R-:W-:Y:S04]  /*14f80*/  STL [R1+0x1140], R42 ;  /* 0x0011402a01007387 */ /* 0x000fe80000100800 */
[----:B------:R-:W-:Y:S01]  /*14f90*/  STL [R1+0x114c], R39 ;  /* 0x00114c2701007387 */ /* 0x000fe20000100800 */
[----:B-1----:R-:W-:-:S05]  /*14fa0*/  VIADD R13, R80, 0xffffff9f ;  /* 0xffffff9f500d7836 */ /* 0x002fca0000000000 */
[----:B------:R-:W-:Y:S02]  /*14fb0*/  ISETP.GE.U32.AND P1, PT, R13, 0x7fffff20, PT ;  /* 0x7fffff200d00780c */ /* 0x000fe40003f26070 */
[----:B------:R-:W-:Y:S02]  /*14fc0*/  PRMT R13, RZ, 0x7610, R13 ;  /* 0x00007610ff0d7816 */ /* 0x000fe4000000000d */
[----:B------:R-:W-:Y:S02]  /*14fd0*/  PRMT R30, RZ, 0x7610, R30 ;  /* 0x00007610ff1e7816 */ /* 0x000fe4000000001e */
[----:B------:R-:W-:Y:S02]  /*14fe0*/  PRMT R35, RZ, 0x7610, R35 ;  /* 0x00007610ff237816 */ /* 0x000fe40000000023 */
        /* <DEDUP_REMOVED lines=87> */
[C---:B-1----:R-:W-:Y:S01]  /*15560*/  IMAD.X R28, R9.reuse, 0x1, R6, P6 ;  /* 0x00000001091c7824 */ /* 0x042fe200030e0606 */
[----:B------:R0:W-:Y:S03]  /*15570*/  STL [R1+0x21c], R26 ;  /* 0x00021c1a01007387 */ /* 0x0001e60000100800 */
[----:B------:R-:W-:Y:S01]  /*15580*/  @!P3 IMAD.MOV.U32 R11, RZ, RZ, R28 ;  /* 0x000000ffff0bb224 */ /* 0x000fe200078e001c */
[----:B0-----:R-:W-:Y:S01]  /*15590*/  IADD3 R26, P6, PT, R12, R7, RZ ;  /* 0x000000070c1a7210 */ /* 0x001fe20007fde0ff */
[----:B------:R-:W-:Y:S01]  /*155a0*/  IMAD R12, R16, 0x5f, RZ ;  /* 0x0000005f100c7824 */ /* 0x000fe200078e02ff */
[----:B------:R0:W-:Y:S03]  /*155b0*/  STL [R1+0x1190], R28 ;  /* 0x0011901c01007387 */ /* 0x0001e60000100800 */
[----:B------:R-:W-:Y:S01]  /*155c0*/  IMAD.X R27, R9, 0x1, R8, P6 ;  /* 0x00000001091b7824 */ /* 0x000fe200030e0608 */
[----:B------:R1:W2:Y:S01]  /*155d0*/  @!P3 LDG.E.U8 R13, desc[UR14][R10.64] ;  /* 0x0000000e0a0db981 */ /* 0x0002a2000c1e1100 */
[----:B------:R-:W-:-:S02]  /*155e0*/  SHF.R.S32.HI R9, RZ, 0x1f, R12 ;  /* 0x0000001fff097819 */ /* 0x000fc4000001140c */
[----:B0-----:R-:W-:Y:S01]  /*155f0*/  IADD3 R28, P6, PT, R12, R0, RZ ;  /* 0x000000000c1c7210 */ /* 0x001fe20007fde0ff */
[----:B-1----:R-:W-:Y:S02]  /*15600*/  @!P3 IMAD.MOV.U32 R10, RZ, RZ, R26 ;  /* 0x000000ffff0ab224 */ /* 0x002fe400078e001a */
[----:B------:R-:W-:Y:S01]  /*15610*/  @!P3 IMAD.MOV.U32 R11, RZ, RZ, R27 ;  /* 0x000000ffff0bb224 */ /* 0x000fe200078e001b */
[----:B------:R0:W-:Y:S01]  /*15620*/  STL [R1+0x119c], R26 ;  /* 0x00119c1a01007387 */ /* 0x0001e20000100800 */
[----:B------:R-:W-:-:S03]  /*15630*/  IMAD.X R29, R9, 0x1, R2, P6 ;  /* 0x00000001091d7824 */ /* 0x000fc600030e0602 */
[----:B------:R1:W3:Y:S01]  /*15640*/  @!P3 LDG.E.U8 R23, desc[UR14][R10.64] ;  /* 0x0000000e0a17b981 */ /* 0x0002e2000c1e1100 */
        /* <DEDUP_REMOVED lines=10> */
[----:B------:R-:W-:Y:S01]  /*156f0*/  PRMT R66, RZ, 0x7610, R66 ;  /* 0x00007610ff427816 */ /* 0x000fe20000000042 */
[----:B--2---:R1:W-:Y:S04]  /*15700*/  STL [R1+0x218], R13 ;  /* 0x0002180d01007387 */ /* 0x0043e80000100800 */
[----:B------:R-:W-:Y:S04]  /*15710*/  STL [R1+0x11a4], R28 ;  /* 0x0011a41c01007387 */ /* 0x000fe80000100800 */
[----:B------:R-:W-:Y:S04]  /*15720*/  STL [R1+0x11a0], R29 ;  /* 0x0011a01d01007387 */ /* 0x000fe80000100800 */
[----:B------:R-:W-:Y:S04]  /*15730*/  STL [R1+0x11ac], R26 ;  /* 0x0011ac1a01007387 */ /* 0x000fe80000100800 */
[----:B---3--:R2:W-:Y:S01]  /*15740*/  STL [R1+0x208], R23 ;  /* 0x0002081701007387 */ /* 0x0085e20000100800 */
[----:B-1----:R-:W-:-:S03]  /*15750*/  VIADD R13, R80, 0xffffff9c ;  /* 0xffffff9c500d7836 */ /* 0x002fc60000000000 */
[----:B------:R-:W-:Y:S01]  /*15760*/  STL [R1+0x11a8], R27 ;  /* 0x0011a81b01007387 */ /* 0x000fe20000100800 */
[----:B--2---:R-:W-:-:S05]  /*15770*/  IADD3 R23, P3, PT, R12, R5, RZ ;  /* 0x000000050c177210 */ /* 0x004fca0007f7e0ff */
        /* <DEDUP_REMOVED lines=12> */
[----:B------:R-:W-:Y:S02]  /*15840*/  @!P0 IMAD.MOV.U32 R11, RZ, RZ, R23 ;  /* 0x000000ffff0b8224 */ /* 0x000fe400078e0017 */
[----:B------:R-:W-:-:S03]  /*15850*/  IMAD R12, R16, 0x60, RZ ;  /* 0x00000060100c7824 */ /* 0x000fc600078e02ff */
[----:B------:R0:W3:Y:S02]  /*15860*/  @!P0 LDG.E.U8 R21, desc[UR14][R10.64] ;  /* 0x0000000e0a158981 */ /* 0x0000e4000c1e1100 */
[----:B------:R-:W-:Y:S02]  /*15870*/  SHF.R.S32.HI R9, RZ, 0x1f, R12 ;  /* 0x0000001fff097819 */ /* 0x000fe4000001140c */
[----:B------:R1:W-:Y:S02]  /*15880*/  STL [R1+0x11b0], R25 ;  /* 0x0011b01901007387 */ /* 0x0003e40000100800 */
[----:B-1----:R-:W-:-:S05]  /*15890*/  IADD3 R25, P3, PT, R12, R0, RZ ;  /* 0x000000000c197210 */ /* 0x002fca0007f7e0ff */
[----:B------:R-:W-:Y:S02]  /*158a0*/  IMAD.X R26, R9, 0x1, R2, P3 ;  /* 0x00000001091a7824 */ /* 0x000fe400018e0602 */
[----:B0-----:R-:W-:Y:S02]  /*158b0*/  @!P1 IMAD.MOV.U32 R10, RZ, RZ, R25 ;  /* 0x000000ffff0a9224 */ /* 0x001fe400078e0019 */
[----:B------:R-:W-:-:S05]  /*158c0*/  @!P1 IMAD.MOV.U32 R11, RZ, RZ, R26 ;  /* 0x000000ffff0b9224 */ /* 0x000fca00078e001a */
[----:B------:R0:W4:Y:S04]  /*158d0*/  @!P1 LDG.E.U8 R66, desc[UR14][R10.64] ;  /* 0x0000000e0a429981 */ /* 0x000128000c1e1100 */
[----:B------:R-:W-:Y:S04]  /*158e0*/  STL [R1+0x11bc], R22 ;  /* 0x0011bc1601007387 */ /* 0x000fe80000100800 */
[----:B------:R-:W-:Y:S01]  /*158f0*/  STL [R1+0x11b8], R23 ;  /* 0x0011b81701007387 */ /* 0x000fe20000100800 */
[----:B------:R-:W-:Y:S02]  /*15900*/  PRMT R65, RZ, 0x7610, R65 ;  /* 0x00007610ff417816 */ /* 0x000fe40000000041 */
[----:B------:R-:W-:-:S02]  /*15910*/  PRMT R64, RZ, 0x7610, R64 ;  /* 0x00007610ff407816 */ /* 0x000fc40000000040 */
[----:B------:R-:W-:Y:S02]  /*15920*/  PRMT R63, RZ, 0x7610, R63 ;  /* 0x00007610ff3f7816 */ /* 0x000fe4000000003f */
[----:B------:R-:W-:Y:S01]  /*15930*/  PRMT R73, RZ, 0x7610, R73 ;  /* 0x00007610ff497816 */ /* 0x000fe20000000049 */
[----:B--2---:R1:W-:Y:S04]  /*15940*/  STL [R1+0x1fc], R13 ;  /* 0x0001fc0d01007387 */ /* 0x0043e80000100800 */
[----:B------:R-:W-:Y:S04]  /*15950*/  STL [R1+0x11c4], R25 ;  /* 0x0011c41901007387 */ /* 0x000fe80000100800 */
[----:B---3--:R2:W-:Y:S01]  /*15960*/  STL [R1+0x1e8], R21 ;  /* 0x0001e81501007387 */ /* 0x0085e20000100800 */
[----:B-1----:R-:W-:Y:S01]  /*15970*/  VIADD R13, R80, 0xffffff9b ;  /* 0xffffff9b500d7836 */ /* 0x002fe20000000000 */
[----:B--2---:R-:W-:-:S05]  /*15980*/  IADD3 R21, P3, PT, R12, R3, RZ ;  /* 0x000000030c157210 */ /* 0x004fca0007f7e0ff */
[----:B------:R-:W-:Y:S01]  /*15990*/  IMAD.X R23, R9, 0x1, R4, P3 ;  /* 0x0000000109177824 */ /* 0x000fe200018e0604 */
[----:B------:R-:W-:Y:S01]  /*159a0*/  IADD3 R22, P3, PT, R12, R5, RZ ;  /* 0x000000050c167210 */ /* 0x000fe20007f7e0ff */
[----:B0-----:R-:W-:Y:S02]  /*159b0*/  @!P1 IMAD.MOV.U32 R10, RZ, RZ, R21 ;  /* 0x000000ffff0a9224 */ /* 0x001fe400078e0015 */
[----:B------:R-:W-:Y:S01]  /*159c0*/  @!P1 IMAD.MOV.U32 R11, RZ, RZ, R23 ;  /* 0x000000ffff0b9224 */ /* 0x000fe200078e0017 */
[----:B------:R-:W-:Y:S01]  /*159d0*/  ISETP.GE.U32.AND P0, PT, R13, 0x7fffff1c, PT ;  /* 0x7fffff1c0d00780c */ /* 0x000fe20003f06070 */
[----:B------:R-:W-:Y:S01]  /*159e0*/  STL [R1+0x11c0], R26 ;  /* 0x0011c01a01007387 */ /* 0x000fe20000100800 */
[----:B------:R-:W-:-:S03]  /*159f0*/  IMAD.X R13, R9, 0x1, R6, P3 ;  /* 0x00000001090d7824 */ /* 0x000fc600018e0606 */
[----:B------:R0:W-:Y:S04]  /*15a00*/  STL [R1+0x11cc], R21 ;  /* 0x0011cc1501007387 */ /* 0x0001e80000100800 */
[----:B------:R1:W2:Y:S04]  /*15a10*/  @!P1 LDG.E.U8 R65, desc[UR14][R10.64] ;  /* 0x0000000e0a419981 */ /* 0x0002a8000c1e1100 */
[----:B------:R-:W-:Y:S01]  /*15a20*/  STL [R1+0x11c8], R23 ;  /* 0x0011c81701007387 */ /* 0x000fe20000100800 */
[----:B0-----:R-:W-:Y:S01]  /*15a30*/  IADD3 R21, P3, PT, R12, R7, RZ ;  /* 0x000000070c157210 */ /* 0x001fe20007f7e0ff */
[----:B------:R-:W-:-:S02]  /*15a40*/  IMAD R12, R16, 0x61, RZ ;  /* 0x00000061100c7824 */ /* 0x000fc400078e02ff */
[----:B----4-:R-:W-:Y:S01]  /*15a50*/  STL [R1+0x1b84], R66 ;  /* 0x001b844201007387 */ /* 0x010fe20000100800 */
[----:B-1----:R-:W-:Y:S02]  /*15a60*/  @!P1 IMAD.MOV.U32 R10, RZ, RZ, R22 ;  /* 0x000000ffff0a9224 */ /* 0x002fe400078e0016 */
[----:B------:R-:W-:Y:S01]  /*15a70*/  @!P1 IMAD.MOV.U32 R11, RZ, RZ, R13 ;  /* 0x000000ffff0b9224 */ /* 0x000fe200078e000d */
[----:B------:R0:W-:Y:S04]  /*15a80*/  STL [R1+0x11d4], R22 ;  /* 0x0011d41601007387 */ /* 0x0001e80000100800 */
[----:B------:R1:W3:Y:S01]  /*15a90*/  @!P1 LDG.E.U8 R64, desc[UR14][R10.64] ;  /* 0x0000000e0a409981 */ /* 0x0002e2000c1e1100 */
[----:B0-----:R-:W-:Y:S01]  /*15aa0*/  IMAD.X R22, R9, 0x1, R8, P3 ;  /* 0x0000000109167824 */ /* 0x001fe200018e0608 */
[----:B------:R-:W-:-:S02]  /*15ab0*/  SHF.R.S32.HI R9, RZ, 0x1f, R12 ;  /* 0x0000001fff097819 */ /* 0x000fc4000001140c */
[----:B------:R-:W-:Y:S01]  /*15ac0*/  IADD3 R25, P3, PT, R12, R0, RZ ;  /* 0x000000000c197210 */ /* 0x000fe20007f7e0ff */
[----:B-1----:R-:W-:Y:S02]  /*15ad0*/  @!P1 IMAD.MOV.U32 R10, RZ, RZ, R21 ;  /* 0x000000ffff0a9224 */ /* 0x002fe400078e0015 */
[----:B------:R-:W-:Y:S02]  /*15ae0*/  @!P1 IMAD.MOV.U32 R11, RZ, RZ, R22 ;  /* 0x000000ffff0b9224 */ /* 0x000fe400078e0016 */
[----:B------:R-:W-:-:S03]  /*15af0*/  IMAD.X R26, R9, 0x1, R2, P3 ;  /* 0x00000001091a7824 */ /* 0x000fc600018e0602 */
[----:B------:R0:W4:Y:S02]  /*15b00*/  @!P1 LDG.E.U8 R63, desc[UR14][R10.64] ;  /* 0x0000000e0a3f9981 */ /* 0x000124000c1e1100 */
[----:B0-----:R-:W-:Y:S02]  /*15b10*/  @!P2 IMAD.MOV.U32 R10, RZ, RZ, R25 ;  /* 0x000000ffff0aa224 */ /* 0x001fe400078e0019 */
[----:B------:R-:W-:-:S05]  /*15b20*/  @!P2 IMAD.MOV.U32 R11, RZ, RZ, R26 ;  /* 0x000000ffff0ba224 */ /* 0x000fca00078e001a */
[----:B------:R0:W4:Y:S01]  /*15b30*/  @!P2 LDG.E.U8 R73, desc[UR14][R10.64] ;  /* 0x0000000e0a49a981 */ /* 0x000122000c1e1100 */
[----:B------:R-:W-:Y:S02]  /*15b40*/  PRMT R72, RZ, 0x7610, R72 ;  /* 0x00007610ff487816 */ /* 0x000fe40000000048 */
[----:B------:R-:W-:Y:S02]  /*15b50*/  PRMT R71, RZ, 0x7610, R71 ;  /* 0x00007610ff477816 */ /* 0x000fe40000000047 */
[----:B------:R-:W-:Y:S02]  /*15b60*/  PRMT R70, RZ, 0x7610, R70 ;  /* 0x00007610ff467816 */ /* 0x000fe40000000046 */
[----:B------:R-:W-:Y:S01]  /*15b70*/  PRMT R78, RZ, 0x7610, R78 ;  /* 0x00007610ff4e7816 */ /* 0x000fe2000000004e */
        /* <DEDUP_REMOVED lines=10> */
[----:B------:R-:W-:Y:S01]  /*15c20*/  STL [R1+0x11e4], R25 ;  /* 0x0011e41901007387 */ /* 0x000fe20000100800 */
[----:B------:R-:W-:-:S03]  /*15c30*/  ISETP.GE.U32.AND P1, PT, R13, 0x7fffff7f, PT ;  /* 0x7fffff7f0d00780c */ /* 0x000fc60003f26070 */
[----:B------:R0:W2:Y:S01]  /*15c40*/  @!P2 LDG.E.U8 R72, desc[UR14][R10.64] ;  /* 0x0000000e0a48a981 */ /* 0x0000a2000c1e1100 */
[----:B-1----:R-:W-:-:S03]  /*15c50*/  IADD3 R22, P3, PT, R12, R5, RZ ;  /* 0x000000050c167210 */ /* 0x002fc60007f7e0ff */
[----:B----4-:R-:W-:Y:S02]  /*15c60*/  STL [R1+0x1b90], R63 ;  /* 0x001b903f01007387 */ /* 0x010fe40000100800 */
[----:B------:R-:W-:Y:S02]  /*15c70*/  IMAD.X R13, R9, 0x1, R6, P3 ;  /* 0x00000001090d7824 */ /* 0x000fe400018e0606 */
[----:B------:R-:W-:Y:S04]  /*15c80*/  STL [R1+0x11e0], R26 ;  /* 0x0011e01a01007387 */ /* 0x000fe80000100800 */
[----:B------:R1:W-:Y:S01]  /*15c90*/  STL [R1+0x11ec], R21 ;  /* 0x0011ec1501007387 */ /* 0x0003e20000100800 */
[----:B0-----:R-:W-:Y:S02]  /*15ca0*/  @!P2 IMAD.MOV.U32 R10, RZ, RZ, R22 ;  /* 0x000000ffff0aa224 */ /* 0x001fe400078e0016 */
[----:B------:R-:W-:Y:S01]  /*15cb0*/  @!P2 IMAD.MOV.U32 R11, RZ, RZ, R13 ;  /* 0x000000ffff0ba224 */ /* 0x000fe200078e000d */
[----:B------:R-:W-:Y:S01]  /*15cc0*/  STL [R1+0x11e8], R23 ;  /* 0x0011e81701007387 */ /* 0x000fe20000100800 */
[----:B-1----:R-:W-:Y:S01]  /*15cd0*/  IADD3 R21, P3, PT, R12, R7, RZ ;  /* 0x000000070c157210 */ /* 0x002fe20007f7e0ff */
[----:B------:R-:W-:-:S02]  /*15ce0*/  IMAD R12, R16, 0x62, RZ ;  /* 0x00000062100c7824 */ /* 0x000fc400078e02ff */
[----:B------:R-:W-:Y:S04]  /*15cf0*/  STL [R1+0x1b94], R73 ;  /* 0x001b944901007387 */ /* 0x000fe80000100800 */
        /* <DEDUP_REMOVED lines=14> */
[----:B------:R-:W-:Y:S01]  /*15de0*/  PRMT R75, RZ, 0x7610, R75 ;  /* 0x00007610ff4b7816 */ /* 0x000fe2000000004b */
[----:B--2---:R-:W-:Y:S04]  /*15df0*/  STL [R1+0x1b9c], R72 ;  /* 0x001b9c4801007387 */ /* 0x004fe80000100800 */
[----:B------:R-:W-:Y:S04]  /*15e00*/  STL [R1+0x11f0], R13 ;  /* 0x0011f00d01007387 */ /* 0x000fe80000100800 */
[----:B------:R1:W-:Y:S02]  /*15e10*/  STL [R1+0x11fc], R21 ;  /* 0x0011fc1501007387 */ /* 0x0003e40000100800 */
[----:B-1----:R-:W-:Y:S01]  /*15e20*/  IADD3 R21, P3, PT, R12, R3, RZ ;  /* 0x000000030c157210 */ /* 0x002fe20007f7e0ff */
[----:B------:R-:W-:-:S04]  /*15e30*/  VIADD R13, R80, 0xffffff80 ;  /* 0xffffff80500d7836 */ /* 0x000fc80000000000 */
[----:B------:R-:W-:Y:S02]  /*15e40*/  IMAD.X R23, R9, 0x1, R4, P3 ;  /* 0x0000000109177824 */ /* 0x000fe400018e0604 */
[----:B0-----:R-:W-:Y:S02]  /*15e50*/  @!P4 IMAD.MOV.U32 R10, RZ, RZ, R21 ;  /* 0x000000ffff0ac224 */ /* 0x001fe400078e0015 */
[----:B------:R-:W-:Y:S01]  /*15e60*/  @!P4 IMAD.MOV.U32 R11, RZ, RZ, R23 ;  /* 0x000000ffff0bc224 */ /* 0x000fe200078e0017 */
[----:B---3--:R-:W-:Y:S04]  /*15e70*/  STL [R1+0x1ba4], R71 ;  /* 0x001ba44701007387 */ /* 0x008fe80000100800 */
[----:B------:R0:W-:Y:S01]  /*15e80*/  STL [R1+0x11f8], R22 ;  /* 0x0011f81601007387 */ /* 0x0001e20000100800 */
[----:B------:R-:W-:-:S03]  /*15e90*/  ISETP.GE.U32.AND P2, PT, R13, 0x7fffff01, PT ;  /* 0x7fffff010d00780c */ /* 0x000fc60003f46070 */
[----:B------:R-:W-:Y:S04]  /*15ea0*/  STL [R1+0x1204], R25 ;  /* 0x0012041901007387 */ /* 0x000fe80000100800 */
[----:B------:R1:W2:Y:S01]  /*15eb0*/  @!P4 LDG.E.U8 R77, desc[UR14][R10.64] ;  /* 0x0000000e0a4dc981 */ /* 0x0002a2000c1e1100 */
[----:B0-----:R-:W-:-:S03]  /*15ec0*/  IADD3 R22, P3, PT, R12, R5, RZ ;  /* 0x000000050c167210 */ /* 0x001fc60007f7e0ff */
[----:B------:R-:W-:Y:S02]  /*15ed0*/  STL [R1+0x1200], R26 ;  /* 0x0012001a01007387 */ /* 0x000fe40000100800 */
[----:B------:R-:W-:Y:S02]  /*15ee0*/  IMAD.X R13, R9, 0x1, R6, P3 ;  /* 0x00000001090d7824 */ /* 0x000fe400018e0606 */
[----:B------:R0:W-:Y:S01]  /*15ef0*/  STL [R1+0x120c], R21 ;  /* 0x00120c1501007387 */ /* 0x0001e20000100800 */
[----:B-1----:R-:W-:-:S03]  /*15f00*/  @!P4 IMAD.MOV.U32 R10, RZ, RZ, R22 ;  /* 0x000000ffff0ac224 */ /* 0x002fc600078e0016 */
[----:B------:R-:W-:Y:S01]  /*15f10*/  STL [R1+0x1208], R23 ;  /* 0x0012081701007387 */ /* 0x000fe20000100800 */
[----:B------:R-:W-:Y:S01]  /*15f20*/  @!P4 IMAD.MOV.U32 R11, RZ, RZ, R13 ;  /* 0x000000ffff0bc224 */ /* 0x000fe200078e000d */
[----:B0-----:R-:W-:-:S04]  /*15f30*/  IADD3 R21, P3, PT, R12, R7, RZ ;  /* 0x000000070c157210 */ /* 0x001fc80007f7e0ff */
[----:B------:R0:W3:Y:S04]  /*15f40*/  @!P4 LDG.E.U8 R76, desc[UR14][R10.64] ;  /* 0x0000000e0a4cc981 */ /* 0x0000e8000c1e1100 */
[----:B----4-:R-:W-:Y:S04]  /*15f50*/  STL [R1+0x1ab0], R78 ;  /* 0x001ab04e01007387 */ /* 0x010fe80000100800 */
[----:B------:R1:W-:Y:S01]  /*15f60*/  STL [R1+0x1214], R22 ;  /* 0x0012141601007387 */ /* 0x0003e20000100800 */
[----:B0-----:R-:W-:Y:S02]  /*15f70*/  @!P4 IMAD.MOV.U32 R10, RZ, RZ, R21 ;  /* 0x000000ffff0ac224 */ /* 0x001fe400078e0015 */
[----:B-1----:R-:W-:-:S04]  /*15f80*/  IMAD.X R22, R9, 0x1, R8, P3 ;  /* 0x0000000109167824 */ /* 0x002fc800018e0608 */
[----:B------:R-:W-:-:S05]  /*15f90*/  @!P4 IMAD.MOV.U32 R11, RZ, RZ, R22 ;  /* 0x000000ffff0bc224 */ /* 0x000fca00078e0016 */
[----:B------:R0:W4:Y:S01]  /*15fa0*/  @!P4 LDG.E.U8 R75, desc[UR14][R10.64] ;  /* 0x0000000e0a4bc981 */ /* 0x000122000c1e1100 */
[----:B------:R-:W-:-:S05]  /*15fb0*/  IMAD R12, R16, 0x63, RZ ;  /* 0x00000063100c7824 */ /* 0x000fca00078e02ff */
[----:B------:R-:W-:Y:S02]  /*15fc0*/  SHF.R.S32.HI R9, RZ, 0x1f, R12 ;  /* 0x0000001fff097819 */ /* 0x000fe4000001140c */
[----:B------:R-:W-:Y:S02]  /*15fd0*/  IADD3 R25, P3, PT, R12, R0, RZ ;  /* 0x000000000c197210 */ /* 0x000fe40007f7e0ff */
[----:B------:R-:W-:-:S03]  /*15fe0*/  PRMT R24, RZ, 0x7610, R24 ;  /* 0x00007610ff187816 */ /* 0x000fc60000000018 */
[----:B------:R-:W-:Y:S02]  /*15ff0*/  IMAD.X R26, R9, 0x1, R2, P3 ;  /* 0x00000001091a7824 */ /* 0x000fe400018e0602 */
[----:B0-----:R-:W-:Y:S02]  /*16000*/  @!P6 IMAD.MOV.U32 R10, RZ, RZ, R25 ;  /* 0x000000ffff0ae224 */ /* 0x001fe400078e0019 */
[----:B------:R-:W-:Y:S01]  /*16010*/  @!P6 IMAD.MOV.U32 R11, RZ, RZ, R26 ;  /* 0x000000ffff0be224 */ /* 0x000fe200078e001a */
[----:B------:R-:W-:-:S04]  /*16020*/  PRMT R20, RZ, 0x7610, R20 ;  /* 0x00007610ff147816 */ /* 0x000fc80000000014 */
[----:B------:R0:W4:Y:S01]  /*16030*/  @!P6 LDG.E.U8 R24, desc[UR14][R10.64] ;  /* 0x0000000e0a18e981 */ /* 0x000122000c1e1100 */
[----:B------:R-:W-:-:S03]  /*16040*/  PRMT R19, RZ, 0x7610, R19 ;  /* 0x00007610ff137816 */ /* 0x000fc60000000013 */
[----:B--2---:R-:W-:Y:S04]  /*16050*/  STL [R1+0x1ab4], R77 ;  /* 0x001ab44d01007387 */ /* 0x004fe80000100800 */
[----:B------:R-:W-:Y:S04]  /*16060*/  STL [R1+0x1210], R13 ;  /* 0x0012100d01007387 */ /* 0x000fe80000100800 */
[----:B------:R1:W-:Y:S02]  /*16070*/  STL [R1+0x121c], R21 ;  /* 0x00121c1501007387 */ /* 0x0003e40000100800 */
[----:B-1----:R-:W-:-:S05]  /*16080*/  IADD3 R21, P4, PT, R12, R3, RZ ;  /* 0x000000030c157210 */ /* 0x002fca0007f9e0ff */
[----:B------:R-:W-:Y:S01]  /*16090*/  IMAD.X R23, R9, 0x1, R4, P4 ;  /* 0x0000000109177824 */ /* 0x000fe200020e0604 */
[----:B---3--:R-:W-:Y:S01]  /*160a0*/  STL [R1+0x1ab8], R76 ;  /* 0x001ab84c01007387 */ /* 0x008fe20000100800 */
[----:B0-----:R-:W-:Y:S02]  /*160b0*/  @!P6 IMAD.MOV.U32 R10, RZ, RZ, R21 ;  /* 0x000000ffff0ae224 */ /* 0x001fe400078e0015 */
[----:B------:R-:W-:Y:S01]  /*160c0*/  @!P6 IMAD.MOV.U32 R11, RZ, RZ, R23 ;  /* 0x000000ffff0be224 */ /* 0x000fe200078e0017 */
[----:B------:R0:W-:Y:S04]  /*160d0*/  STL [R1+0x1218], R22 ;  /* 0x0012181601007387 */ /* 0x0001e80000100800 */
[----:B------:R1:W2:Y:S01]  /*160e0*/  @!P6 LDG.E.U8 R20, desc[UR14][R10.64] ;  /* 0x0000000e0a14e981 */ /* 0x0002a2000c1e1100 */
[----:B0-----:R-:W-:-:S03]  /*160f0*/  IADD3 R22, P4, PT, R12, R5, RZ ;  /* 0x000000050c167210 */ /* 0x001fc60007f9e0ff */
[----:B----4-:R-:W-:Y:S04]  /*16100*/  STL [R1+0x1abc], R75 ;  /* 0x001abc4b01007387 */ /* 0x010fe80000100800 */
[----:B------:R-:W-:Y:S04]  /*16110*/  STL [R1+0x1224], R25 ;  /* 0x0012241901007387 */ /* 0x000fe80000100800 */
[----:B------:R-:W-:Y:S04]  /*16120*/  STL [R1+0x122c], R21 ;  /* 0x00122c1501007387 */ /* 0x000fe80000100800 */
[----:B------:R-:W-:Y:S04]  /*16130*/  STL [R1+0x1220], R26 ;  /* 0x0012201a01007387 */ /* 0x000fe80000100800 */
[----:B------:R0:W-:Y:S01]  /*16140*/  STL [R1+0x1228], R23 ;  /* 0x0012281701007387 */ /* 0x0001e20000100800 */
[----:B-1----:R-:W-:-:S02]  /*16150*/  @!P6 IMAD.MOV.U32 R10, RZ, RZ, R22 ;  /* 0x000000ffff0ae224 */ /* 0x002fc400078e0016 */
[----:B0-----:R-:W-:-:S04]  /*16160*/  IMAD.X R23, R9, 0x1, R6, P4 ;  /* 0x0000000109177824 */ /* 0x001fc800020e0606 */
[----:B------:R-:W-:-:S05]  /*16170*/  @!P6 IMAD.MOV.U32 R11, RZ, RZ, R23 ;  /* 0x000000ffff0be224 */ /* 0x000fca00078e0017 */
[----:B------:R0:W3:Y:S04]  /*16180*/  @!P6 LDG.E.U8 R19, desc[UR14][R10.64] ;  /* 0x0000000e0a13e981 */ /* 0x0000e8000c1e1100 */
[----:B------:R-:W-:Y:S01]  /*16190*/  STL [R1+0x1234], R22 ;  /* 0x0012341601007387 */ /* 0x000fe20000100800 */
[----:B------:R-:W-:Y:S01]  /*161a0*/  PRMT R18, RZ, 0x7610, R18 ;  /* 0x00007610ff127816 */ /* 0x000fe20000000012 */
[----:B------:R-:W-:-:S05]  /*161b0*/  VIADD R13, R80, 0xffffff81 ;  /* 0xffffff81500d7836 */ /* 0x000fca0000000000 */
[----:B------:R-:W-:Y:S02]  /*161c0*/  ISETP.GE.U32.AND P3, PT, R13, 0x7fffff02, PT ;  /* 0x7fffff020d00780c */ /* 0x000fe40003f66070 */
[----:B------:R-:W-:Y:S02]  /*161d0*/  PRMT R13, RZ, 0x7610, R13 ;  /* 0x00007610ff0d7816 */ /* 0x000fe4000000000d */
[----:B------:R-:W-:Y:S01]  /*161e0*/  PRMT R14, RZ, 0x7610, R14 ;  /* 0x00007610ff0e7816 */ /* 0x000fe2000000000e */
[----:B--2---:R1:W-:Y:S02]  /*161f0*/  STL [R1+0x108], R20 ;  /* 0x0001081401007387 */ /* 0x0043e40000100800 */
[----:B-1----:R-:W-:Y:S01]  /*16200*/  IADD3 R20, P4, PT, R12, R7, RZ ;  /* 0x000000070c147210 */ /* 0x002fe20007f9e0ff */
[----:B------:R-:W-:Y:S01]  /*16210*/  IMAD R12, R16, 0x64, RZ ;  /* 0x00000064100c7824 */ /* 0x000fe200078e02ff */
[----:B------:R-:W-:Y:S03]  /*16220*/  STL [R1+0x1230], R23 ;  /* 0x0012301701007387 */ /* 0x000fe60000100800 */
[----:B------:R-:W-:Y:S01]  /*16230*/  IMAD.X R21, R9, 0x1, R8, P4 ;  /* 0x0000000109157824 */ /* 0x000fe200020e0608 */
[----:B------:R1:W-:Y:S01]  /*16240*/  STL [R1+0x123c], R20 ;  /* 0x00123c1401007387 */ /* 0x0003e20000100800 */
[----:B0-----:R-:W-:-:S02]  /*16250*/  @!P6 IMAD.MOV.U32 R10, RZ, RZ, R20 ;  /* 0x000000ffff0ae224 */ /* 0x001fc400078e0014 */
[----:B------:R-:W-:Y:S01]  /*16260*/  @!P6 IMAD.MOV.U32 R11, RZ, RZ, R21 ;  /* 0x000000ffff0be224 */ /* 0x000fe200078e0015 */
[----:B------:R0:W-:Y:S01]  /*16270*/  STL [R1+0x1238], R21 ;  /* 0x0012381501007387 */ /* 0x0001e20000100800 */
[----:B------:R-:W-:-:S03]  /*16280*/  SHF.R.S32.HI R9, RZ, 0x1f, R12 ;  /* 0x0000001fff097819 */ /* 0x000fc6000001140c */
[----:B------:R2:W4:Y:S01]  /*16290*/  @!P6 LDG.E.U8 R18, desc[UR14][R10.64] ;  /* 0x0000000e0a12e981 */ /* 0x000522000c1e1100 */
[----:B-1----:R-:W-:Y:S01]  /*162a0*/  IADD3 R20, P6, PT, R12, R3, RZ ;  /* 0x000000030c147210 */ /* 0x002fe20007fde0ff */
[----:B--2---:R-:W-:-:S04]  /*162b0*/  VIADD R10, R80, 0xffffff82 ;  /* 0xffffff82500a7836 */ /* 0x004fc80000000000 */
[----:B0-----:R-:W-:Y:S01]  /*162c0*/  IMAD.X R21, R9, 0x1, R4, P6 ;  /* 0x0000000109157824 */ /* 0x001fe200030e0604 */
[----:B---3--:R0:W-:Y:S02]  /*162d0*/  STL [R1+0x104], R19 ;  /* 0x0001041301007387 */ /* 0x0081e40000100800 */
[----:B0-----:R-:W-:-:S05]  /*162e0*/  IADD3 R19, P4, PT, R12, R0, RZ ;  /* 0x000000000c137210 */ /* 0x001fca0007f9e0ff */
[----:B------:R-:W-:Y:S01]  /*162f0*/  IMAD.X R22, R9, 0x1, R2, P4 ;  /* 0x0000000109167824 */ /* 0x000fe200020e0602 */
[----:B------:R-:W-:Y:S01]  /*16300*/  ISETP.GE.U32.AND P4, PT, R10, 0x7fffff03, PT ;  /* 0x7fffff030a00780c */ /* 0x000fe20003f86070 */
[----:B------:R-:W-:Y:S02]  /*16310*/  @!P0 IMAD.MOV.U32 R10, RZ, RZ, R19 ;  /* 0x000000ffff0a8224 */ /* 0x000fe400078e0013 */
[----:B------:R-:W-:-:S05]  /*16320*/  @!P0 IMAD.MOV.U32 R11, RZ, RZ, R22 ;  /* 0x000000ffff0b8224 */ /* 0x000fca00078e0016 */
[----:B------:R0:W2:Y:S02]  /*16330*/  @!P0 LDG.E.U8 R13, desc[UR14][R10.64] ;  /* 0x0000000e0a0d8981 */ /* 0x0000a4000c1e1100 */
[----:B0-----:R-:W-:Y:S02]  /*16340*/  @!P0 IMAD.MOV.U32 R10, RZ, RZ, R20 ;  /* 0x000000ffff0a8224 */ /* 0x001fe400078e0014 */
[----:B------:R-:W-:-:S05]  /*16350*/  @!P0 IMAD.MOV.U32 R11, RZ, RZ, R21 ;  /* 0x000000ffff0b8224 */ /* 0x000fca00078e0015 */
[----:B------:R0:W3:Y:S04]  /*16360*/  @!P0 LDG.E.U8 R14, desc[UR14][R10.64] ;  /* 0x0000000e0a0e8981 */ /* 0x0000e8000c1e1100 */
[----:B------:R-:W-:Y:S04]  /*16370*/  STL [R1+0x1244], R19 ;  /* 0x0012441301007387 */ /* 0x000fe80000100800 */
[----:B------:R-:W-:Y:S04]  /*16380*/  STL [R1+0x124c], R20 ;  /* 0x00124c1401007387 */ /* 0x000fe80000100800 */
[----:B------:R-:W-:Y:S01]  /*16390*/  STL [R1+0x1240], R22 ;  /* 0x0012401601007387 */ /* 0x000fe20000100800 */
[----:B------:R-:W-:-:S03]  /*163a0*/  PRMT R15, RZ, 0x7610, R15 ;  /* 0x00007610ff0f7816 */ /* 0x000fc6000000000f */
[----:B----4-:R1:W-:Y:S04]  /*163b0*/  STL [R1+0x100], R18 ;  /* 0x0001001201007387 */ /* 0x0103e80000100800 */
[----:B------:R-:W-:Y:S01]  /*163c0*/  STL [R1+0x10c], R24 ;  /* 0x00010c1801007387 */ /* 0x000fe20000100800 */
[----:B-1----:R-:W-:-:S03]  /*163d0*/  IADD3 R18, P6, PT, R12, R5, RZ ;  /* 0x000000050c127210 */ /* 0x002fc60007fde0ff */
[----:B------:R-:W-:Y:S04]  /*163e0*/  STL [R1+0x1248], R21 ;  /* 0x0012481501007387 */ /* 0x000fe80000100800 */
[----:B------:R-:W-:Y:S01]  /*163f0*/  STL [R1+0x1254], R18 ;  /* 0x0012541201007387 */ /* 0x000fe20000100800 */
[----:B------:R-:W-:Y:S02]  /*16400*/  IMAD.X R19, R9, 0x1, R6, P6 ;  /* 0x0000000109137824 */ /* 0x000fe400030e0606 */
[----:B0-----:R-:W-:Y:S02]  /*16410*/  @!P0 IMAD.MOV.U32 R10, RZ, RZ, R18 ;  /* 0x000000ffff0a8224 */ /* 0x001fe400078e0012 */
[----:B------:R-:W-:-:S05]  /*16420*/  @!P0 IMAD.MOV.U32 R11, RZ, RZ, R19 ;  /* 0x000000ffff0b8224 */ /* 0x000fca00078e0013 */
[----:B------:R0:W4:Y:S04]  /*16430*/  @!P0 LDG.E.U8 R15, desc[UR14][R10.64] ;  /* 0x0000000e0a0f8981 */ /* 0x000128000c1e1100 */
[----:B--2---:R1:W-:Y:S04]  /*16440*/  STL [R1+0xfc], R13 ;  /* 0x0000fc0d01007387 */ /* 0x0043e80000100800 */
[----:B------:R-:W-:Y:S01]  /*16450*/  STL [R1+0x1250], R19 ;  /* 0x0012501301007387 */ /* 0x000fe20000100800 */
[----:B-1----:R-:W-:-:S05]  /*16460*/  IADD3 R13, P6, PT, R12, R7, RZ ;  /* 0x000000070c0d7210 */ /* 0x002fca0007fde0ff */
[----:B------:R-:W-:Y:S04]  /*16470*/  STL [R1+0x125c], R13 ;  /* 0x00125c0d01007387 */ /* 0x000fe80000100800 */
[----:B---3--:R1:W-:Y:S01]  /*16480*/  STL [R1+0xf8], R14 ;  /* 0x0000f80e01007387 */ /* 0x0083e20000100800 */
[----:B------:R-:W-:Y:S01]  /*16490*/  PRMT R12, RZ, 0x7610, R12 ;  /* 0x00007610ff0c7816 */ /* 0x000fe2000000000c */
[----:B0-----:R-:W-:Y:S02]  /*164a0*/  @!P0 IMAD.MOV.U32 R10, RZ, RZ, R13 ;  /* 0x000000ffff0a8224 */ /* 0x001fe400078e000d */
[----:B-1----:R-:W-:-:S04]  /*164b0*/  IMAD.X R14, R9, 0x1, R8, P6 ;  /* 0x00000001090e7824 */ /* 0x002fc800030e0608 */
[----:B------:R-:W-:-:S05]  /*164c0*/  @!P0 IMAD.MOV.U32 R11, RZ, RZ, R14 ;  /* 0x000000ffff0b8224 */ /* 0x000fca00078e000e */
[----:B------:R0:W2:Y:S01]  /*164d0*/  @!P0 LDG.E.U8 R12, desc[UR14][R10.64] ;  /* 0x0000000e0a0c8981 */ /* 0x0000a2000c1e1100 */
[----:B------:R-:W1:Y:S01]  /*164e0*/  S2R R82, SR_TID.X ;  /* 0x0000000000527919 */ /* 0x000e620000002100 */
[----:B------:R-:W-:Y:S02]  /*164f0*/  SHF.R.S32.HI R9, RZ, 0x1f, R16 ;  /* 0x0000001fff097819 */ /* 0x000fe40000011410 */
[-C--:B------:R-:W-:Y:S01]  /*16500*/  IADD3 R22, P6, PT, R0, R16.reuse, RZ ;  /* 0x0000001000167210 */ /* 0x080fe20007fde0ff */
[----:B------:R3:W-:Y:S01]  /*16510*/  STL [R1+0x1258], R14 ;  /* 0x0012580e01007387 */ /* 0x0007e20000100800 */
[----:B------:R-:W-:-:S03]  /*16520*/  IADD3 R20, P0, PT, R3, R16, RZ ;  /* 0x0000001003147210 */ /* 0x000fc60007f1e0ff */
[----:B------:R-:W-:Y:S01]  /*16530*/  IMAD.X R23, R9, 0x1, R2, P6 ;  /* 0x0000000109177824 */ /* 0x000fe200030e0602 */
[----:B------:R-:W-:Y:S01]  /*16540*/  IADD3 R18, P6, PT, R5, R16, RZ ;  /* 0x0000001005127210 */ /* 0x000fe20007fde0ff */
[----:B------:R-:W-:-:S04]  /*16550*/  IMAD.X R21, R9, 0x1, R4, P0 ;  /* 0x0000000109157824 */ /* 0x000fc800000e0604 */
[----:B------:R-:W-:Y:S01]  /*16560*/  IMAD.X R19, R9, 0x1, R6, P6 ;  /* 0x0000000109137824 */ /* 0x000fe200030e0606 */
[----:B---3--:R-:W-:Y:S01]  /*16570*/  IADD3 R14, P0, PT, R7, R16, RZ ;  /* 0x00000010070e7210 */ /* 0x008fe20007f1e0ff */
[----:B0-----:R-:W-:Y:S01]  /*16580*/  VIADD R10, R80, 0xffffff97 ;  /* 0xffffff97500a7836 */ /* 0x001fe20000000000 */
[----:B-1----:R-:W-:Y:S01]  /*16590*/  LOP3.LUT R82, R82, 0x7f, RZ, 0xc0, !PT ;  /* 0x0000007f52527812 */ /* 0x002fe200078ec0ff */
[----:B------:R-:W-:Y:S01]  /*165a0*/  @!P1 IMAD.MOV.U32 R11, RZ, RZ, R23 ;  /* 0x000000ffff0b9224 */ /* 0x000fe200078e0017 */
[----:B------:R-:W-:Y:S02]  /*165b0*/  PRMT R74, RZ, 0x7610, R74 ;  /* 0x00007610ff4a7816 */ /* 0x000fe4000000004a */
[----:B------:R-:W-:Y:S02]  /*165c0*/  PRMT R69, RZ, 0x7610, R69 ;  /* 0x00007610ff457816 */ /* 0x000fe40000000045 */
[----:B------:R-:W-:Y:S01]  /*165d0*/  PRMT R68, RZ, 0x7610, R68 ;  /* 0x00007610ff447816 */ /* 0x000fe20000000044 */
[C---:B------:R-:W-:Y:S01]  /*165e0*/  IMAD R27, R16.reuse, 0x68, RZ ;  /* 0x00000068101b7824 */ /* 0x040fe200078e02ff */
[----:B------:R-:W-:Y:S01]  /*165f0*/  PRMT R67, RZ, 0x7610, R67 ;  /* 0x00007610ff437816 */ /* 0x000fe20000000043 */
[----:B------:R-:W-:Y:S01]  /*16600*/  IMAD R59, R16, 0x7a, RZ ;  /* 0x0000007a103b7824 */ /* 0x000fe200078e02ff */
[----:B------:R-:W-:Y:S01]  /*16610*/  PRMT R34, RZ, 0x7610, R34 ;  /* 0x00007610ff227816 */ /* 0x000fe20000000022 */
[----:B--2---:R0:W-:Y:S04]  /*16620*/  STL [R1+0xf0], R12 ;  /* 0x0000f00c01007387 */ /* 0x0041e80000100800 */
[----:B------:R-:W-:Y:S01]  /*16630*/  STL [R1+0x6dc], R22 ;  /* 0x0006dc1601007387 */ /* 0x000fe20000100800 */
[----:B0-----:R-:W-:-:S03]  /*16640*/  IMAD R12, R82, R17, RZ ;  /* 0x00000011520c7224 */ /* 0x001fc600078e02ff */
[----:B------:R-:W-:Y:S04]  /*16650*/  STL [R1+0x18ec], R17 ;  /* 0x0018ec1101007387 */ /* 0x000fe80000100800 */
[----:B------:R-:W-:Y:S01]  /*16660*/  STL [R1+0x1a68], R17 ;  /* 0x001a681101007387 */ /* 0x000fe20000100800 */
[----:B------:R-:W-:Y:S02]  /*16670*/  IADD3 R13, P6, PT, R12, UR18, RZ ;  /* 0x000000120c0d7c10 */ /* 0x000fe4000ffde0ff */
[----:B------:R-:W-:Y:S01]  /*16680*/  PRMT R33, RZ, 0x7610, R33 ;  /* 0x00007610ff217816 */ /* 0x000fe20000000021 */
[----:B------:R-:W-:Y:S01]  /*16690*/  STL [R1+0x6e4], R20 ;  /* 0x0006e41401007387 */ /* 0x000fe20000100800 */
[----:B------:R-:W-:Y:S02]  /*166a0*/  PRMT R32, RZ, 0x7610, R32 ;  /* 0x00007610ff207816 */ /* 0x000fe40000000020 */
[----:B------:R-:W-:Y:S01]  /*166b0*/  PRMT R31, RZ, 0x7610, R31 ;  /* 0x00007610ff1f7816 */ /* 0x000fe2000000001f */
[----:B------:R-:W-:Y:S01]  /*166c0*/  STL [R1+0x6d8], R23 ;  /* 0x0006d81701007387 */ /* 0x000fe20000100800 */
[----:B------:R-:W-:Y:S01]  /*166d0*/  VIADD R28, R80, 0xffffff86 ;  /* 0xffffff86501c7836 */ /* 0x000fe20000000000 */
[----:B------:R-:W0:Y:S02]  /*166e0*/  LDCU UR18, c[0x0][0x3b0] ;  /* 0x00007600ff1277ac */ /* 0x000e240008000800 */
[----:B------:R-:W-:Y:S04]  /*166f0*/  STL [R1+0x6ec], R18 ;  /* 0x0006ec1201007387 */ /* 0x000fe80000100800 */
[----:B------:R-:W-:Y:S04]  /*16700*/  STL [R1+0x6e0], R21 ;  /* 0x0006e01501007387 */ /* 0x000fe80000100800 */
[----:B------:R-:W-:Y:S04]  /*16710*/  STL [R1+0x1a6c], R13 ;  /* 0x001a6c0d01007387 */ /* 0x000fe80000100800 */
[----:B------:R-:W-:Y:S04]  /*16720*/  STL [R1+0x6f4], R14 ;  /* 0x0006f40e01007387 */ /* 0x000fe80000100800 */
[----:B------:R-:W-:Y:S04]  /*16730*/  STL [R1+0x6e8], R19 ;  /* 0x0006e81301007387 */ /* 0x000fe80000100800 */
[----:B----4-:R1:W-:Y:S02]  /*16740*/  STL [R1+0xf4], R15 ;  /* 0x0000f40f01007387 */ /* 0x0103e40000100800 */
[----:B-1----:R-:W-:Y:S01]  /*16750*/  IMAD.X R15, R9, 0x1, R8, P0 ;  /* 0x00000001090f7824 */ /* 0x002fe200000e0608 */
[----:B------:R-:W-:Y:S01]  /*16760*/  ISETP.GE.U32.AND P0, PT, R10, 0x7fffff18, PT ;  /* 0x7fffff180a00780c */ /* 0x000fe20003f06070 */
[----:B------:R-:W-:-:S05]  /*16770*/  @!P1 IMAD.MOV.U32 R10, RZ, RZ, R22 ;  /* 0x000000ffff0a9224 */ /* 0x000fca00078e0016 */
[----:B------:R1:W2:Y:S02]  /*16780*/  @!P1 LDG.E.U8 R74, desc[UR14][R10.64] ;  /* 0x0000000e0a4a9981 */ /* 0x0002a4000c1e1100 */
[----:B-1----:R-:W-:Y:S02]  /*16790*/  @!P1 IMAD.MOV.U32 R10, RZ, RZ, R20 ;  /* 0x000000ffff0a9224 */ /* 0x002fe400078e0014 */
[----:B------:R-:W-:-:S05]  /*167a0*/  @!P1 IMAD.MOV.U32 R11, RZ, RZ, R21 ;  /* 0x000000ffff0b9224 */ /* 0x000fca00078e0015 */
[----:B------:R1:W3:Y:S01]  /*167b0*/  @!P1 LDG.E.U8 R69, desc[UR14][R10.64] ;  /* 0x0000000e0a459981 */ /* 0x0002e2000c1e1100 */
[----:B------:R-:W-:Y:S01]  /*167c0*/  LEA.HI.X.SX32 R12, R12, UR19, 0x1, P6 ;  /* 0x000000130c0c7c11 */ /* 0x000fe2000b0f0eff */
[----:B------:R-:W4:Y:S01]  /*167d0*/  LDCU UR19, c[0x0][0x3b0] ;  /* 0x00007600ff1377ac */ /* 0x000f220008000800 */
[----:B-1----:R-:W-:Y:S02]  /*167e0*/  @!P1 IMAD.MOV.U32 R10, RZ, RZ, R18 ;  /* 0x000000ffff0a9224 */ /* 0x002fe400078e0012 */
[----:B------:R-:W-:Y:S01]  /*167f0*/  @!P1 IMAD.MOV.U32 R11, RZ, RZ, R19 ;  /* 0x000000ffff0b9224 */ /* 0x000fe200078e0013 */
[----:B------:R-:W-:-:S04]  /*16800*/  SHF.R.S32.HI R9, RZ, 0x1f, R27 ;  /* 0x0000001fff097819 */ /* 0x000fc8000001141b */
[----:B------:R1:W2:Y:S01]  /*16810*/  @!P1 LDG.E.U8 R68, desc[UR14][R10.64] ;  /* 0x0000000e0a449981 */ /* 0x0002a2000c1e1100 */
[----:B------:R-:W-:Y:S01]  /*16820*/  IADD3 R30, P6, PT, R27, R0, RZ ;  /* 0x000000001b1e7210 */ /* 0x000fe20007fde0ff */
[----:B-1----:R-:W-:Y:S02]  /*16830*/  @!P1 IMAD.MOV.U32 R10, RZ, RZ, R14 ;  /* 0x000000ffff0a9224 */ /* 0x002fe400078e000e */
[----:B------:R-:W-:Y:S02]  /*16840*/  @!P1 IMAD.MOV.U32 R11, RZ, RZ, R15 ;  /* 0x000000ffff0b9224 */ /* 0x000fe400078e000f */
[----:B------:R-:W-:-:S03]  /*16850*/  IMAD.X R71, R9, 0x1, R2, P6 ;  /* 0x0000000109477824 */ /* 0x000fc600030e0602 */
[----:B------:R1:W2:Y:S01]  /*16860*/  @!P1 LDG.E.U8 R67, desc[UR14][R10.64] ;  /* 0x0000000e0a439981 */ /* 0x0002a2000c1e1100 */
[C---:B------:R-:W-:Y:S02]  /*16870*/  IADD3 R29, P1, PT, R27.reuse, R3, RZ ;  /* 0x000000031b1d7210 */ /* 0x040fe40007f3e0ff */
[----:B------:R-:W-:-:S03]  /*16880*/  IADD3 R63, P6, PT, R27, R5, RZ ;  /* 0x000000051b3f7210 */ /* 0x000fc60007fde0ff */
[----:B------:R-:W-:Y:S01]  /*16890*/  IMAD.X R72, R9, 0x1, R4, P1 ;  /* 0x0000000109487824 */ /* 0x000fe200008e0604 */
[----:B------:R-:W-:Y:S01]  /*168a0*/  IADD3 R65, P1, PT, R27, R7, RZ ;  /* 0x000000071b417210 */ /* 0x000fe20007f3e0ff */
[----:B-1----:R-:W-:Y:S02]  /*168b0*/  IMAD R11, R16, 0x69, RZ ;  /* 0x00000069100b7824 */ /* 0x002fe400078e02ff */
[----:B------:R-:W-:-:S03]  /*168c0*/  IMAD.X R73, R9, 0x1, R6, P6 ;  /* 0x0000000109497824 */ /* 0x000fc600030e0606 */
[----:B------:R-:W-:Y:S02]  /*168d0*/  SHF.R.S32.HI R10, RZ, 0x1f, R11 ;  /* 0x0000001fff0a7819 */ /* 0x000fe4000001140b */
[----:B------:R-:W-:Y:S01]  /*168e0*/  IADD3 R42, P6, PT, R11, R0, RZ ;  /* 0x000000000b2a7210 */ /* 0x000fe20007fde0ff */
[----:B------:R-:W-:Y:S01]  /*168f0*/  IMAD.X R64, R9, 0x1, R8, P1 ;  /* 0x0000000109407824 */ /* 0x000fe200008e0608 */
[C---:B------:R-:W-:Y:S01]  /*16900*/  IADD3 R41, P1, PT, R11.reuse, R3, RZ ;  /* 0x000000030b297210 */ /* 0x040fe20007f3e0ff */
[----:B------:R-:W-:Y:S02]  /*16910*/  STL [R1+0x1a70], R12 ;  /* 0x001a700c01007387 */ /* 0x000fe40000100800 */
[----:B------:R-:W-:Y:S01]  /*16920*/  IMAD.X R14, R10, 0x1, R2, P6 ;  /* 0x000000010a0e7824 */ /* 0x000fe200030e0602 */
[----:B------:R-:W-:Y:S01]  /*16930*/  IADD3 R40, P6, PT, R11, R5, RZ ;  /* 0x000000050b287210 */ /* 0x000fe20007fde0ff */
[----:B------:R1:W-:Y:S01]  /*16940*/  STL [R1+0x6f0], R15 ;  /* 0x0006f00f01007387 */ /* 0x0003e20000100800 */
[----:B------:R-:W-:-:S03]  /*16950*/  IMAD R27, R16, 0x6a, RZ ;  /* 0x0000006a101b7824 */ /* 0x000fc600078e02ff */
[C---:B------:R-:W-:Y:S02]  /*16960*/  IMAD.X R18, R10.reuse, 0x1, R6, P6 ;  /* 0x000000010a127824 */ /* 0x040fe400030e0606 */
[----:B------:R-:W-:Y:S01]  /*16970*/  SHF.R.S32.HI R9, RZ, 0x1f, R27 ;  /* 0x0000001fff097819 */ /* 0x000fe2000001141b */
[----:B-1----:R-:W-:Y:S01]  /*16980*/  IMAD.X R15, R10, 0x1, R4, P1 ;  /* 0x000000010a0f7824 */ /* 0x002fe200008e0604 */
[----:B------:R-:W-:Y:S02]  /*16990*/  IADD3 R20, P1, PT, R11, R7, RZ ;  /* 0x000000070b147210 */ /* 0x000fe40007f3e0ff */
[----:B------:R-:W-:-:S03]  /*169a0*/  IADD3 R56, P6, PT, R27, R0, RZ ;  /* 0x000000001b387210 */ /* 0x000fc60007fde0ff */
[----:B------:R-:W-:Y:S01]  /*169b0*/  IMAD.X R19, R10, 0x1, R8, P1 ;  /* 0x000000010a137824 */ /* 0x000fe200008e0608 */
[----:B------:R-:W-:Y:S01]  /*169c0*/  IADD3 R87, P1, PT, R27, R3, RZ ;  /* 0x000000031b577210 */ /* 0x000fe20007f3e0ff */
[----:B------:R-:W-:Y:S01]  /*169d0*/  IMAD.X R23, R9, 0x1, R2, P6 ;  /* 0x0000000109177824 */ /* 0x000fe200030e0602 */
[----:B------:R-:W-:Y:S01]  /*169e0*/  IADD3 R85, P6, PT, R27, R5, RZ ;  /* 0x000000051b557210 */ /* 0x000fe20007fde0ff */
[----:B------:R-:W-:Y:S02]  /*169f0*/  IMAD R11, R16, 0x70, RZ ;  /* 0x00000070100b7824 */ /* 0x000fe400078e02ff */
[----:B------:R-:W-:Y:S01]  /*16a00*/  IMAD.X R93, R9, 0x1, R4, P1 ;  /* 0x00000001095d7824 */ /* 0x000fe200008e0604 */
[----:B------:R-:W-:Y:S01]  /*16a10*/  IADD3 R81, P1, PT, R27, R7, RZ ;  /* 0x000000071b517210 */ /* 0x000fe20007f3e0ff */
[----:B------:R-:W-:Y:S01]  /*16a20*/  IMAD.X R86, R9, 0x1, R6, P6 ;  /* 0x0000000109567824 */ /* 0x000fe200030e0606 */
[----:B------:R-:W-:Y:S02]  /*16a30*/  SHF.R.S32.HI R10, RZ, 0x1f, R11 ;  /* 0x0000001fff0a7819 */ /* 0x000fe4000001140b */
[----:B------:R-:W-:Y:S01]  /*16a40*/  IADD3 R38, P6, PT, R11, R0, RZ ;  /* 0x000000000b267210 */ /* 0x000fe20007fde0ff */
[----:B------:R-:W-:Y:S01]  /*16a50*/  IMAD.X R83, R9, 0x1, R8, P1 ;  /* 0x0000000109537824 */ /* 0x000fe200008e0608 */
[C---:B------:R-:W-:Y:S01]  /*16a60*/  IADD3 R37, P1, PT, R11.reuse, R3, RZ ;  /* 0x000000030b257210 */ /* 0x040fe20007f3e0ff */
[----:B------:R-:W-:Y:S02]  /*16a70*/  STL [R1+0x12c4], R30 ;  /* 0x0012c41e01007387 */ /* 0x000fe40000100800 */
[----:B------:R-:W-:Y:S01]  /*16a80*/  IMAD.X R66, R10, 0x1, R2, P6 ;  /* 0x000000010a427824 */ /* 0x000fe200030e0602 */
[----:B------:R-:W-:Y:S01]  /*16a90*/  IADD3 R35, P6, PT, R11, R5, RZ ;  /* 0x000000050b237210 */ /* 0x000fe20007fde0ff */
[----:B------:R-:W-:Y:S01]  /*16aa0*/  STL [R1+0x12cc], R29 ;  /* 0x0012cc1d01007387 */ /* 0x000fe20000100800 */
[----:B------:R-:W-:-:S03]  /*16ab0*/  IMAD R27, R16, 0x71, RZ ;  /* 0x00000071101b7824 */ /* 0x000fc600078e02ff */
[----:B------:R1:W-:Y:S01]  /*16ac0*/  STL [R1+0x12c0], R71 ;  /* 0x0012c04701007387 */ /* 0x0003e20000100800 */
[C---:B------:R-:W-:Y:S01]  /*16ad0*/  IMAD.X R84, R10.reuse, 0x1, R4, P1 ;  /* 0x000000010a547824 */ /* 0x040fe200008e0604 */
[----:B------:R-:W-:Y:S02]  /*16ae0*/  IADD3 R90, P1, PT, R11, R7, RZ ;  /* 0x000000070b5a7210 */ /* 0x000fe40007f3e0ff */
[----:B------:R-:W-:Y:S01]  /*16af0*/  STL [R1+0x12d4], R63 ;  /* 0x0012d43f01007387 */ /* 0x000fe20000100800 */
[----:B------:R-:W-:-:S03]  /*16b00*/  IMAD.X R36, R10, 0x1, R6, P6 ;  /* 0x000000010a247824 */ /* 0x000fc600030e0606 */
[----:B------:R0:W-:Y:S01]  /*16b10*/  STL [R1+0x12c8], R72 ;  /* 0x0012c84801007387 */ /* 0x0001e20000100800 */
[----:B------:R-:W-:-:S03]  /*16b20*/  SHF.R.S32.HI R9, RZ, 0x1f, R27 ;  /* 0x0000001fff097819 */ /* 0x000fc6000001141b */
[----:B------:R-:W-:Y:S01]  /*16b30*/  STL [R1+0x12dc], R65 ;  /* 0x0012dc4101007387 */ /* 0x000fe20000100800 */
[----:B------:R-:W-:-:S03]  /*16b40*/  IADD3 R50, P6, PT, R27, R0, RZ ;  /* 0x000000001b327210 */ /* 0x000fc60007fde0ff */
[----:B------:R0:W-:Y:S01]  /*16b50*/  STL [R1+0x12d0], R73 ;  /* 0x0012d04901007387 */ /* 0x0001e20000100800 */
[----:B------:R-:W-:-:S03]  /*16b60*/  IMAD.X R89, R10, 0x1, R8, P1 ;  /* 0x000000010a597824 */ /* 0x000fc600008e0608 */
[----:B------:R-:W-:Y:S01]  /*16b70*/  STL [R1+0x12e4], R42 ;  /* 0x0012e42a01007387 */ /* 0x000fe20000100800 */
[----:B------:R-:W-:-:S03]  /*16b80*/  IADD3 R49, P1, PT, R27, R3, RZ ;  /* 0x000000031b317210 */ /* 0x000fc60007f3e0ff */
[----:B------:R0:W-:Y:S04]  /*16b90*/  STL [R1+0x12d8], R64 ;  /* 0x0012d84001007387 */ /* 0x0001e80000100800 */
[----:B------:R-:W-:Y:S01]  /*16ba0*/  STL [R1+0x12ec], R41 ;  /* 0x0012ec2901007387 */ /* 0x000fe20000100800 */
[----:B------:R-:W-:-:S03]  /*16bb0*/  IMAD.X R21, R9, 0x1, R2, P6 ;  /* 0x0000000109157824 */ /* 0x000fc600030e0602 */
[----:B------:R-:W-:Y:S01]  /*16bc0*/  STL [R1+0x12e0], R14 ;  /* 0x0012e00e01007387 */ /* 0x000fe20000100800 */
[----:B------:R-:W-:-:S03]  /*16bd0*/  IADD3 R47, P6, PT, R27, R5, RZ ;  /* 0x000000051b2f7210 */ /* 0x000fc60007fde0ff */
[----:B------:R-:W-:Y:S01]  /*16be0*/  STL [R1+0x12f4], R40 ;  /* 0x0012f42801007387 */ /* 0x000fe20000100800 */
[----:B------:R-:W-:-:S03]  /*16bf0*/  IMAD R11, R16, 0x72, RZ ;  /* 0x00000072100b7824 */ /* 0x000fc600078e02ff */
[----:B------:R-:W-:Y:S01]  /*16c00*/  STL [R1+0x12e8], R15 ;  /* 0x0012e80f01007387 */ /* 0x000fe20000100800 */
[----:B------:R-:W-:-:S03]  /*16c10*/  IMAD.X R22, R9, 0x1, R4, P1 ;  /* 0x0000000109167824 */ /* 0x000fc600008e0604 */
[----:B------:R-:W-:Y:S01]  /*16c20*/  STL [R1+0x12fc], R20 ;  /* 0x0012fc1401007387 */ /* 0x000fe20000100800 */
[----:B------:R-:W-:-:S03]  /*16c30*/  IADD3 R48, P1, PT, R27, R7, RZ ;  /* 0x000000071b307210 */ /* 0x000fc60007f3e0ff */
[----:B------:R-:W-:Y:S04]  /*16c40*/  STL [R1+0x12f0], R18 ;  /* 0x0012f01201007387 */ /* 0x000fe80000100800 */
[----:B------:R-:W-:Y:S01]  /*16c50*/  STL [R1+0x1304], R56 ;  /* 0x0013043801007387 */ /* 0x000fe20000100800 */
[----:B------:R-:W-:-:S03]  /*16c60*/  IMAD.X R26, R9, 0x1, R6, P6 ;  /* 0x00000001091a7824 */ /* 0x000fc600030e0606 */
[----:B------:R-:W-:Y:S01]  /*16c70*/  STL [R1+0x12f8], R19 ;  /* 0x0012f81301007387 */ /* 0x000fe20000100800 */
[----:B------:R-:W-:-:S03]  /*16c80*/  SHF.R.S32.HI R10, RZ, 0x1f, R11 ;  /* 0x0000001fff0a7819 */ /* 0x000fc6000001140b */
[----:B------:R-:W-:Y:S01]  /*16c90*/  STL [R1+0x130c], R87 ;  /* 0x00130c5701007387 */ /* 0x000fe20000100800 */
[----:B------:R-:W-:-:S03]  /*16ca0*/  IADD3 R53, P6, PT, R11, R0, RZ ;  /* 0x000000000b357210 */ /* 0x000fc60007fde0ff */
        /* <DEDUP_REMOVED lines=15> */
[----:B------:R0:W-:Y:S04]  /*16da0*/  STL [R1+0x13c0], R66 ;  /* 0x0013c04201007387 */ /* 0x0001e80000100800 */
        /* <DEDUP_REMOVED lines=53> */
[----:B------:R0:W-:Y:S01]  /*17100*/  STL [R1+0x14d8], R88 ;  /* 0x0014d85801007387 */ /* 0x0001e20000100800 */
[----:B------:R-:W-:-:S03]  /*17110*/  VIADD R11, R80, 0xffffff8f ;  /* 0xffffff8f500b7836 */ /* 0x000fc60000000000 */
[----:B------:R-:W-:Y:S01]  /*17120*/  STL [R1+0x14ec], R52 ;  /* 0x0014ec3401007387 */ /* 0x000fe20000100800 */
[----:B------:R-:W-:-:S03]  /*17130*/  IMAD.X R61, R9, 0x1, R2, P6 ;  /* 0x00000001093d7824 */ /* 0x000fc600030e0602 */
[----:B------:R0:W-:Y:S04]  /*17140*/  STL [R1+0x14e0], R24 ;  /* 0x0014e01801007387 */ /* 0x0001e80000100800 */
[----:B------:R-:W-:Y:S04]  /*17150*/  STL [R1+0x14f4], R62 ;  /* 0x0014f43e01007387 */ /* 0x000fe80000100800 */
[----:B------:R0:W-:Y:S01]  /*17160*/  STL [R1+0x14e8], R58 ;  /* 0x0014e83a01007387 */ /* 0x0001e20000100800 */
[----:B------:R-:W-:-:S03]  /*17170*/  IMAD.X R76, R9, 0x1, R4, P1 ;  /* 0x00000001094c7824 */ /* 0x000fc600008e0604 */
[----:B------:R-:W-:Y:S01]  /*17180*/  STL [R1+0x14fc], R82 ;  /* 0x0014fc5201007387 */ /* 0x000fe20000100800 */
[----:B------:R-:W-:-:S03]  /*17190*/  ISETP.GE.U32.AND P1, PT, R11, 0x7fffff10, PT ;  /* 0x7fffff100b00780c */ /* 0x000fc60003f26070 */
[----:B------:R0:W-:Y:S01]  /*171a0*/  STL [R1+0x14f0], R54 ;  /* 0x0014f03601007387 */ /* 0x0001e20000100800 */
[----:B------:R-:W-:-:S03]  /*171b0*/  @!P0 IMAD.MOV.U32 R11, RZ, RZ, R71 ;  /* 0x000000ffff0b8224 */ /* 0x000fc600078e0047 */
[----:B------:R-:W-:Y:S01]  /*171c0*/  STL [R1+0x1504], R60 ;  /* 0x0015043c01007387 */ /* 0x000fe20000100800 */
[----:B------:R-:W-:-:S03]  /*171d0*/  @!P0 IMAD.MOV.U32 R10, RZ, RZ, R30 ;  /* 0x000000ffff0a8224 */ /* 0x000fc600078e001e */
[----:B------:R0:W-:Y:S04]  /*171e0*/  STL [R1+0x14f8], R57 ;  /* 0x0014f83901007387 */ /* 0x0001e80000100800 */
[----:B------:R-:W-:Y:S04]  /*171f0*/  STL [R1+0x150c], R75 ;  /* 0x00150c4b01007387 */ /* 0x000fe80000100800 */
[----:B------:R0:W-:Y:S04]  /*17200*/  STL [R1+0x1500], R61 ;  /* 0x0015003d01007387 */ /* 0x0001e80000100800 */
[----:B-1----:R-:W2:Y:S04]  /*17210*/  LDL.LU R71, [R1+0x1ba4] ;  /* 0x001ba40001477983 */ /* 0x002ea80000300800 */
[----:B------:R-:W2:Y:S04]  /*17220*/  LDL.LU R30, [R1+0x1ba0] ;  /* 0x001ba000011e7983 */ /* 0x000ea80000300800 */
[----:B------:R1:W3:Y:S04]  /*17230*/  @!P0 LDG.E.U8 R34, desc[UR14][R10.64] ;  /* 0x0000000e0a228981 */ /* 0x0002e8000c1e1100 */
[----:B------:R-:W-:Y:S01]  /*17240*/  STL [R1+0x1508], R76 ;  /* 0x0015084c01007387 */ /* 0x000fe20000100800 */
[----:B-1----:R-:W-:-:S02]  /*17250*/  @!P0 IMAD.MOV.U32 R11, RZ, RZ, R72 ;  /* 0x000000ffff0b8224 */ /* 0x002fc400078e0048 */
[----:B------:R-:W-:Y:S01]  /*17260*/  @!P0 IMAD.MOV.U32 R10, RZ, RZ, R29 ;  /* 0x000000ffff0a8224 */ /* 0x000fe200078e001d */
[----:B0-----:R-:W3:Y:S04]  /*17270*/  LDL.LU R72, [R1+0x1b9c] ;  /* 0x001b9c0001487983 */ /* 0x001ee80000300800 */
[----:B------:R-:W3:Y:S04]  /*17280*/  LDL.LU R29, [R1+0x1b98] ;  /* 0x001b9800011d7983 */ /* 0x000ee80000300800 */
[----:B------:R0:W4:Y:S02]  /*17290*/  @!P0 LDG.E.U8 R33, desc[UR14][R10.64] ;  /* 0x0000000e0a218981 */ /* 0x000124000c1e1100 */
[----:B0-----:R-:W-:-:S02]  /*172a0*/  @!P0 IMAD.MOV.U32 R10, RZ, RZ, R63 ;  /* 0x000000ffff0a8224 */ /* 0x001fc400078e003f */
[----:B------:R-:W-:Y:S02]  /*172b0*/  @!P0 IMAD.MOV.U32 R11, RZ, RZ, R73 ;  /* 0x000000ffff0b8224 */ /* 0x000fe400078e0049 */
[----:B------:R-:W4:Y:S04]  /*172c0*/  LDL.LU R73, [R1+0x1b94] ;  /* 0x001b940001497983 */ /* 0x000f280000300800 */
[----:B------:R0:W4:Y:S04]  /*172d0*/  @!P0 LDG.E.U8 R32, desc[UR14][R10.64] ;  /* 0x0000000e0a208981 */ /* 0x000128000c1e1100 */
[----:B------:R-:W4:Y:S01]  /*172e0*/  LDL.LU R63, [R1+0x1b90] ;  /* 0x001b9000013f7983 */ /* 0x000f220000300800 */
[----:B0-----:R-:W-:-:S02]  /*172f0*/  @!P0 IMAD.MOV.U32 R10, RZ, RZ, R65 ;  /* 0x000000ffff0a8224 */ /* 0x001fc400078e0041 */
[----:B------:R-:W-:Y:S02]  /*17300*/  @!P0 IMAD.MOV.U32 R11, RZ, RZ, R64 ;  /* 0x000000ffff0b8224 */ /* 0x000fe400078e0040 */
[----:B------:R-:W4:Y:S04]  /*17310*/  LDL.LU R64, [R1+0x1b8c] ;  /* 0x001b8c0001407983 */ /* 0x000f280000300800 */
[----:B------:R0:W4:Y:S04]  /*17320*/  @!P0 LDG.E.U8 R31, desc[UR14][R10.64] ;  /* 0x0000000e0a1f8981 */ /* 0x000128000c1e1100 */
[----:B------:R-:W4:Y:S01]  /*17330*/  LDL.LU R65, [R1+0x1b88] ;  /* 0x001b880001417983 */ /* 0x000f220000300800 */
[----:B0-----:R-:W-:-:S02]  /*17340*/  @!P1 IMAD.MOV.U32 R11, RZ, RZ, R66 ;  /* 0x000000ffff0b9224 */ /* 0x001fc400078e0042 */
[----:B------:R-:W-:Y:S01]  /*17350*/  @!P1 IMAD.MOV.U32 R10, RZ, RZ, R38 ;  /* 0x000000ffff0a9224 */ /* 0x000fe200078e0026 */
[----:B------:R-:W4:Y:S04]  /*17360*/  LDL.LU R66, [R1+0x1b84] ;  /* 0x001b840001427983 */ /* 0x000f280000300800 */
[----:B------:R-:W4:Y:S01]  /*17370*/  LDL.LU R38, [R1+0x1b80] ;  /* 0x001b800001267983 */ /* 0x000f220000300800 */
[----:B--2---:R-:W-:-:S06]  /*17380*/  PRMT R30, RZ, 0x7610, R30 ;  /* 0x00007610ff1e7816 */ /* 0x004fcc000000001e */
[----:B------:R0:W2:Y:S02]  /*17390*/  @!P1 LDG.E.U8 R30, desc[UR14][R10.64] ;  /* 0x0000000e0a1e9981 */ /* 0x0000a4000c1e1100 */
[----:B0-----:R-:W-:Y:S02]  /*173a0*/  @!P1 IMAD.MOV.U32 R11, RZ, RZ, R84 ;  /* 0x000000ffff0b9224 */ /* 0x001fe400078e0054 */
[----:B------:R-:W-:Y:S01]  /*173b0*/  @!P1 IMAD.MOV.U32 R10, RZ, RZ, R37 ;  /* 0x000000ffff0a9224 */ /* 0x000fe200078e0025 */
[----:B------:R-:W2:Y:S01]  /*173c0*/  LDL.LU R84, [R1+0x1b7c] ;  /* 0x001b7c0001547983 */ /* 0x000ea20000300800 */
[----:B---3--:R-:W-:-:S03]  /*173d0*/  PRMT R29, RZ, 0x7610, R29 ;  /* 0x00007610ff1d7816 */ /* 0x008fc6000000001d */
[----:B------:R-:W3:Y:S04]  /*173e0*/  LDL.LU R37, [R1+0x1b78] ;  /* 0x001b780001257983 */ /* 0x000ee80000300800 */
[----:B------:R0:W2:Y:S02]  /*173f0*/  @!P1 LDG.E.U8 R29, desc[UR14][R10.64] ;  /* 0x0000000e0a1d9981 */ /* 0x0000a4000c1e1100 */
[----:B0-----:R-:W-:Y:S02]  /*17400*/  @!P1 IMAD.MOV.U32 R11, RZ, RZ, R36 ;  /* 0x000000ffff0b9224 */ /* 0x001fe400078e0024 */
[----:B------:R-:W2:Y:S01]  /*17410*/  LDL.LU R36, [R1+0x1b74] ;  /* 0x001b740001247983 */ /* 0x000ea20000300800 */
[----:B------:R-:W-:Y:S01]  /*17420*/  VIADD R27, R80, 0xffffff87 ;  /* 0xffffff87501b7836 */ /* 0x000fe20000000000 */
[----:B------:R-:W-:Y:S01]  /*17430*/  ISETP.GE.U32.AND P6, PT, R28, 0x7fffff07, PT ;  /* 0x7fffff071c00780c */ /* 0x000fe20003fc6070 */
[----:B------:R-:W-:Y:S01]  /*17440*/  @!P1 IMAD.MOV.U32 R10, RZ, RZ, R35 ;  /* 0x000000ffff0a9224 */ /* 0x000fe200078e0023 */
[----:B------:R-:W-:-:S02]  /*17450*/  PRMT R28, RZ, 0x7610, R28 ;  /* 0x00007610ff1c7816 */ /* 0x000fc4000000001c */
[----:B------:R-:W-:Y:S02]  /*17460*/  ISETP.GE.U32.AND P0, PT, R27, 0x7fffff08, PT ;  /* 0x7fffff081b00780c */ /* 0x000fe40003f06070 */
[----:B------:R-:W-:Y:S02]  /*17470*/  PRMT R27, RZ, 0x7610, R27 ;  /* 0x00007610ff1b7816 */ /* 0x000fe4000000001b */
[----:B------:R0:W2:Y:S02]  /*17480*/  @!P1 LDG.E.U8 R28, desc[UR14][R10.64] ;  /* 0x0000000e0a1c9981 */ /* 0x0000a4000c1e1100 */
[----:B0-----:R-:W-:Y:S02]  /*17490*/  @!P1 IMAD.MOV.U32 R10, RZ, RZ, R90 ;  /* 0x000000ffff0a9224 */ /* 0x001fe400078e005a */
[----:B------:R-:W-:Y:S02]  /*174a0*/  @!P1 IMAD.MOV.U32 R11, RZ, RZ, R89 ;  /* 0x000000ffff0b9224 */ /* 0x000fe400078e0059 */
[----:B------:R-:W2:Y:S04]  /*174b0*/  LDL.LU R89, [R1+0x1b70] ;  /* 0x001b700001597983 */ /* 0x000ea80000300800 */
[----:B------:R0:W2:Y:S04]  /*174c0*/  @!P1 LDG.E.U8 R27, desc[UR14][R10.64] ;  /* 0x0000000e0a1b9981 */ /* 0x0000a8000c1e1100 */
[----:B------:R-:W2:Y:S01]  /*174d0*/  LDL.LU R90, [R1+0x1b6c] ;  /* 0x001b6c00015a7983 */ /* 0x000ea20000300800 */
[----:B0-----:R-:W-:Y:S01]  /*174e0*/  @!P0 IMAD.MOV.U32 R10, RZ, RZ, R46 ;  /* 0x000000ffff0a8224 */ /* 0x001fe200078e002e */
[----:B----4-:R-:W-:Y:S01]  /*174f0*/  PRMT R38, RZ, 0x7610, R38 ;  /* 0x00007610ff267816 */ /* 0x010fe20000000026 */
[----:B------:R-:W-:-:S02]  /*17500*/  @!P0 IMAD.MOV.U32 R11, RZ, RZ, R91 ;  /* 0x000000ffff0b8224 */ /* 0x000fc400078e005b */
[----:B------:R-:W4:Y:S04]  /*17510*/  LDL.LU R91, [R1+0x1b68] ;  /* 0x001b6800015b7983 */ /* 0x000f280000300800 */
[----:B------:R-:W4:Y:S04]  /*17520*/  LDL.LU R46, [R1+0x1b64] ;  /* 0x001b6400012e7983 */ /* 0x000f280000300800 */
[----:B------:R0:W4:Y:S02]  /*17530*/  @!P0 LDG.E.U8 R38, desc[UR14][R10.64] ;  /* 0x0000000e0a268981 */ /* 0x000124000c1e1100 */
[----:B0-----:R-:W-:-:S02]  /*17540*/  @!P0 IMAD.MOV.U32 R11, RZ, RZ, R92 ;  /* 0x000000ffff0b8224 */ /* 0x001fc400078e005c */
[----:B------:R-:W-:Y:S01]  /*17550*/  @!P0 IMAD.MOV.U32 R10, RZ, RZ, R45 ;  /* 0x000000ffff0a8224 */ /* 0x000fe200078e002d */
[----:B------:R-:W4:Y:S04]  /*17560*/  LDL.LU R92, [R1+0x1b60] ;  /* 0x001b6000015c7983 */ /* 0x000f280000300800 */
[----:B------:R-:W4:Y:S01]  /*17570*/  LDL.LU R45, [R1+0x1b5c] ;  /* 0x001b5c00012d7983 */ /* 0x000f220000300800 */
[----:B---3--:R-:W-:-:S06]  /*17580*/  PRMT R37, RZ, 0x7610, R37 ;  /* 0x00007610ff257816 */ /* 0x008fcc0000000025 */
[----:B------:R0:W3:Y:S01]  /*17590*/  @!P0 LDG.E.U8 R37, desc[UR14][R10.64] ;  /* 0x0000000e0a258981 */ /* 0x0000e2000c1e1100 */
[----:B--2---:R-:W-:Y:S01]  /*175a0*/  PRMT R36, RZ, 0x7610, R36 ;  /* 0x00007610ff247816 */ /* 0x004fe20000000024 */
[----:B0-----:R-:W-:Y:S02]  /*175b0*/  @!P0 IMAD.MOV.U32 R10, RZ, RZ, R39 ;  /* 0x000000ffff0a8224 */ /* 0x001fe400078e0027 */
[----:B------:R-:W-:Y:S02]  /*175c0*/  @!P0 IMAD.MOV.U32 R11, RZ, RZ, R44 ;  /* 0x000000ffff0b8224 */ /* 0x000fe400078e002c */
[----:B------:R-:W2:Y:S04]  /*175d0*/  LDL.LU R44, [R1+0x1b58] ;  /* 0x001b5800012c7983 */ /* 0x000ea80000300800 */
[----:B------:R0:W3:Y:S02]  /*175e0*/  @!P0 LDG.E.U8 R36, desc[UR14][R10.64] ;  /* 0x0000000e0a248981 */ /* 0x0000e4000c1e1100 */
[----:B0-----:R-:W-:-:S02]  /*175f0*/  @!P0 IMAD.MOV.U32 R11, RZ, RZ, R88 ;  /* 0x000000ffff0b8224 */ /* 0x001fc400078e0058 */
[----:B------:R-:W-:Y:S01]  /*17600*/  @!P0 IMAD.MOV.U32 R10, RZ, RZ, R43 ;  /* 0x000000ffff0a8224 */ /* 0x000fe200078e002b */
[----:B------:R-:W3:Y:S04]  /*17610*/  LDL.LU R88, [R1+0x1b54] ;  /* 0x001b540001587983 */ /* 0x000ee80000300800 */
[----:B------:R-:W3:Y:S01]  /*17620*/  LDL.LU R43, [R1+0x1b50] ;  /* 0x001b5000012b7983 */ /* 0x000ee20000300800 */
[----:B------:R-:W-:-:S05]  /*17630*/  VIADD R35, R80, 0xffffff96 ;  /* 0xffffff9650237836 */ /* 0x000fca0000000000 */
[----:B------:R-:W-:Y:S02]  /*17640*/  ISETP.GE.U32.AND P1, PT, R35, 0x7fffff17, PT ;  /* 0x7fffff172300780c */ /* 0x000fe40003f26070 */
[----:B------:R-:W-:-:S06]  /*17650*/  PRMT R35, RZ, 0x7610, R35 ;  /* 0x00007610ff237816 */ /* 0x000fcc0000000023 */
[----:B------:R0:W3:Y:S01]  /*17660*/  @!P0 LDG.E.U8 R35, desc[UR14][R10.64] ;  /* 0x0000000e0a238981 */ /* 0x0000e2000c1e1100 */
[----:B----4-:R-:W-:-:S04]  /*17670*/  PRMT R46, RZ, 0x7610, R46 ;  /* 0x00007610ff2e7816 */ /* 0x010fc8000000002e */
[----:B0-----:R-:W-:Y:S02]  /*17680*/  @!P1 IMAD.MOV.U32 R10, RZ, RZ, R42 ;  /* 0x000000ffff0a9224 */ /* 0x001fe400078e002a */
[----:B------:R-:W-:Y:S02]  /*17690*/  @!P1 IMAD.MOV.U32 R11, RZ, RZ, R14 ;  /* 0x000000ffff0b9224 */ /* 0x000fe400078e000e */
[----:B------:R-:W4:Y:S04]  /*176a0*/  LDL.LU R14, [R1+0x1b4c] ;  /* 0x001b4c00010e7983 */ /* 0x000f280000300800 */
[----:B------:R-:W4:Y:S01]  /*176b0*/  LDL.LU R42, [R1+0x1b48] ;  /* 0x001b4800012a7983 */ /* 0x000f220000300800 */
[----:B------:R-:W-:-:S03]  /*176c0*/  VIADD R39, R80, 0xffffff8e ;  /* 0xffffff8e50277836 */ /* 0x000fc60000000000 */
[----:B------:R0:W4:Y:S01]  /*176d0*/  @!P1 LDG.E.U8 R46, desc[UR14][R10.64] ;  /* 0x0000000e0a2e9981 */ /* 0x000122000c1e1100 */
[----:B------:R-:W-:Y:S01]  /*176e0*/  PRMT R45, RZ, 0x7610, R45 ;  /* 0x00007610ff2d7816 */ /* 0x000fe2000000002d */
[----:B0-----:R-:W-:Y:S02]  /*176f0*/  @!P1 IMAD.MOV.U32 R10, RZ, RZ, R41 ;  /* 0x000000ffff0a9224 */ /* 0x001fe400078e0029 */
[----:B------:R-:W-:Y:S02]  /*17700*/  @!P1 IMAD.MOV.U32 R11, RZ, RZ, R15 ;  /* 0x000000ffff0b9224 */ /* 0x000fe400078e000f */
[----:B------:R-:W4:Y:S04]  /*17710*/  LDL.LU R15, [R1+0x1b44] ;  /* 0x001b4400010f7983 */ /* 0x000f280000300800 */
[----:B------:R-:W4:Y:S01]  /*17720*/  LDL.LU R41, [R1+0x1b40] ;  /* 0x001b400001297983 */ /* 0x000f220000300800 */
[----:B------:R-:W-:-:S03]  /*17730*/  ISETP.GE.U32.AND P0, PT, R39, 0x7fffff0f, PT ;  /* 0x7fffff0f2700780c */ /* 0x000fc60003f06070 */
[----:B------:R0:W4:Y:S02]  /*17740*/  @!P1 LDG.E.U8 R45, desc[UR14][R10.64] ;  /* 0x0000000e0a2d9981 */ /* 0x000124000c1e1100 */
[----:B0-----:R-:W-:Y:S02]  /*17750*/  @!P1 IMAD.MOV.U32 R11, RZ, RZ, R18 ;  /* 0x000000ffff0b9224 */ /* 0x001fe400078e0012 */
[----:B------:R-:W-:Y:S01]  /*17760*/  @!P1 IMAD.MOV.U32 R10, RZ, RZ, R40 ;  /* 0x000000ffff0a9224 */ /* 0x000fe200078e0028 */
[----:B------:R-:W4:Y:S04]  /*17770*/  LDL.LU R18, [R1+0x1b3c] ;  /* 0x001b3c0001127983 */ /* 0x000f280000300800 */
[----:B------:R-:W4:Y:S01]  /*17780*/  LDL.LU R40, [R1+0x1b38] ;  /* 0x001b380001287983 */ /* 0x000f220000300800 */
[----:B--2---:R-:W-:-:S06]  /*17790*/  PRMT R44, RZ, 0x7610, R44 ;  /* 0x00007610ff2c7816 */ /* 0x004fcc000000002c */
[----:B------:R0:W2:Y:S02]  /*177a0*/  @!P1 LDG.E.U8 R44, desc[UR14][R10.64] ;  /* 0x0000000e0a2c9981 */ /* 0x0000a4000c1e1100 */
[----:B0-----:R-:W-:Y:S02]  /*177b0*/  @!P1 IMAD.MOV.U32 R10, RZ, RZ, R20 ;  /* 0x000000ffff0a9224 */ /* 0x001fe400078e0014 */
[----:B------:R-:W-:Y:S02]  /*177c0*/  @!P1 IMAD.MOV.U32 R11, RZ, RZ, R19 ;  /* 0x000000ffff0b9224 */ /* 0x000fe400078e0013 */
[----:B------:R-:W2:Y:S01]  /*177d0*/  LDL.LU R19, [R1+0x1b34] ;  /* 0x001b340001137983 */ /* 0x000ea20000300800 */
[----:B---3--:R-:W-:-:S03]  /*177e0*/  PRMT R43, RZ, 0x7610, R43 ;  /* 0x00007610ff2b7816 */ /* 0x008fc6000000002b */
[----:B------:R-:W3:Y:S04]  /*177f0*/  LDL.LU R20, [R1+0x1b30] ;  /* 0x001b300001147983 */ /* 0x000ee80000300800 */
[----:B------:R0:W2:Y:S02]  /*17800*/  @!P1 LDG.E.U8 R43, desc[UR14][R10.64] ;  /* 0x0000000e0a2b9981 */ /* 0x0000a4000c1e1100 */
[----:B0-----:R-:W-:Y:S02]  /*17810*/  @!P0 IMAD.MOV.U32 R11, RZ, RZ, R21 ;  /* 0x000000ffff0b8224 */ /* 0x001fe400078e0015 */
[----:B------:R-:W-:Y:S01]  /*17820*/  @!P0 IMAD.MOV.U32 R10, RZ, RZ, R50 ;  /* 0x000000ffff0a8224 */ /* 0x000fe200078e0032 */
[----:B------:R-:W2:Y:S04]  /*17830*/  LDL.LU R21, [R1+0x1b2c] ;  /* 0x001b2c0001157983 */ /* 0x000ea80000300800 */
[----:B------:R-:W2:Y:S01]  /*17840*/  LDL.LU R50, [R1+0x1b28] ;  /* 0x001b280001327983 */ /* 0x000ea20000300800 */
[----:B----4-:R-:W-:-:S06]  /*17850*/  PRMT R42, RZ, 0x7610, R42 ;  /* 0x00007610ff2a7816 */ /* 0x010fcc000000002a */
[----:B------:R0:W4:Y:S01]  /*17860*/  @!P0 LDG.E.U8 R42, desc[UR14][R10.64] ;  /* 0x0000000e0a2a8981 */ /* 0x000122000c1e1100 */
[----:B------:R-:W-:Y:S02]  /*17870*/  VIADD R39, R80, 0xffffff8d ;  /* 0xffffff8d50277836 */ /* 0x000fe40000000000 */
[----:B0-----:R-:W-:Y:S02]  /*17880*/  @!P0 IMAD.MOV.U32 R10, RZ, RZ, R49 ;  /* 0x000000ffff0a8224 */ /* 0x001fe400078e0031 */
[----:B------:R-:W-:Y:S02]  /*17890*/  @!P0 IMAD.MOV.U32 R11, RZ, RZ, R22 ;  /* 0x000000ffff0b8224 */ /* 0x000fe400078e0016 */
[----:B------:R-:W3:Y:S01]  /*178a0*/  LDL.LU R22, [R1+0x1b24] ;  /* 0x001b240001167983 */ /* 0x000ee20000300800 */
[----:B------:R-:W-:-:S03]  /*178b0*/  PRMT R41, RZ, 0x7610, R41 ;  /* 0x00007610ff297816 */ /* 0x000fc60000000029 */
[----:B------:R-:W3:Y:S04]  /*178c0*/  LDL.LU R49, [R1+0x1b20] ;  /* 0x001b200001317983 */ /* 0x000ee80000300800 */
[----:B------:R0:W4:Y:S01]  /*178d0*/  @!P0 LDG.E.U8 R41, desc[UR14][R10.64] ;  /* 0x0000000e0a298981 */ /* 0x000122000c1e1100 */
[----:B------:R-:W-:Y:S02]  /*178e0*/  ISETP.GE.U32.AND P1, PT, R39, 0x7fffff0e, PT ;  /* 0x7fffff0e2700780c */ /* 0x000fe40003f26070 */
[----:B------:R-:W-:Y:S01]  /*178f0*/  PRMT R39, RZ, 0x7610, R39 ;  /* 0x00007610ff277816 */ /* 0x000fe20000000027 */
[----:B0-----:R-:W-:Y:S02]  /*17900*/  @!P0 IMAD.MOV.U32 R10, RZ, RZ, R47 ;  /* 0x000000ffff0a8224 */ /* 0x001fe400078e002f */
[----:B------:R-:W-:-:S02]  /*17910*/  @!P0 IMAD.MOV.U32 R11, RZ, RZ, R26 ;  /* 0x000000ffff0b8224 */ /* 0x000fc400078e001a */
[----:B------:R-:W4:Y:S01]  /*17920*/  LDL.LU R26, [R1+0x1b1c] ;  /* 0x001b1c00011a7983 */ /* 0x000f220000300800 */
[----:B------:R-:W-:-:S06]  /*17930*/  PRMT R40, RZ, 0x7610, R40 ;  /* 0x00007610ff287816 */ /* 0x000fcc0000000028 */
[----:B------:R0:W4:Y:S02]  /*17940*/  @!P0 LDG.E.U8 R40, desc[UR14][R10.64] ;  /* 0x0000000e0a288981 */ /* 0x000124000c1e1100 */
[----:B0-----:R-:W-:Y:S02]  /*17950*/  @!P0 IMAD.MOV.U32 R11, RZ, RZ, R51 ;  /* 0x000000ffff0b8224 */ /* 0x001fe400078e0033 */
[----:B------:R-:W-:Y:S01]  /*17960*/  @!P0 IMAD.MOV.U32 R10, RZ, RZ, R48 ;  /* 0x000000ffff0a8224 */ /* 0x000fe200078e0030 */
[----:B------:R-:W4:Y:S04]  /*17970*/  LDL.LU R51, [R1+0x1b18] ;  /* 0x001b180001337983 */ /* 0x000f280000300800 */
[----:B------:R-:W4:Y:S04]  /*17980*/  LDL.LU R48, [R1+0x1b14] ;  /* 0x001b140001307983 */ /* 0x000f280000300800 */
[----:B------:R0:W4:Y:S02]  /*17990*/  @!P0 LDG.E.U8 R39, desc[UR14][R10.64] ;  /* 0x0000000e0a278981 */ /* 0x000124000c1e1100 */
[----:B0-----:R-:W-:-:S02]  /*179a0*/  @!P6 IMAD.MOV.U32 R10, RZ, RZ, R25 ;  /* 0x000000ffff0ae224 */ /* 0x001fc400078e0019 */
[----:B------:R-:W-:Y:S02]  /*179b0*/  @!P6 IMAD.MOV.U32 R11, RZ, RZ, R24 ;  /* 0x000000ffff0be224 */ /* 0x000fe400078e0018 */
[----:B------:R-:W4:Y:S04]  /*179c0*/  LDL.LU R24, [R1+0x1b10] ;  /* 0x001b100001187983 */ /* 0x000f280000300800 */
[----:B------:R-:W4:Y:S01]  /*179d0*/  LDL.LU R25, [R1+0x1b0c] ;  /* 0x001b0c0001197983 */ /* 0x000f220000300800 */
[----:B--2---:R-:W-:-:S06]  /*179e0*/  PRMT R50, RZ, 0x7610, R50 ;  /* 0x00007610ff327816 */ /* 0x004fcc0000000032 */
[----:B------:R0:W2:Y:S02]  /*179f0*/  @!P6 LDG.E.U8 R50, desc[UR14][R10.64] ;  /* 0x0000000e0a32e981 */ /* 0x0000a4000c1e1100 */
[----:B0-----:R-:W-:Y:S02]  /*17a00*/  @!P6 IMAD.MOV.U32 R11, RZ, RZ, R58 ;  /* 0x000000ffff0be224 */ /* 0x001fe400078e003a */
[----:B------:R-:W2:Y:S01]  /*17a10*/  LDL.LU R58, [R1+0x1b08] ;  /* 0x001b0800013a7983 */ /* 0x000ea20000300800 */
[----:B------:R-:W-:Y:S02]  /*17a20*/  VIADD R47, R80, 0xffffff95 ;  /* 0xffffff95502f7836 */ /* 0x000fe40000000000 */
[----:B------:R-:W-:-:S03]  /*17a30*/  @!P6 IMAD.MOV.U32 R10, RZ, RZ, R52 ;  /* 0x000000ffff0ae224 */ /* 0x000fc600078e0034 */
[----:B------:R-:W-:Y:S02]  /*17a40*/  ISETP.GE.U32.AND P0, PT, R47, 0x7fffff16, PT ;  /* 0x7fffff162f00780c */ /* 0x000fe40003f06070 */
[----:B---3--:R-:W-:-:S06]  /*17a50*/  PRMT R49, RZ, 0x7610, R49 ;  /* 0x00007610ff317816 */ /* 0x008fcc0000000031 */
[----:B------:R0:W3:Y:S01]  /*17a60*/  @!P6 LDG.E.U8 R49, desc[UR14][R10.64] ;  /* 0x0000000e0a31e981 */ /* 0x0000e2000c1e1100 */
[----:B------:R-:W-:Y:S01]  /*17a70*/  PRMT R47, RZ, 0x7610, R47 ;  /* 0x00007610ff2f7816 */ /* 0x000fe2000000002f */
[----:B0-----:R-:W-:Y:S02]  /*17a80*/  @!P6 IMAD.MOV.U32 R10, RZ, RZ, R62 ;  /* 0x000000ffff0ae224 */ /* 0x001fe400078e003e */
[----:B------:R-:W-:Y:S02]  /*17a90*/  @!P6 IMAD.MOV.U32 R11, RZ, RZ, R54 ;  /* 0x000000ffff0be224 */ /* 0x000fe400078e0036 */
[----:B------:R-:W3:Y:S04]  /*17aa0*/  LDL.LU R54, [R1+0x1b04] ;  /* 0x001b040001367983 */ /* 0x000ee80000300800 */
[----:B------:R-:W3:Y:S01]  /*17ab0*/  LDL.LU R62, [R1+0x1b00] ;  /* 0x001b0000013e7983 */ /* 0x000ee20000300800 */
[----:B----4-:R-:W-:-:S06]  /*17ac0*/  PRMT R48, RZ, 0x7610, R48 ;  /* 0x00007610ff307816 */ /* 0x010fcc0000000030 */
[----:B------:R0:W4:Y:S02]  /*17ad0*/  @!P6 LDG.E.U8 R48, desc[UR14][R10.64] ;  /* 0x0000000e0a30e981 */ /* 0x000124000c1e1100 */
[----:B0-----:R-:W-:Y:S02]  /*17ae0*/  @!P6 IMAD.MOV.U32 R10, RZ, RZ, R82 ;  /* 0x000000ffff0ae224 */ /* 0x001fe400078e0052 */
[----:B------:R-:W-:Y:S02]  /*17af0*/  @!P6 IMAD.MOV.U32 R11, RZ, RZ, R57 ;  /* 0x000000ffff0be224 */ /* 0x000fe400078e0039 */
[----:B------:R-:W4:Y:S04]  /*17b00*/  LDL.LU R57, [R1+0x1afc] ;  /* 0x001afc0001397983 */ /* 0x000f280000300800 */
[----:B------:R0:W4:Y:S02]  /*17b10*/  @!P6 LDG.E.U8 R47, desc[UR14][R10.64] ;  /* 0x0000000e0a2fe981 */ /* 0x000124000c1e1100 */
[----:B0-----:R-:W-:-:S02]  /*17b20*/  @!P0 IMAD.MOV.U32 R10, RZ, RZ, R56 ;  /* 0x000000ffff0a8224 */ /* 0x001fc400078e0038 */
[----:B------:R-:W-:Y:S01]  /*17b30*/  @!P0 IMAD.MOV.U32 R11, RZ, RZ, R23 ;  /* 0x000000ffff0b8224 */ /* 0x000fe200078e0017 */
[----:B--2---:R-:W-:Y:S01]  /*17b40*/  PRMT R58, RZ, 0x7610, R58 ;  /* 0x00007610ff3a7816 */ /* 0x004fe2000000003a */
[----:B------:R-:W-:Y:S01]  /*17b50*/  VIADD R52, R80, 0xffffff85 ;  /* 0xffffff8550347836 */ /* 0x000fe20000000000 */
[----:B------:R-:W2:Y:S04]  /*17b60*/  LDL.LU R23, [R1+0x1af8] ;  /* 0x001af80001177983 */ /* 0x000ea80000300800 */
[----:B------:R0:W2:Y:S01]  /*17b70*/  @!P0 LDG.E.U8 R58, desc[UR14][R10.64] ;  /* 0x0000000e0a3a8981 */ /* 0x0000a2000c1e1100 */
[----:B------:R-:W-:-:S03]  /*17b80*/  ISETP.GE.U32.AND P6, PT, R52, 0x7fffff06, PT ;  /* 0x7fffff063400780c */ /* 0x000fc60003fc6070 */
[----:B------:R-:W2:Y:S01]  /*17b90*/  LDL.LU R56, [R1+0x1af4] ;  /* 0x001af40001387983 */ /* 0x000ea20000300800 */
[----:B0-----:R-:W-:Y:S02]  /*17ba0*/  @!P1 IMAD.MOV.U32 R10, RZ, RZ, R53 ;  /* 0x000000ffff0a9224 */ /* 0x001fe400078e0035 */
[----:B------:R-:W-:Y:S01]  /*17bb0*/  @!P1 IMAD.MOV.U32 R11, RZ, RZ, R55 ;  /* 0x000000ffff0b9224 */ /* 0x000fe200078e0037 */
[----:B---3--:R-:W-:Y:S02]  /*17bc0*/  PRMT R54, RZ, 0x7610, R54 ;  /* 0x00007610ff367816 */ /* 0x008fe40000000036 */
[----:B------:R-:W-:-:S04]  /*17bd0*/  PRMT R62, RZ, 0x7610, R62 ;  /* 0x00007610ff3e7816 */ /* 0x000fc8000000003e */
[----:B------:R0:W3:Y:S02]  /*17be0*/  @!P1 LDG.E.U8 R54, desc[UR14][R10.64] ;  /* 0x0000000e0a369981 */ /* 0x0000e4000c1e1100 */
[----:B0-----:R-:W-:Y:S02]  /*17bf0*/  @!P6 IMAD.MOV.U32 R10, RZ, RZ, R60 ;  /* 0x000000ffff0ae224 */ /* 0x001fe400078e003c */
[----:B------:R-:W-:-:S05]  /*17c00*/  @!P6 IMAD.MOV.U32 R11, RZ, RZ, R61 ;  /* 0x000000ffff0be224 */ /* 0x000fca00078e003d */
[----:B------:R0:W3:Y:S02]  /*17c10*/  @!P6 LDG.E.U8 R62, desc[UR14][R10.64] ;  /* 0x0000000e0a3ee981 */ /* 0x0000e4000c1e1100 */
[----:B0-----:R-:W-:Y:S02]  /*17c20*/  @!P0 IMAD.MOV.U32 R10, RZ, RZ, R87 ;  /* 0x000000ffff0a8224 */ /* 0x001fe400078e0057 */
[----:B------:R-:W-:Y:S01]  /*17c30*/  @!P0 IMAD.MOV.U32 R11, RZ, RZ, R93 ;  /* 0x000000ffff0b8224 */ /* 0x000fe200078e005d */
[----:B----4-:R-:W-:-:S06]  /*17c40*/  PRMT R57, RZ, 0x7610, R57 ;  /* 0x00007610ff397816 */ /* 0x010fcc0000000039 */
[----:B------:R0:W4:Y:S04]  /*17c50*/  @!P0 LDG.E.U8 R57, desc[UR14][R10.64] ;  /* 0x0000000e0a398981 */ /* 0x000128000c1e1100 */
[----:B--2---:R-:W-:Y:S04]  /*17c60*/  STL [R1+0x1ac0], R58 ;  /* 0x001ac03a01007387 */ /* 0x004fe80000100800 */
[----:B------:R-:W2:Y:S04]  /*17c70*/  LDL.LU R55, [R1+0x1af0] ;  /* 0x001af00001377983 */ /* 0x000ea80000300800 */
[----:B------:R-:W2:Y:S01]  /*17c80*/  LDL.LU R53, [R1+0x1aec] ;  /* 0x001aec0001357983 */ /* 0x000ea20000300800 */
[----:B------:R-:W-:Y:S01]  /*17c90*/  PRMT R56, RZ, 0x7610, R56 ;  /* 0x00007610ff387816 */ /* 0x000fe20000000038 */
[----:B0-----:R-:W-:-:S02]  /*17ca0*/  @!P0 IMAD.MOV.U32 R10, RZ, RZ, R85 ;  /* 0x000000ffff0a8224 */ /* 0x001fc400078e0055 */
[----:B------:R-:W-:-:S05]  /*17cb0*/  @!P0 IMAD.MOV.U32 R11, RZ, RZ, R86 ;  /* 0x000000ffff0b8224 */ /* 0x000fca00078e0056 */
[----:B------:R0:W2:Y:S02]  /*17cc0*/  @!P0 LDG.E.U8 R56, desc[UR14][R10.64] ;  /* 0x0000000e0a388981 */ /* 0x0000a4000c1e1100 */
[----:B0-----:R-:W-:Y:S02]  /*17cd0*/  @!P0 IMAD.MOV.U32 R10, RZ, RZ, R81 ;  /* 0x000000ffff0a8224 */ /* 0x001fe400078e0051 */
[----:B---3--:R-:W-:Y:S04]  /*17ce0*/  STL [R1+0x1ac4], R54 ;  /* 0x001ac43601007387 */ /* 0x008fe80000100800 */
[----:B------:R-:W3:Y:S01]  /*17cf0*/  LDL.LU R61, [R1+0x1ae8] ;  /* 0x001ae800013d7983 */ /* 0x000ee20000300800 */
[----:B------:R-:W-:-:S03]  /*17d00*/  @!P0 IMAD.MOV.U32 R11, RZ, RZ, R83 ;  /* 0x000000ffff0b8224 */ /* 0x000fc600078e0053 */
[----:B------:R-:W3:Y:S04]  /*17d10*/  LDL.LU R60, [R1+0x1ae4] ;  /* 0x001ae400013c7983 */ /* 0x000ee80000300800 */
[----:B------:R-:W-:Y:S04]  /*17d20*/  STL [R1+0x1ac8], R62 ;  /* 0x001ac83e01007387 */ /* 0x000fe80000100800 */
[----:B----4-:R-:W-:Y:S04]  /*17d30*/  STL [R1+0x1acc], R57 ;  /* 0x001acc3901007387 */ /* 0x010fe80000100800 */
[----:B------:R-:W4:Y:S04]  /*17d40*/  LDL.LU R85, [R1+0x29c] ;  /* 0x00029c0001557983 */ /* 0x000f280000300800 */
[----:B------:R-:W4:Y:S04]  /*17d50*/  LDL.LU R86, [R1+0x298] ;  /* 0x0002980001567983 */ /* 0x000f280000300800 */
[----:B------:R-:W4:Y:S01]  /*17d60*/  LDL.LU R87, [R1+0x294] ;  /* 0x0002940001577983 */ /* 0x000f220000300800 */
[----:B------:R-:W0:Y:S01]  /*17d70*/  S2R R82, SR_TID.X ;  /* 0x0000000000527919 */ /* 0x000e220000002100 */
[----:B------:R-:W-:-:S02]  /*17d80*/  PRMT R52, RZ, 0x7610, R52 ;  /* 0x00007610ff347816 */ /* 0x000fc40000000034 */
[----:B------:R-:W4:Y:S01]  /*17d90*/  LDL.LU R93, [R1+0x1b0] ;  /* 0x0001b000015d7983 */ /* 0x000f220000300800 */
[----:B--2---:R-:W-:-:S06]  /*17da0*/  PRMT R55, RZ, 0x7610, R55 ;  /* 0x00007610ff377816 */ /* 0x004fcc0000000037 */
[----:B------:R1:W2:Y:S01]  /*17db0*/  @!P0 LDG.E.U8 R55, desc[UR14][R10.64] ;  /* 0x0000000e0a378981 */ /* 0x0002a2000c1e1100 */
[----:B------:R-:W-:Y:S02]  /*17dc0*/  PRMT R53, RZ, 0x7610, R53 ;  /* 0x00007610ff357816 */ /* 0x000fe40000000035 */
[----:B0-----:R-:W-:Y:S01]  /*17dd0*/  LOP3.LUT R82, R82, 0x7f, RZ, 0xc0, !PT ;  /* 0x0000007f52527812 */ /* 0x001fe200078ec0ff */
[----:B-1----:R-:W-:Y:S02]  /*17de0*/  @!P1 IMAD.MOV.U32 R10, RZ, RZ, R17 ;  /* 0x000000ffff0a9224 */ /* 0x002fe400078e0011 */
[----:B------:R-:W-:-:S05]  /*17df0*/  @!P1 IMAD.MOV.U32 R11, RZ, RZ, R79 ;  /* 0x000000ffff0b9224 */ /* 0x000fca00078e004f */
[----:B------:R0:W2:Y:S04]  /*17e00*/  @!P1 LDG.E.U8 R53, desc[UR14][R10.64] ;  /* 0x0000000e0a359981 */ /* 0x0000a8000c1e1100 */
[----:B------:R1:W-:Y:S01]  /*17e10*/  STS.U8 [R82+UR4+0x8000], R51 ;  /* 0x0080003352007988 */ /* 0x0003e20008000004 */
[----:B0-----:R-:W-:Y:S02]  /*17e20*/  @!P1 IMAD.MOV.U32 R10, RZ, RZ, R77 ;  /* 0x000000ffff0a9224 */ /* 0x001fe400078e004d */
[----:B------:R-:W-:Y:S01]  /*17e30*/  @!P1 IMAD.MOV.U32 R11, RZ, RZ, R78 ;  /* 0x000000ffff0b9224 */ /* 0x000fe200078e004e */
[----:B-1----:R-:W-:-:S04]  /*17e40*/  PRMT R51, RZ, 0x7610, R51 ;  /* 0x00007610ff337816 */ /* 0x002fc80000000033 */
[----:B------:R0:W2:Y:S01]  /*17e50*/  @!P1 LDG.E.U8 R52, desc[UR14][R10.64] ;  /* 0x0000000e0a349981 */ /* 0x0000a2000c1e1100 */
[----:B------:R-:W-:Y:S02]  /*17e60*/  IADD3 R17, P0, PT, R59, R5, RZ ;  /* 0x000000053b117210 */ /* 0x000fe40007f1e0ff */
[----:B---3--:R-:W-:Y:S01]  /*17e70*/  PRMT R61, RZ, 0x7610, R61 ;  /* 0x00007610ff3d7816 */ /* 0x008fe2000000003d */
[----:B0-----:R-:W-:Y:S02]  /*17e80*/  @!P1 IMAD.MOV.U32 R10, RZ, RZ, R12 ;  /* 0x000000ffff0a9224 */ /* 0x001fe400078e000c */
[----:B------:R-:W-:Y:S01]  /*17e90*/  @!P1 IMAD.MOV.U32 R11, RZ, RZ, R13 ;  /* 0x000000ffff0b9224 */ /* 0x000fe200078e000d */
[----:B------:R0:W-:Y:S04]  /*17ea0*/  STS.U8 [R82+UR4+0x4000], R24 ;  /* 0x0040001852007988 */ /* 0x0001e80008000004 */
[----:B------:R1:W3:Y:S01]  /*17eb0*/  @!P1 LDG.E.U8 R51, desc[UR14][R10.64] ;  /* 0x0000000e0a339981 */ /* 0x0002e2000c1e1100 */
[----:B------:R-:W-:Y:S01]  /*17ec0*/  PRMT R60, RZ, 0x7610, R60 ;  /* 0x00007610ff3c7816 */ /* 0x000fe2000000003c */
[----:B0-----:R-:W-:Y:S01]  /*17ed0*/  IMAD.X R24, R9, 0x1, R6, P0 ;  /* 0x0000000109187824 */ /* 0x001fe200000e0606 */
[----:B------:R-:W-:Y:S01]  /*17ee0*/  IADD3 R12, P0, PT, R59, R7, RZ ;  /* 0x000000073b0c7210 */ /* 0x000fe20007f1e0ff */
[----:B-1----:R-:W-:-:S02]  /*17ef0*/  @!P6 IMAD.MOV.U32 R10, RZ, RZ, R75 ;  /* 0x000000ffff0ae224 */ /* 0x002fc400078e004b */
[----:B------:R-:W-:Y:S01]  /*17f00*/  @!P6 IMAD.MOV.U32 R11, RZ, RZ, R76 ;  /* 0x000000ffff0be224 */ /* 0x000fe200078e004c */
[----:B------:R-:W-:Y:S01]  /*17f10*/  STL [R1+0x1ad0], R56 ;  /* 0x001ad03801007387 */ /* 0x000fe20000100800 */
[----:B------:R-:W-:-:S03]  /*17f20*/  IMAD.X R13, R9, 0x1, R8, P0 ;  /* 0x00000001090d7824 */ /* 0x000fc600000e0608 */
[----:B------:R0:W3:Y:S01]  /*17f30*/  @!P6 LDG.E.U8 R61, desc[UR14][R10.64] ;  /* 0x0000000e0a3de981 */ /* 0x0000e2000c1e1100 */
[----:B------:R-:W-:Y:S01]  /*17f40*/  PRMT R59, RZ, 0x7610, R59 ;  /* 0x00007610ff3b7816 */ /* 0x000fe2000000003b */
[C---:B------:R-:W-:Y:S02]  /*17f50*/  IMAD R81, R16.reuse, 0x66, RZ ;  /* 0x0000006610517824 */ /* 0x040fe400078e02ff */
[----:B----4-:R1:W-:Y:S01]  /*17f60*/  STS.U8 [R82+UR4+0x4400], R86 ;  /* 0x0044005652007988 */ /* 0x0103e20008000004 */
[----:B0-----:R-:W-:Y:S02]  /*17f70*/  @!P6 IMAD.MOV.U32 R10, RZ, RZ, R17 ;  /* 0x000000ffff0ae224 */ /* 0x001fe400078e0011 */
[----:B------:R-:W-:Y:S02]  /*17f80*/  @!P6 IMAD.MOV.U32 R11, RZ, RZ, R24 ;  /* 0x000000ffff0be224 */ /* 0x000fe400078e0018 */
[----:B-1----:R-:W-:-:S03]  /*17f90*/  IMAD R86, R16, 0x65, RZ ;  /* 0x0000006510567824 */ /* 0x002fc600078e02ff */
[----:B------:R0:W4:Y:S01]  /*17fa0*/  @!P6 LDG.E.U8 R60, desc[UR14][R10.64] ;  /* 0x0000000e0a3ce981 */ /* 0x000122000c1e1100 */
[C---:B------:R-:W-:Y:S02]  /*17fb0*/  IMAD R79, R16.reuse, 0x67, RZ ;  /* 0x00000067104f7824 */ /* 0x040fe400078e02ff */
[C---:B------:R-:W-:Y:S02]  /*17fc0*/  IMAD R78, R16.reuse, 0x6b, RZ ;  /* 0x0000006b104e7824 */ /* 0x040fe400078e02ff */
[C---:B------:R-:W-:Y:S02]  /*17fd0*/  IMAD R77, R16.reuse, 0x6c, RZ ;  /* 0x0000006c104d7824 */ /* 0x040fe400078e02ff */
[----:B------:R-:W-:Y:S02]  /*17fe0*/  IMAD R76, R16, 0x6d, RZ ;  /* 0x0000006d104c7824 */ /* 0x000fe400078e02ff */
[----:B0-----:R-:W-:Y:S02]  /*17ff0*/  @!P6 IMAD.MOV.U32 R10, RZ, RZ, R12 ;  /* 0x000000ffff0ae224 */ /* 0x001fe400078e000c */
[----:B------:R-:W-:-:S02]  /*18000*/  @!P6 IMAD.MOV.U32 R11, RZ, RZ, R13 ;  /* 0x000000ffff0be224 */ /* 0x000fc400078e000d */
[C---:B------:R-:W-:Y:S02]  /*18010*/  IMAD R75, R16.reuse, 0x6e, RZ ;  /* 0x0000006e104b7824 */ /* 0x040fe400078e02ff */
[C---:B------:R-:W-:Y:S02]  /*18020*/  IMAD R62, R16.reuse, 0x6f, RZ ;  /* 0x0000006f103e7824 */ /* 0x040fe400078e02ff */
[C---:B------:R-:W-:Y:S02]  /*18030*/  IMAD R58, R16.reuse, 0x73, RZ ;  /* 0x00000073103a7824 */ /* 0x040fe400078e02ff */
[C---:B------:R-:W-:Y:S02]  /*18040*/  IMAD R57, R16.reuse, 0x74, RZ ;  /* 0x0000007410397824 */ /* 0x040fe400078e02ff */
[C---:B------:R-:W-:Y:S02]  /*18050*/  IMAD R56, R16.reuse, 0x75, RZ ;  /* 0x0000007510387824 */ /* 0x040fe400078e02ff */
[----:B------:R-:W-:Y:S01]  /*18060*/  IMAD R54, R16, 0x77, RZ ;  /* 0x0000007710367824 */ /* 0x000fe200078e02ff */
[----:B------:R-:W-:Y:S01]  /*18070*/  SHF.R.S32.HI R9, RZ, 0x1f, R86 ;  /* 0x0000001fff097819 */ /* 0x000fe20000011456 */
[----:B------:R0:W3:Y:S04]  /*18080*/  @!P6 LDG.E.U8 R59, desc[UR14][R10.64] ;  /* 0x0000000e0a3be981 */ /* 0x0000e8000c1e1100 */
[----:B------:R-:W-:Y:S01]  /*18090*/  STS.U8 [R82+UR4+0x4800], R22 ;  /* 0x0048001652007988 */ /* 0x000fe20008000004 */
[----:B0-----:R-:W-:-:S02]  /*180a0*/  SHF.R.S32.HI R10, RZ, 0x1f, R81 ;  /* 0x0000001fff0a7819 */ /* 0x001fc40000011451 */
[----:B------:R-:W-:Y:S01]  /*180b0*/  SHF.R.S32.HI R11, RZ, 0x1f, R79 ;  /* 0x0000001fff0b7819 */ /* 0x000fe2000001144f */
[----:B------:R-:W-:Y:S04]  /*180c0*/  STS.U8 [R82+UR4+0x800], R23 ;  /* 0x0008001752007988 */ /* 0x000fe80008000004 */
[----:B------:R0:W-:Y:S04]  /*180d0*/  STS.U8 [R82+UR4+0xcc00], R14 ;  /* 0x00cc000e52007988 */ /* 0x0001e80008000004 */
[----:B------:R-:W-:Y:S01]  /*180e0*/  STS.U8 [R82+UR4+0x400], R85 ;  /* 0x0004005552007988 */ /* 0x000fe20008000004 */
[----:B0-----:R-:W-:-:S03]  /*180f0*/  SHF.R.S32.HI R14, RZ, 0x1f, R78 ;  /* 0x0000001fff0e7819 */ /* 0x001fc6000001144e */
[----:B------:R0:W-:Y:S04]  /*18100*/  STS.U8 [R82+UR4+0x8c00], R15 ;  /* 0x008c000f52007988 */ /* 0x0001e80008000004 */
[----:B------:R1:W-:Y:S01]  /*18110*/  STS.U8 [R82+UR4+0x4c00], R18 ;  /* 0x004c001252007988 */ /* 0x0003e20008000004 */
[----:B0-----:R-:W-:Y:S02]  /*18120*/  SHF.R.S32.HI R15, RZ, 0x1f, R77 ;  /* 0x0000001fff0f7819 */ /* 0x001fe4000001144d */
[----:B-1----:R-:W-:Y:S01]  /*18130*/  SHF.R.S32.HI R18, RZ, 0x1f, R76 ;  /* 0x0000001fff127819 */ /* 0x002fe2000001144c */
[----:B------:R0:W-:Y:S04]  /*18140*/  STS.U8 [R82+UR4+0xc00], R19 ;  /* 0x000c001352007988 */ /* 0x0001e80008000004 */
[----:B------:R-:W-:Y:S01]  /*18150*/  STS.U8 [R82+UR4], R25 ;  /* 0x0000001952007988 */ /* 0x000fe20008000004 */
[----:B0-----:R-:W-:-:S03]  /*18160*/  SHF.R.S32.HI R19, RZ, 0x1f, R75 ;  /* 0x0000001fff137819 */ /* 0x001fc6000001144b */
[----:B------:R-:W-:Y:S04]  /*18170*/  STS.U8 [R82+UR4+0x8400], R87 ;  /* 0x0084005752007988 */ /* 0x000fe80008000004 */
[----:B--2---:R0:W-:Y:S04]  /*18180*/  STL [R1+0x1ad4], R55 ;  /* 0x001ad43701007387 */ /* 0x0041e80000100800 */
[----:B------:R1:W-:Y:S04]  /*18190*/  STL [R1+0x1514], R17 ;  /* 0x0015141101007387 */ /* 0x0003e80000100800 */
[----:B------:R-:W-:Y:S01]  /*181a0*/  STL [R1+0x1510], R24 ;  /* 0x0015101801007387 */ /* 0x000fe20000100800 */
[----:B0-----:R-:W-:-:S03]  /*181b0*/  IMAD R55, R16, 0x76, RZ ;  /* 0x0000007610377824 */ /* 0x001fc600078e02ff */
[----:B------:R0:W-:Y:S01]  /*181c0*/  STL [R1+0x151c], R12 ;  /* 0x00151c0c01007387 */ /* 0x0001e20000100800 */
[----:B-1----:R-:W-:-:S03]  /*181d0*/  IMAD R17, R16, 0x7b, RZ ;  /* 0x0000007b10117824 */ /* 0x002fc600078e02ff */
[----:B------:R1:W-:Y:S04]  /*181e0*/  STL [R1+0x1518], R13 ;  /* 0x0015180d01007387 */ /* 0x0003e80000100800 */
[----:B------:R2:W-:Y:S01]  /*181f0*/  STL [R1+0x1a74], R16 ;  /* 0x001a741001007387 */ /* 0x0005e20000100800 */
[-C--:B0-----:R-:W-:Y:S01]  /*18200*/  IADD3 R12, P1, PT, R81, R0.reuse, RZ ;  /* 0x00000000510c7210 */ /* 0x081fe20007f3e0ff */
[----:B-1----:R-:W-:Y:S01]  /*18210*/  IMAD R13, R16, 0x7c, RZ ;  /* 0x0000007c100d7824 */ /* 0x002fe200078e02ff */
[----:B--2---:R-:W-:-:S04]  /*18220*/  IADD3 R16, P0, PT, R86, R0, RZ ;  /* 0x0000000056107210 */ /* 0x004fc80007f1e0ff */
[----:B------:R-:W-:Y:S04]  /*18230*/  STL [R1+0x5e0], R13 ;  /* 0x0005e00d01007387 */ /* 0x000fe80000100800 */
[----:B------:R0:W-:Y:S04]  /*18240*/  STL [R1+0x1264], R16 ;  /* 0x0012641001007387 */ /* 0x0001e80000100800 */
[----:B------:R1:W-:Y:S01]  /*18250*/  STL [R1+0x1284], R12 ;  /* 0x0012840c01007387 */ /* 0x0003e20000100800 */
[--C-:B0-----:R-:W-:Y:S01]  /*18260*/  IMAD.X R16, R9, 0x1, R2.reuse, P0 ;  /* 0x0000000109107824 */ /* 0x101fe200000e0602 */
[----:B------:R-:W-:Y:S01]  /*18270*/  IADD3 R22, P0, PT, R79, R0, RZ ;  /* 0x000000004f167210 */ /* 0x000fe20007f1e0ff */
[----:B-1----:R-:W-:-:S03]  /*18280*/  IMAD.X R12, R10, 0x1, R2, P1 ;  /* 0x000000010a0c7824 */ /* 0x002fc600008e0602 */
[----:B------:R0:W-:Y:S04]  /*18290*/  STL [R1+0x1260], R16 ;  /* 0x0012601001007387 */ /* 0x0001e80000100800 */
[----:B------:R-:W-:Y:S04]  /*182a0*/  STL [R1+0x12a4], R22 ;  /* 0x0012a41601007387 */ /* 0x000fe80000100800 */
[----:B------:R1:W-:Y:S01]  /*182b0*/  STL [R1+0x1280], R12 ;  /* 0x0012800c01007387 */ /* 0x0003e20000100800 */
[-C--:B0-----:R-:W-:Y:S01]  /*182c0*/  IADD3 R16, P1, PT, R78, R0.reuse, RZ ;  /* 0x000000004e107210 */ /* 0x081fe20007f3e0ff */
[----:B-1----:R-:W-:Y:S01]  /*182d0*/  IMAD.X R12, R11, 0x1, R2, P0 ;  /* 0x000000010b0c7824 */ /* 0x002fe200000e0602 */
[----:B------:R-:W-:-:S03]  /*182e0*/  IADD3 R23, P0, PT, R77, R0, RZ ;  /* 0x000000004d177210 */ /* 0x000fc60007f1e0ff */
[----:B------:R0:W-:Y:S04]  /*182f0*/  STL [R1+0x1324], R16 ;  /* 0x0013241001007387 */ /* 0x0001e80000100800 */
[----:B------:R1:W-:Y:S04]  /*18300*/  STL [R1+0x12a0], R12 ;  /* 0x0012a00c01007387 */ /* 0x0003e80000100800 */
[----:B------:R-:W-:Y:S01]  /*18310*/  STL [R1+0x1344], R23 ;  /* 0x0013441701007387 */ /* 0x000fe20000100800 */
[----:B0-----:R-:W-:-:S03]  /*18320*/  IMAD.X R16, R14, 0x1, R2, P1 ;  /* 0x000000010e107824 */ /* 0x001fc600008e0602 */
[----:B------:R-:W2:Y:S01]  /*18330*/  LDL.LU R85, [R1+0x178] ;  /* 0x0001780001557983 */ /* 0x000ea20000300800 */
[----:B-1----:R-:W-:-:S03]  /*18340*/  IADD3 R12, P1, PT, R76, R0, RZ ;  /* 0x000000004c0c7210 */ /* 0x002fc60007f3e0ff */
        /* <DEDUP_REMOVED lines=11> */
[----:B------:R-:W-:Y:S04]  /*18400*/  STL [R1+0x13a4], R16 ;  /* 0x0013a41001007387 */ /* 0x000fe80000100800 */
[----:B------:R-:W-:Y:S04]  /*18410*/  STL [R1+0x1380], R12 ;  /* 0x0013800c01007387 */ /* 0x000fe80000100800 */
[----:B------:R-:W-:Y:S04]  /*18420*/  STL [R1+0x1424], R25 ;  /* 0x0014241901007387 */ /* 0x000fe80000100800 */
[----:B------:R-:W3:Y:S04]  /*18430*/  LDL.LU R87, [R1+0x18c] ;  /* 0x00018c0001577983 */ /* 0x000ee80000300800 */
[----:B------:R0:W-:Y:S04]  /*18440*/  STS.U8 [R82+UR4+0xc800], R20 ;  /* 0x00c8001452007988 */ /* 0x0001e80008000004 */
[----:B------:R1:W-:Y:S01]  /*18450*/  STS.U8 [R82+UR4+0x8800], R21 ;  /* 0x0088001552007988 */ /* 0x0003e20008000004 */
[----:B0-----:R-:W-:-:S05]  /*18460*/  SHF.R.S32.HI R20, RZ, 0x1f, R62 ;  /* 0x0000001fff147819 */ /* 0x001fca000001143e */
[----:B------:R-:W-:Y:S01]  /*18470*/  IMAD.X R16, R20, 0x1, R2, P1 ;  /* 0x0000000114107824 */ /* 0x000fe200008e0602 */
[----:B------:R-:W-:Y:S02]  /*18480*/  IADD3 R12, P1, PT, R57, R0, RZ ;  /* 0x00000000390c7210 */ /* 0x000fe40007f3e0ff */
[----:B-1----:R-:W-:Y:S02]  /*18490*/  SHF.R.S32.HI R21, RZ, 0x1f, R58 ;  /* 0x0000001fff157819 */ /* 0x002fe4000001143a */
[----:B------:R-:W-:Y:S01]  /*184a0*/  STL [R1+0x13a0], R16 ;  /* 0x0013a01001007387 */ /* 0x000fe20000100800 */
[----:B------:R-:W-:-:S03]  /*184b0*/  SHF.R.S32.HI R22, RZ, 0x1f, R57 ;  /* 0x0000001fff167819 */ /* 0x000fc60000011439 */
[----:B------:R0:W-:Y:S01]  /*184c0*/  STL [R1+0x1444], R12 ;  /* 0x0014440c01007387 */ /* 0x0001e20000100800 */
[----:B------:R-:W-:-:S03]  /*184d0*/  SHF.R.S32.HI R23, RZ, 0x1f, R56 ;  /* 0x0000001fff177819 */ /* 0x000fc60000011438 */
[----:B------:R1:W-:Y:S01]  /*184e0*/  STS.U8 [R82+UR4+0xc000], R26 ;  /* 0x00c0001a52007988 */ /* 0x0003e20008000004 */
[--C-:B0-----:R-:W-:Y:S01]  /*184f0*/  IMAD.X R12, R21, 0x1, R2.reuse, P0 ;  /* 0x00000001150c7824 */ /* 0x101fe200000e0602 */
[----:B------:R-:W-:Y:S02]  /*18500*/  IADD3 R16, P0, PT, R56, R0, RZ ;  /* 0x0000000038107210 */ /* 0x000fe40007f1e0ff */
[----:B------:R0:W-:Y:S01]  /*18510*/  STS.U8 [R82+UR4+0xc400], R93 ;  /* 0x00c4005d52007988 */ /* 0x0001e20008000004 */
[----:B-1----:R-:W-:-:S03]  /*18520*/  IMAD.X R26, R22, 0x1, R2, P1 ;  /* 0x00000001161a7824 */ /* 0x002fc600008e0602 */
[----:B------:R1:W-:Y:S01]  /*18530*/  STL [R1+0x1420], R12 ;  /* 0x0014200c01007387 */ /* 0x0003e20000100800 */
[----:B------:R-:W-:-:S03]  /*18540*/  IMAD.X R83, R23, 0x1, R2, P0 ;  /* 0x0000000117537824 */ /* 0x000fc600000e0602 */
[----:B------:R4:W-:Y:S01]  /*18550*/  STL [R1+0x1464], R16 ;  /* 0x0014641001007387 */ /* 0x0009e20000100800 */
[-C--:B0-----:R-:W-:Y:S02]  /*18560*/  IADD3 R93, P0, PT, R54, R0.reuse, RZ ;  /* 0x00000000365d7210 */ /* 0x081fe40007f1e0ff */
[----:B-1----:R-:W-:Y:S01]  /*18570*/  IADD3 R12, P1, PT, R55, R0, RZ ;  /* 0x00000000370c7210 */ /* 0x002fe20007f3e0ff */
[----:B----4-:R-:W4:Y:S04]  /*18580*/  LDL.LU R16, [R1+0x190] ;  /* 0x0001900001107983 */ /* 0x010f280000300800 */
[----:B------:R-:W-:Y:S04]  /*18590*/  STL [R1+0x1440], R26 ;  /* 0x0014401a01007387 */ /* 0x000fe80000100800 */
[----:B------:R-:W-:Y:S04]  /*185a0*/  STL [R1+0x1484], R12 ;  /* 0x0014840c01007387 */ /* 0x000fe80000100800 */
[----:B------:R-:W-:Y:S04]  /*185b0*/  STL [R1+0x1460], R83 ;  /* 0x0014605301007387 */ /* 0x000fe80000100800 */
[----:B------:R0:W-:Y:S01]  /*185c0*/  STL [R1+0x14a4], R93 ;  /* 0x0014a45d01007387 */ /* 0x0001e20000100800 */
[----:B------:R-:W-:-:S03]  /*185d0*/  SHF.R.S32.HI R24, RZ, 0x1f, R55 ;  /* 0x0000001fff187819 */ /* 0x000fc60000011437 */
[----:B0-----:R-:W4:Y:S02]  /*185e0*/  LDL.LU R93, [R1+0x188] ;  /* 0x00018800015d7983 */ /* 0x001f240000300800 */
[----:B------:R-:W-:Y:S01]  /*185f0*/  IMAD.X R12, R24, 0x1, R2, P1 ;  /* 0x00000001180c7824 */ /* 0x000fe200008e0602 */
[----:B------:R-:W-:Y:S02]  /*18600*/  IADD3 R83, P1, PT, R17, R0, RZ ;  /* 0x0000000011537210 */ /* 0x000fe40007f3e0ff */
[----:B------:R-:W-:Y:S02]  /*18610*/  SHF.R.S32.HI R25, RZ, 0x1f, R54 ;  /* 0x0000001fff197819 */ /* 0x000fe40000011436 */
[----:B------:R-:W-:Y:S01]  /*18620*/  STL [R1+0x1480], R12 ;  /* 0x0014800c01007387 */ /* 0x000fe20000100800 */
[----:B------:R-:W-:-:S03]  /*18630*/  SHF.R.S32.HI R26, RZ, 0x1f, R17 ;  /* 0x0000001fff1a7819 */ /* 0x000fc60000011411 */
[----:B------:R0:W-:Y:S04]  /*18640*/  STL [R1+0x1524], R83 ;  /* 0x0015245301007387 */ /* 0x0001e80000100800 */
[----:B------:R-:W-:Y:S01]  /*18650*/  STL [R1+0x1a78], R0 ;  /* 0x001a780001007387 */ /* 0x000fe20000100800 */
[----:B0-----:R-:W-:Y:S01]  /*18660*/  IMAD.X R83, R25, 0x1, R2, P0 ;  /* 0x0000000119537824 */ /* 0x001fe200000e0602 */
[----:B------:R-:W-:-:S04]  /*18670*/  SHF.R.S32.HI R12, RZ, 0x1f, R13 ;  /* 0x0000001fff0c7819 */ /* 0x000fc8000001140d */
[----:B------:R0:W-:Y:S04]  /*18680*/  STL [R1+0x14a0], R83 ;  /* 0x0014a05301007387 */ /* 0x0001e80000100800 */
[----:B------:R-:W-:Y:S01]  /*18690*/  STL [R1+0x1b0], R12 ;  /* 0x0001b00c01007387 */ /* 0x000fe20000100800 */
[----:B0-----:R-:W-:Y:S01]  /*186a0*/  IMAD.X R83, R26, 0x1, R2, P1 ;  /* 0x000000011a537824 */ /* 0x001fe200008e0602 */
[----:B------:R-:W-:-:S04]  /*186b0*/  IADD3 R13, P6, PT, R13, R0, RZ ;  /* 0x000000000d0d7210 */ /* 0x000fc80007fde0ff */
[----:B------:R0:W-:Y:S01]  /*186c0*/  STL [R1+0x1520], R83 ;  /* 0x0015205301007387 */ /* 0x0001e20000100800 */
[----:B------:R-:W-:-:S03]  /*186d0*/  IADD3 R0, P0, PT, R86, R3, RZ ;  /* 0x0000000356007210 */ /* 0x000fc60007f1e0ff */
[----:B0-----:R-:W4:Y:S04]  /*186e0*/  LDL.LU R83, [R1+0x134] ;  /* 0x0001340001537983 */ /* 0x001f280000300800 */
[----:B------:R-:W-:Y:S04]  /*186f0*/  STL [R1+0x126c], R0 ;  /* 0x00126c0001007387 */ /* 0x000fe80000100800 */
[----:B------:R-:W-:Y:S04]  /*18700*/  STL [R1+0x1544], R13 ;  /* 0x0015440d01007387 */ /* 0x000fe80000100800 */
[----:B------:R0:W-:Y:S01]  /*18710*/  STL [R1+0x1a7c], R13 ;  /* 0x001a7c0d01007387 */ /* 0x0001e20000100800 */
[----:B------:R-:W-:Y:S01]  /*18720*/  IMAD.X R12, R12, 0x1, R2, P6 ;  /* 0x000000010c0c7824 */ /* 0x000fe200030e0602 */
[----:B0-----:R-:W-:-:S02]  /*18730*/  IADD3 R13, P1, PT, R86, R5, RZ ;  /* 0x00000005560d7210 */ /* 0x001fc40007f3e0ff */
[----:B--2---:R0:W-:Y:S04]  /*18740*/  STS.U8 [R82+UR4+0x1000], R85 ;  /* 0x0010005552007988 */ /* 0x0041e80008000004 */
[----:B0-----:R-:W2:Y:S04]  /*18750*/  LDL.LU R85, [R1+0x148] ;  /* 0x0001480001557983 */ /* 0x001ea80000300800 */
[----:B------:R0:W-:Y:S04]  /*18760*/  STL [R1+0x1a80], R2 ;  /* 0x001a800201007387 */ /* 0x0001e80000100800 */
[----:B------:R-:W-:Y:S01]  /*18770*/  STL [R1+0x1274], R13 ;  /* 0x0012740d01007387 */ /* 0x000fe20000100800 */
[----:B0-----:R-:W-:Y:S01]  /*18780*/  IMAD.X R2, R9, 0x1, R4, P0 ;  /* 0x0000000109027824 */ /* 0x001fe200000e0604 */
[----:B------:R-:W-:-:S02]  /*18790*/  IADD3 R0, P0, PT, R86, R7, RZ ;  /* 0x0000000756007210 */ /* 0x000fc40007f1e0ff */
[----:B------:R-:W2:Y:S04]  /*187a0*/  LDL.LU R86, [R1+0x14c] ;  /* 0x00014c0001567983 */ /* 0x000ea80000300800 */
[----:B------:R-:W-:Y:S04]  /*187b0*/  STL [R1+0x1268], R2 ;  /* 0x0012680201007387 */ /* 0x000fe80000100800 */
[----:B------:R-:W-:Y:S04]  /*187c0*/  STL [R1+0x1540], R12 ;  /* 0x0015400c01007387 */ /* 0x000fe80000100800 */
[----:B------:R0:W-:Y:S04]  /*187d0*/  STL [R1+0x127c], R0 ;  /* 0x00127c0001007387 */ /* 0x0001e80000100800 */
[----:B------:R1:W-:Y:S01]  /*187e0*/  STL [R1+0x1a84], R12 ;  /* 0x001a840c01007387 */ /* 0x0003e20000100800 */
[----:B0-----:R-:W-:Y:S01]  /*187f0*/  IMAD.X R0, R9, 0x1, R6, P1 ;  /* 0x0000000109007824 */ /* 0x001fe200008e0606 */
[----:B-1----:R-:W-:-:S04]  /*18800*/  IADD3 R12, P1, PT, R81, R3, RZ ;  /* 0x00000003510c7210 */ /* 0x002fc80007f3e0ff */
[----:B------:R-:W-:Y:S04]  /*18810*/  STL [R1+0x1270], R0 ;  /* 0x0012700001007387 */ /* 0x000fe80000100800 */
[----:B---3--:R0:W-:Y:S04]  /*18820*/  STS.U8 [R82+UR4+0x5000], R87 ;  /* 0x0050005752007988 */ /* 0x0081e80008000004 */
[----:B------:R-:W-:Y:S04]  /*18830*/  STL [R1+0x128c], R12 ;  /* 0x00128c0c01007387 */ /* 0x000fe80000100800 */
[----:B0-----:R-:W3:Y:S01]  /*18840*/  LDL.LU R87, [R1+0x144] ;  /* 0x0001440001577983 */ /* 0x001ee20000300800 */
[----:B------:R-:W-:Y:S01]  /*18850*/  IMAD.X R2, R9, 0x1, R8, P0 ;  /* 0x0000000109027824 */ /* 0x000fe200000e0608 */
[----:B------:R-:W-:-:S04]  /*18860*/  IADD3 R0, P0, PT, R81, R5, RZ ;  /* 0x0000000551007210 */ /* 0x000fc80007f1e0ff */
[----:B------:R-:W-:Y:S04]  /*18870*/  STL [R1+0x1278], R2 ;  /* 0x0012780201007387 */ /* 0x000fe80000100800 */
[----:B------:R0:W-:Y:S02]  /*18880*/  STL [R1+0x1294], R0 ;  /* 0x0012940001007387 */ /* 0x0001e40000100800 */
[C---:B0-----:R-:W-:Y:S01]  /*18890*/  IMAD.X R0, R10.reuse, 0x1, R4, P1 ;  /* 0x000000010a007824 */ /* 0x041fe200008e0604 */
[----:B------:R-:W-:Y:S01]  /*188a0*/  IADD3 R9, P1, PT, R81, R7, RZ ;  /* 0x0000000751097210 */ /* 0x000fe20007f3e0ff */
[----:B------:R-:W-:-:S03]  /*188b0*/  IMAD.X R2, R10, 0x1, R6, P0 ;  /* 0x000000010a027824 */ /* 0x000fc600000e0606 */
[----:B------:R0:W-:Y:S04]  /*188c0*/  STL [R1+0x1288], R0 ;  /* 0x0012880001007387 */ /* 0x0001e80000100800 */
[----:B------:R1:W-:Y:S04]  /*188d0*/  STL [R1+0x129c], R9 ;  /* 0x00129c0901007387 */ /* 0x0003e80000100800 */
[----:B------:R-:W3:Y:S01]  /*188e0*/  LDL.LU R81, [R1+0xc0] ;  /* 0x0000c00001517983 */ /* 0x000ee20000300800 */
[----:B0-----:R-:W-:Y:S01]  /*188f0*/  IADD3 R0, P0, PT, R79, R3, RZ ;  /* 0x000000034f007210 */ /* 0x001fe20007f1e0ff */
[----:B-1----:R-:W-:-:S02]  /*18900*/  IMAD.X R9, R10, 0x1, R8, P1 ;  /* 0x000000010a097824 */ /* 0x002fc400008e0608 */
[----:B------:R-:W-:Y:S04]  /*18910*/  STL [R1+0x1290], R2 ;  /* 0x0012900201007387 */ /* 0x000fe80000100800 */
[----:B------:R0:W-:Y:S04]  /*18920*/  STL [R1+0x12ac], R0 ;  /* 0x0012ac0001007387 */ /* 0x0001e80000100800 */
[----:B------:R-:W-:Y:S01]  /*18930*/  STL [R1+0x1298], R9 ;  /* 0x0012980901007387 */ /* 0x000fe20000100800 */
[----:B0-----:R-:W-:-:S03]  /*18940*/  IADD3 R0, P1, PT, R79, R5, RZ ;  /* 0x000000054f007210 */ /* 0x001fc60007f3e0ff */
[----:B----4-:R0:W-:Y:S04]  /*18950*/  STS.U8 [R82+UR4+0xd000], R93 ;  /* 0x00d0005d52007988 */ /* 0x0101e80008000004 */
[----:B0-----:R-:W4:Y:S01]  /*18960*/  LDL.LU R93, [R1+0xc8] ;  /* 0x0000c800015d7983 */ /* 0x001f220000300800 */
[----:B------:R-:W-:-:S03]  /*18970*/  IMAD.X R2, R11, 0x1, R4, P0 ;  /* 0x000000010b027824 */ /* 0x000fc600000e0604 */
[----:B------:R0:W-:Y:S01]  /*18980*/  STL [R1+0x12b4], R0 ;  /* 0x0012b40001007387 */ /* 0x0001e20000100800 */
[----:B------:R-:W-:-:S03]  /*18990*/  IMAD.X R9, R11, 0x1, R6, P1 ;  /* 0x000000010b097824 */ /* 0x000fc600008e0606 */
[----:B------:R1:W-:Y:S01]  /*189a0*/  STL [R1+0x12a8], R2 ;  /* 0x0012a80201007387 */ /* 0x0003e20000100800 */
[----:B0-----:R-:W-:-:S05]  /*189b0*/  IADD3 R0, P0, PT, R79, R7, RZ ;  /* 0x000000074f007210 */ /* 0x001fca0007f1e0ff */
[----:B------:R0:W-:Y:S01]  /*189c0*/  STL [R1+0x12bc], R0 ;  /* 0x0012bc0001007387 */ /* 0x0001e20000100800 */
[----:B-1----:R-:W-:-:S03]  /*189d0*/  IMAD.X R2, R11, 0x1, R8, P0 ;  /* 0x000000010b027824 */ /* 0x002fc600000e0608 */
[----:B------:R1:W-:Y:S01]  /*189e0*/  STL [R1+0x12b0], R9 ;  /* 0x0012b00901007387 */ /* 0x0003e20000100800 */
[----:B0-----:R-:W-:-:S03]  /*189f0*/  IADD3 R0, P1, PT, R78, R3, RZ ;  /* 0x000000034e007210 */ /* 0x001fc60007f3e0ff */
[----:B------:R0:W-:Y:S02]  /*18a00*/  STS.U8 [R82+UR4+0x1400], R83 ;  /* 0x0014005352007988 */ /* 0x0001e40008000004 */
[----:B-1----:R-:W-:Y:S02]  /*18a10*/  IMAD.X R9, R14, 0x1, R4, P1 ;  /* 0x000000010e097824 */ /* 0x002fe400008e0604 */
[----:B0-----:R-:W4:Y:S04]  /*18a20*/  LDL.LU R83, [R1+0xcc] ;  /* 0x0000cc0001537983 */ /* 0x001f280000300800 */
[----:B------:R0:W-:Y:S04]  /*18a30*/  STL [R1+0x132c], R0 ;  /* 0x00132c0001007387 */ /* 0x0001e80000100800 */
[----:B------:R1:W-:Y:S01]  /*18a40*/  STL [R1+0x12b8], R2 ;  /* 0x0012b80201007387 */ /* 0x0003e20000100800 */
[----:B0-----:R-:W-:-:S05]  /*18a50*/  IADD3 R0, P0, PT, R78, R5, RZ ;  /* 0x000000054e007210 */ /* 0x001fca0007f1e0ff */
[----:B------:R0:W-:Y:S01]  /*18a60*/  STL [R1+0x1334], R0 ;  /* 0x0013340001007387 */ /* 0x0001e20000100800 */
[----:B-1----:R-:W-:-:S03]  /*18a70*/  IMAD.X R2, R14, 0x1, R6, P0 ;  /* 0x000000010e027824 */ /* 0x002fc600000e0606 */
[----:B------:R1:W-:Y:S01]  /*18a80*/  STL [R1+0x1328], R9 ;  /* 0x0013280901007387 */ /* 0x0003e20000100800 */
[----:B0-----:R-:W-:-:S05]  /*18a90*/  IADD3 R0, P1, PT, R78, R7, RZ ;  /* 0x000000074e007210 */ /* 0x001fca0007f3e0ff */
[----:B-1----:R-:W-:Y:S01]  /*18aa0*/  IMAD.X R9, R14, 0x1, R8, P1 ;  /* 0x000000010e097824 */ /* 0x002fe200008e0608 */
[----:B--2---:R0:W-:Y:S04]  /*18ab0*/  STS.U8 [R82+UR4+0x5400], R85 ;  /* 0x0054005552007988 */ /* 0x0041e80008000004 */
[----:B0-----:R-:W2:Y:S04]  /*18ac0*/  LDL.LU R85, [R1+0xc4] ;  /* 0x0000c40001557983 */ /* 0x001ea80000300800 */
[----:B------:R0:W-:Y:S04]  /*18ad0*/  STL [R1+0x133c], R0 ;  /* 0x00133c0001007387 */ /* 0x0001e80000100800 */
[----:B------:R1:W-:Y:S01]  /*18ae0*/  STL [R1+0x1330], R2 ;  /* 0x0013300201007387 */ /* 0x0003e20000100800 */
[----:B0-----:R-:W-:-:S03]  /*18af0*/  IADD3 R0, P0, PT, R77, R3, RZ ;  /* 0x000000034d007210 */ /* 0x001fc60007f1e0ff */
[----:B------:R0:W-:Y:S01]  /*18b00*/  STS.U8 [R82+UR4+0x9400], R86 ;  /* 0x0094005652007988 */ /* 0x0001e20008000004 */
[----:B-1----:R-:W-:-:S03]  /*18b10*/  IADD3 R2, P1, PT, R77, R5, RZ ;  /* 0x000000054d027210 */ /* 0x002fc60007f3e0ff */
[----:B------:R1:W-:Y:S04]  /*18b20*/  STL [R1+0x134c], R0 ;  /* 0x00134c0001007387 */ /* 0x0003e80000100800 */
[----:B------:R-:W-:Y:S04]  /*18b30*/  STL [R1+0x1338], R9 ;  /* 0x0013380901007387 */ /* 0x000fe80000100800 */
[----:B0-----:R-:W2:Y:S01]  /*18b40*/  LDL.LU R86, [R1+0x8c] ;  /* 0x00008c0001567983 */ /* 0x001ea20000300800 */
[----:B-1----:R-:W-:-:S03]  /*18b50*/  IMAD.X R0, R15, 0x1, R4, P0 ;  /* 0x000000010f007824 */ /* 0x002fc600000e0604 */
[----:B------:R0:W-:Y:S04]  /*18b60*/  STL [R1+0x1354], R2 ;  /* 0x0013540201007387 */ /* 0x0001e80000100800 */
[----:B------:R1:W-:Y:S01]  /*18b70*/  STL [R1+0x1348], R0 ;  /* 0x0013480001007387 */ /* 0x0003e20000100800 */
[----:B0-----:R-:W-:Y:S01]  /*18b80*/  IADD3 R2, P0, PT, R77, R7, RZ ;  /* 0x000000074d027210 */ /* 0x001fe20007f1e0ff */
[----:B-1----:R-:W-:Y:S01]  /*18b90*/  IMAD.X R0, R15, 0x1, R6, P1 ;  /* 0x000000010f007824 */ /* 0x002fe200008e0606 */
[----:B------:R-:W-:-:S03]  /*18ba0*/  IADD3 R9, P1, PT, R76, R3, RZ ;  /* 0x000000034c097210 */ /* 0x000fc60007f3e0ff */
[----:B------:R-:W-:Y:S04]  /*18bb0*/  STL [R1+0x135c], R2 ;  /* 0x00135c0201007387 */ /* 0x000fe80000100800 */
[----:B------:R-:W-:Y:S04]  /*18bc0*/  STL [R1+0x1350], R0 ;  /* 0x0013500001007387 */ /* 0x000fe80000100800 */
[----:B---3--:R0:W-:Y:S04]  /*18bd0*/  STS.U8 [R82+UR4+0xd400], R87 ;  /* 0x00d4005752007988 */ /* 0x0081e80008000004 */
[----:B------:R-:W-:Y:S04]  /*18be0*/  STL [R1+0x136c], R9 ;  /* 0x00136c0901007387 */ /* 0x000fe80000100800 */
[----:B0-----:R-:W3:Y:S01]  /*18bf0*/  LDL.LU R87, [R1+0x94] ;  /* 0x0000940001577983 */ /* 0x001ee20000300800 */
[----:B------:R-:W-:Y:S01]  /*18c00*/  IMAD.X R2, R15, 0x1, R8, P0 ;  /* 0x000000010f027824 */ /* 0x000fe200000e0608 */
[----:B------:R-:W-:-:S04]  /*18c10*/  IADD3 R0, P0, PT, R76, R5, RZ ;  /* 0x000000054c007210 */ /* 0x000fc80007f1e0ff */
[----:B------:R0:W-:Y:S04]  /*18c20*/  STL [R1+0x1358], R2 ;  /* 0x0013580201007387 */ /* 0x0001e80000100800 */
[----:B------:R1:W-:Y:S01]  /*18c30*/  STL [R1+0x1374], R0 ;  /* 0x0013740001007387 */ /* 0x0003e20000100800 */
[C---:B0-----:R-:W-:Y:S02]  /*18c40*/  IMAD.X R2, R18.reuse, 0x1, R6, P0 ;  /* 0x0000000112027824 */ /* 0x041fe400000e0606 */
[----:B-1----:R-:W-:Y:S01]  /*18c50*/  IMAD.X R0, R18, 0x1, R4, P1 ;  /* 0x0000000112007824 */ /* 0x002fe200008e0604 */
[----:B------:R-:W-:-:S04]  /*18c60*/  IADD3 R9, P1, PT, R76, R7, RZ ;  /* 0x000000074c097210 */ /* 0x000fc80007f3e0ff */
[----:B------:R0:W-:Y:S04]  /*18c70*/  STL [R1+0x1368], R0 ;  /* 0x0013680001007387 */ /* 0x0001e80000100800 */
[----:B------:R-:W-:Y:S04]  /*18c80*/  STL [R1+0x137c], R9 ;  /* 0x00137c0901007387 */ /* 0x000fe80000100800 */
[----:B------:R-:W-:Y:S01]  /*18c90*/  STL [R1+0x1370], R2 ;  /* 0x0013700201007387 */ /* 0x000fe20000100800 */
[----:B0-----:R-:W-:-:S03]  /*18ca0*/  IADD3 R0, P0, PT, R75, R3, RZ ;  /* 0x000000034b007210 */ /* 0x001fc60007f1e0ff */
[----:B----4-:R0:W-:Y:S04]  /*18cb0*/  STS.U8 [R82+UR4+0x5800], R93 ;  /* 0x0058005d52007988 */ /* 0x0101e80008000004 */
[----:B0-----:R-:W4:Y:S04]  /*18cc0*/  LDL.LU R93, [R1+0x98] ;  /* 0x00009800015d7983 */ /* 0x001f280000300800 */
[----:B------:R0:W-:Y:S01]  /*18cd0*/  STL [R1+0x138c], R0 ;  /* 0x00138c0001007387 */ /* 0x0001e20000100800 */
[----:B------:R-:W-:Y:S02]  /*18ce0*/  IMAD.X R2, R19, 0x1, R4, P0 ;  /* 0x0000000113027824 */ /* 0x000fe400000e0604 */
[----:B0-----:R-:W-:Y:S01]  /*18cf0*/  IMAD.X R0, R18, 0x1, R8, P1 ;  /* 0x0000000112007824 */ /* 0x001fe200008e0608 */
[----:B------:R-:W-:-:S04]  /*18d00*/  IADD3 R9, P1, PT, R75, R5, RZ ;  /* 0x000000054b097210 */ /* 0x000fc80007f3e0ff */
[----:B------:R0:W-:Y:S04]  /*18d10*/  STL [R1+0x1378], R0 ;  /* 0x0013780001007387 */ /* 0x0001e80000100800 */
[----:B------:R-:W-:Y:S01]  /*18d20*/  STL [R1+0x1394], R9 ;  /* 0x0013940901007387 */ /* 0x000fe20000100800 */
[----:B0-----:R-:W-:-:S03]  /*18d30*/  IADD3 R0, P0, PT, R75, R7, RZ ;  /* 0x000000074b007210 */ /* 0x001fc60007f1e0ff */
[----:B------:R0:W-:Y:S04]  /*18d40*/  STL [R1+0x1388], R2 ;  /* 0x0013880201007387 */ /* 0x0001e80000100800 */
[----:B------:R1:W-:Y:S01]  /*18d50*/  STS.U8 [R82+UR4+0x9800], R83 ;  /* 0x0098005352007988 */ /* 0x0003e20008000004 */
[----:B0-----:R-:W-:-:S03]  /*18d60*/  IMAD.X R2, R19, 0x1, R8, P0 ;  /* 0x0000000113027824 */ /* 0x001fc600000e0608 */
[----:B-1----:R-:W4:Y:S04]  /*18d70*/  LDL.LU R83, [R1+0x90] ;  /* 0x0000900001537983 */ /* 0x002f280000300800 */
[----:B------:R0:W-:Y:S02]  /*18d80*/  STL [R1+0x139c], R0 ;  /* 0x00139c0001007387 */ /* 0x0001e40000100800 */
[----:B0-----:R-:W-:Y:S01]  /*18d90*/  IMAD.X R0, R19, 0x1, R6, P1 ;  /* 0x0000000113007824 */ /* 0x001fe200008e0606 */
[----:B------:R-:W-:-:S04]  /*18da0*/  IADD3 R9, P1, PT, R62, R3, RZ ;  /* 0x000000033e097210 */ /* 0x000fc80007f3e0ff */
[----:B------:R0:W-:Y:S04]  /*18db0*/  STL [R1+0x1390], R0 ;  /* 0x0013900001007387 */ /* 0x0001e80000100800 */
[----:B------:R-:W-:Y:S04]  /*18dc0*/  STL [R1+0x13ac], R9 ;  /* 0x0013ac0901007387 */ /* 0x000fe80000100800 */
[----:B------:R1:W-:Y:S01]  /*18dd0*/  STL [R1+0x1398], R2 ;  /* 0x0013980201007387 */ /* 0x0003e20000100800 */
[----:B0-----:R-:W-:Y:S01]  /*18de0*/  IADD3 R0, P0, PT, R62, R5, RZ ;  /* 0x000000053e007210 */ /* 0x001fe20007f1e0ff */
[----:B-1----:R-:W-:Y:S01]  /*18df0*/  IMAD.X R2, R20, 0x1, R4, P1 ;  /* 0x0000000114027824 */ /* 0x002fe200008e0604 */
[----:B------:R-:W-:Y:S01]  /*18e00*/  IADD3 R9, P1, PT, R62, R7, RZ ;  /* 0x000000073e097210 */ /* 0x000fe20007f3e0ff */
[----:B--2---:R0:W-:Y:S04]  /*18e10*/  STS.U8 [R82+UR4+0xd800], R85 ;  /* 0x00d8005552007988 */ /* 0x0041e80008000004 */
[----:B0-----:R-:W2:Y:S04]  /*18e20*/  LDL.LU R85, [R1+0x60] ;  /* 0x0000600001557983 */ /* 0x001ea80000300800 */
[----:B------:R0:W-:Y:S04]  /*18e30*/  STL [R1+0x13b4], R0 ;  /* 0x0013b40001007387 */ /* 0x0001e80000100800 */
[----:B------:R1:W-:Y:S01]  /*18e40*/  STL [R1+0x13a8], R2 ;  /* 0x0013a80201007387 */ /* 0x0003e20000100800 */
[----:B0-----:R-:W-:-:S03]  /*18e50*/  IMAD.X R0, R20, 0x1, R6, P0 ;  /* 0x0000000114007824 */ /* 0x001fc600000e0606 */
[----:B------:R-:W-:Y:S01]  /*18e60*/  STL [R1+0x13bc], R9 ;  /* 0x0013bc0901007387 */ /* 0x000fe20000100800 */
[----:B-1----:R-:W-:-:S03]  /*18e70*/  IADD3 R2, P0, PT, R58, R3, RZ ;  /* 0x000000033a027210 */ /* 0x002fc60007f1e0ff */
[----:B------:R0:W-:Y:S04]  /*18e80*/  STL [R1+0x13b0], R0 ;  /* 0x0013b00001007387 */ /* 0x0001e80000100800 */
[----:B------:R1:W-:Y:S04]  /*18e90*/  STS.U8 [R82+UR4+0x1c00], R86 ;  /* 0x001c005652007988 */ /* 0x0003e80008000004 */
[----:B------:R1:W-:Y:S01]  /*18ea0*/  STL [R1+0x142c], R2 ;  /* 0x00142c0201007387 */ /* 0x0003e20000100800 */
[----:B0-----:R-:W-:Y:S01]  /*18eb0*/  IMAD.X R0, R20, 0x1, R8, P1 ;  /* 0x0000000114007824 */ /* 0x001fe200008e0608 */
[----:B------:R-:W-:-:S02]  /*18ec0*/  IADD3 R9, P1, PT, R58, R5, RZ ;  /* 0x000000053a097210 */ /* 0x000fc40007f3e0ff */
[----:B-1----:R-:W2:Y:S04]  /*18ed0*/  LDL.LU R86, [R1+0x74] ;  /* 0x0000740001567983 */ /* 0x002ea80000300800 */
[----:B------:R-:W-:Y:S01]  /*18ee0*/  STL [R1+0x1a88], R20 ;  /* 0x001a881401007387 */ /* 0x000fe20000100800 */
[----:B------:R-:W-:-:S03]  /*18ef0*/  IMAD.X R2, R21, 0x1, R4, P0 ;  /* 0x0000000115027824 */ /* 0x000fc600000e0604 */
[----:B------:R0:W-:Y:S04]  /*18f00*/  STL [R1+0x13b8], R0 ;  /* 0x0013b80001007387 */ /* 0x0001e80000100800 */
[----:B------:R-:W-:Y:S01]  /*18f10*/  STL [R1+0x1434], R9 ;  /* 0x0014340901007387 */ /* 0x000fe20000100800 */
[----:B0-----:R-:W-:-:S03]  /*18f20*/  IADD3 R0, P0, PT, R58, R7, RZ ;  /* 0x000000073a007210 */ /* 0x001fc60007f1e0ff */
[----:B------:R-:W-:Y:S04]  /*18f30*/  STL [R1+0x1428], R2 ;  /* 0x0014280201007387 */ /* 0x000fe80000100800 */
[----:B---3--:R0:W-:Y:S04]  /*18f40*/  STS.U8 [R82+UR4+0x5c00], R87 ;  /* 0x005c005752007988 */ /* 0x0081e80008000004 */
[----:B------:R1:W-:Y:S04]  /*18f50*/  STL [R1+0x143c], R0 ;  /* 0x00143c0001007387 */ /* 0x0003e80000100800 */
[----:B0-----:R-:W3:Y:S01]  /*18f60*/  LDL.LU R87, [R1+0x7c] ;  /* 0x00007c0001577983 */ /* 0x001ee20000300800 */
[----:B------:R-:W-:Y:S01]  /*18f70*/  IMAD.X R2, R21, 0x1, R6, P1 ;  /* 0x0000000115027824 */ /* 0x000fe200008e0606 */
[----:B-1----:R-:W-:-:S04]  /*18f80*/  IADD3 R0, P1, PT, R57, R3, RZ ;  /* 0x0000000339007210 */ /* 0x002fc80007f3e0ff */
[----:B------:R0:W-:Y:S04]  /*18f90*/  STL [R1+0x1430], R2 ;  /* 0x0014300201007387 */ /* 0x0001e80000100800 */
[----:B------:R-:W-:Y:S04]  /*18fa0*/  STL [R1+0x1a8c], R21 ;  /* 0x001a8c1501007387 */ /* 0x000fe80000100800 */
[----:B------:R1:W-:Y:S01]  /*18fb0*/  STL [R1+0x144c], R0 ;  /* 0x00144c0001007387 */ /* 0x0003e20000100800 */
[----:B0-----:R-:W-:-:S05]  /*18fc0*/  IMAD.X R2, R21, 0x1, R8, P0 ;  /* 0x0000000115027824 */ /* 0x001fca00000e0608 */
[----:B------:R0:W-:Y:S01]  /*18fd0*/  STL [R1+0x1438], R2 ;  /* 0x0014380201007387 */ /* 0x0001e20000100800 */
[C---:B-1----:R-:W-:Y:S01]  /*18fe0*/  IADD3 R0, P0, PT, R57.reuse, R5, RZ ;  /* 0x0000000539007210 */ /* 0x042fe20007f1e0ff */
[C---:B0-----:R-:W-:Y:S01]  /*18ff0*/  IMAD.X R2, R22.reuse, 0x1, R4, P1 ;  /* 0x0000000116027824 */ /* 0x041fe200008e0604 */
[----:B------:R-:W-:Y:S01]  /*19000*/  IADD3 R9, P1, PT, R57, R7, RZ ;  /* 0x0000000739097210 */ /* 0x000fe20007f3e0ff */
[----:B----4-:R0:W-:Y:S04]  /*19010*/  STS.U8 [R82+UR4+0x9c00], R93 ;  /* 0x009c005d52007988 */ /* 0x0101e80008000004 */
[----:B0-----:R-:W4:Y:S04]  /*19020*/  LDL.LU R93, [R1+0x70] ;  /* 0x00007000015d7983 */ /* 0x001f280000300800 */
[----:B------:R0:W-:Y:S04]  /*19030*/  STL [R1+0x1454], R0 ;  /* 0x0014540001007387 */ /* 0x0001e80000100800 */
[----:B------:R1:W-:Y:S01]  /*19040*/  STL [R1+0x1448], R2 ;  /* 0x0014480201007387 */ /* 0x0003e20000100800 */
[----:B0-----:R-:W-:-:S03]  /*19050*/  IMAD.X R0, R22, 0x1, R6, P0 ;  /* 0x0000000116007824 */ /* 0x001fc600000e0606 */
[----:B------:R-:W-:Y:S01]  /*19060*/  STL [R1+0x145c], R9 ;  /* 0x00145c0901007387 */ /* 0x000fe20000100800 */
[----:B-1----:R-:W-:-:S03]  /*19070*/  IADD3 R2, P0, PT, R56, R3, RZ ;  /* 0x0000000338027210 */ /* 0x002fc60007f1e0ff */
[----:B------:R0:W-:Y:S04]  /*19080*/  STL [R1+0x1450], R0 ;  /* 0x0014500001007387 */ /* 0x0001e80000100800 */
[----:B------:R1:W-:Y:S01]  /*19090*/  STL [R1+0x146c], R2 ;  /* 0x00146c0201007387 */ /* 0x0003e20000100800 */
[----:B0-----:R-:W-:Y:S01]  /*190a0*/  IMAD.X R0, R22, 0x1, R8, P1 ;  /* 0x0000000116007824 */ /* 0x001fe200008e0608 */
[----:B------:R-:W-:Y:S02]  /*190b0*/  IADD3 R9, P1, PT, R56, R5, RZ ;  /* 0x0000000538097210 */ /* 0x000fe40007f3e0ff */
[----:B------:R-:W-:Y:S01]  /*190c0*/  STL [R1+0x1a90], R22 ;  /* 0x001a901601007387 */ /* 0x000fe20000100800 */
[----:B-1----:R-:W-:-:S03]  /*190d0*/  IMAD.X R2, R23, 0x1, R4, P0 ;  /* 0x0000000117027824 */ /* 0x002fc600000e0604 */
[----:B------:R0:W-:Y:S04]  /*190e0*/  STL [R1+0x1458], R0 ;  /* 0x0014580001007387 */ /* 0x0001e80000100800 */
[----:B------:R1:W-:Y:S01]  /*190f0*/  STL [R1+0x1474], R9 ;  /* 0x0014740901007387 */ /* 0x0003e20000100800 */
[----:B0-----:R-:W-:-:S03]  /*19100*/  IADD3 R0, P0, PT, R56, R7, RZ ;  /* 0x0000000738007210 */ /* 0x001fc60007f1e0ff */
[----:B------:R0:W-:Y:S01]  /*19110*/  STL [R1+0x1468], R2 ;  /* 0x0014680201007387 */ /* 0x0001e20000100800 */
[----:B-1----:R-:W-:-:S03]  /*19120*/  IMAD.X R9, R23, 0x1, R6, P1 ;  /* 0x0000000117097824 */ /* 0x002fc600008e0606 */
[----:B------:R-:W4:Y:S04]  /*19130*/  LDL.LU R21, [R1+0x5e0] ;  /* 0x0005e00001157983 */ /* 0x000f280000300800 */
[----:B------:R1:W-:Y:S01]  /*19140*/  STL [R1+0x147c], R0 ;  /* 0x00147c0001007387 */ /* 0x0003e20000100800 */
[----:B0-----:R-:W-:-:S03]  /*19150*/  IMAD.X R2, R23, 0x1, R8, P0 ;  /* 0x0000000117027824 */ /* 0x001fc600000e0608 */
[----:B------:R-:W-:Y:S01]  /*19160*/  STL [R1+0x1470], R9 ;  /* 0x0014700901007387 */ /* 0x000fe20000100800 */
[----:B-1----:R-:W-:-:S03]  /*19170*/  IADD3 R0, P1, PT, R55, R3, RZ ;  /* 0x0000000337007210 */ /* 0x002fc60007f3e0ff */
[----:B------:R-:W-:Y:S04]  /*19180*/  STL [R1+0x1a94], R23 ;  /* 0x001a941701007387 */ /* 0x000fe80000100800 */
[----:B------:R0:W-:Y:S04]  /*19190*/  STL [R1+0x148c], R0 ;  /* 0x00148c0001007387 */ /* 0x0001e80000100800 */
[----:B------:R-:W-:Y:S04]  /*191a0*/  STL [R1+0x1478], R2 ;  /* 0x0014780201007387 */ /* 0x000fe80000100800 */
[----:B------:R-:W4:Y:S01]  /*191b0*/  LDL.LU R19, [R1+0x1b0] ;  /* 0x0001b00001137983 */ /* 0x000f220000300800 */
[----:B0-----:R-:W-:-:S05]  /*191c0*/  IADD3 R0, P0, PT, R55, R5, RZ ;  /* 0x0000000537007210 */ /* 0x001fca0007f1e0ff */
[----:B------:R0:W-:Y:S04]  /*191d0*/  STL [R1+0x1494], R0 ;  /* 0x0014940001007387 */ /* 0x0001e80000100800 */
[----:B------:R-:W4:Y:S01]  /*191e0*/  LDL.LU R79, [R1+0x54] ;  /* 0x00005400014f7983 */ /* 0x000f220000300800 */
[----:B0-----:R-:W-:Y:S01]  /*191f0*/  IMAD.X R0, R24, 0x1, R4, P1 ;  /* 0x0000000118007824 */ /* 0x001fe200008e0604 */
[----:B------:R-:W-:-:S04]  /*19200*/  IADD3 R2, P1, PT, R55, R7, RZ ;  /* 0x0000000737027210 */ /* 0x000fc80007f3e0ff */
[----:B------:R0:W-:Y:S04]  /*19210*/  STL [R1+0x1488], R0 ;  /* 0x0014880001007387 */ /* 0x0001e80000100800 */
[----:B------:R1:W-:Y:S01]  /*19220*/  STL [R1+0x149c], R2 ;  /* 0x00149c0201007387 */ /* 0x0003e20000100800 */
[----:B0-----:R-:W-:Y:S01]  /*19230*/  IMAD.X R0, R24, 0x1, R6, P0 ;  /* 0x0000000118007824 */ /* 0x001fe200000e0606 */
[----:B-1----:R-:W-:-:S04]  /*19240*/  IADD3 R2, P0, PT, R54, R3, RZ ;  /* 0x0000000336027210 */ /* 0x002fc80007f1e0ff */
[----:B------:R0:W-:Y:S04]  /*19250*/  STL [R1+0x1490], R0 ;  /* 0x0014900001007387 */ /* 0x0001e80000100800 */
[----:B------:R1:W-:Y:S01]  /*19260*/  STL [R1+0x14ac], R2 ;  /* 0x0014ac0201007387 */ /* 0x0003e20000100800 */
[----:B0-----:R-:W-:-:S03]  /*19270*/  IMAD.X R0, R24, 0x1, R8, P1 ;  /* 0x0000000118007824 */ /* 0x001fc600008e0608 */
[----:B------:R-:W-:Y:S01]  /*19280*/  STL [R1+0x1a98], R24 ;  /* 0x001a981801007387 */ /* 0x000fe20000100800 */
[----:B-1----:R-:W-:-:S03]  /*19290*/  IADD3 R2, P1, PT, R54, R5, RZ ;  /* 0x0000000536027210 */ /* 0x002fc60007f3e0ff */
[----:B------:R0:W-:Y:S04]  /*192a0*/  STL [R1+0x1498], R0 ;  /* 0x0014980001007387 */ /* 0x0001e80000100800 */
[----:B------:R-:W-:Y:S01]  /*192b0*/  STL [R1+0x14b4], R2 ;  /* 0x0014b40201007387 */ /* 0x000fe20000100800 */
[----:B0-----:R-:W-:-:S03]  /*192c0*/  IMAD.X R0, R25, 0x1, R4, P0 ;  /* 0x0000000119007824 */ /* 0x001fc600000e0604 */
[----:B------:R0:W-:Y:S04]  /*192d0*/  STS.U8 [R82+UR4+0x1800], R81 ;  /* 0x0018005152007988 */ /* 0x0001e80008000004 */
[----:B------:R-:W-:Y:S04]  /*192e0*/  STL [R1+0x14a8], R0 ;  /* 0x0014a80001007387 */ /* 0x000fe80000100800 */
[----:B------:R1:W-:Y:S04]  /*192f0*/  STS.U8 [R82+UR4+0xdc00], R83 ;  /* 0x00dc005352007988 */ /* 0x0003e80008000004 */
[----:B0-----:R-:W4:Y:S04]  /*19300*/  LDL.LU R81, [R1+0x58] ;  /* 0x0000580001517983 */ /* 0x001f280000300800 */
[----:B-1----:R-:W4:Y:S04]  /*19310*/  LDL.LU R83, [R1+0x4c] ;  /* 0x00004c0001537983 */ /* 0x002f280000300800 */
[----:B--2---:R0:W-:Y:S04]  /*19320*/  STS.U8 [R82+UR4+0x2000], R85 ;  /* 0x0020005552007988 */ /* 0x0041e80008000004 */
[----:B0-----:R-:W2:Y:S04]  /*19330*/  LDL.LU R85, [R1+0x28] ;  /* 0x0000280001557983 */ /* 0x001ea80000300800 */
[----:B------:R0:W-:Y:S04]  /*19340*/  STS.U8 [R82+UR4+0x6000], R86 ;  /* 0x0060005652007988 */ /* 0x0001e80008000004 */
[----:B0-----:R-:W2:Y:S04]  /*19350*/  LDL.LU R86, [R1+0x24] ;  /* 0x0000240001567983 */ /* 0x001ea80000300800 */
[----:B---3--:R0:W-:Y:S04]  /*19360*/  STS.U8 [R82+UR4+0xa000], R87 ;  /* 0x00a0005752007988 */ /* 0x0081e80008000004 */
[----:B0-----:R-:W3:Y:S01]  /*19370*/  LDL.LU R87, [R1+0x20] ;  /* 0x0000200001577983 */ /* 0x001ee20000300800 */
[----:B------:R-:W-:Y:S01]  /*19380*/  IADD3 R22, P0, PT, R54, R7, RZ ;  /* 0x0000000736167210 */ /* 0x000fe20007f1e0ff */
[----:B------:R-:W-:Y:S01]  /*19390*/  IMAD.X R24, R25, 0x1, R6, P1 ;  /* 0x0000000119187824 */ /* 0x000fe200008e0606 */
[----:B------:R-:W-:-:S03]  /*193a0*/  IADD3 R12, P1, PT, R17, R3, RZ ;  /* 0x00000003110c7210 */ /* 0x000fc60007f3e0ff */
[----:B------:R-:W-:Y:S01]  /*193b0*/  IMAD.X R23, R25, 0x1, R8, P0 ;  /* 0x0000000119177824 */ /* 0x000fe200000e0608 */
[----:B------:R-:W-:Y:S01]  /*193c0*/  IADD3 R13, P0, PT, R17, R5, RZ ;  /* 0x00000005110d7210 */ /* 0x000fe20007f1e0ff */
[----:B------:R0:W-:Y:S01]  /*193d0*/  STS.U8 [R82+UR4+0x9000], R16 ;  /* 0x0090001052007988 */ /* 0x0001e20008000004 */
[----:B------:R-:W-:-:S03]  /*193e0*/  IMAD.X R20, R26, 0x1, R4, P1 ;  /* 0x000000011a147824 */ /* 0x000fc600008e0604 */
[----:B------:R-:W-:Y:S01]  /*193f0*/  IMAD.X R2, R26, 0x1, R6, P0 ;  /* 0x000000011a027824 */ /* 0x000fe200000e0606 */
[----:B------:R-:W-:Y:S01]  /*19400*/  STS.U8 [R82+UR4+0x6400], R88 ;  /* 0x0064005852007988 */ /* 0x000fe20008000004 */
[----:B0-----:R-:W-:Y:S01]  /*19410*/  IADD3 R16, P6, PT, R17, R7, RZ ;  /* 0x0000000711107210 */ /* 0x001fe20007fde0ff */
[----:B------:R-:W-:-:S04]  /*19420*/  VIADD R9, R80, 0xffffff84 ;  /* 0xffffff8450097836 */ /* 0x000fc80000000000 */
[----:B------:R-:W-:Y:S01]  /*19430*/  IMAD.X R0, R26, 0x1, R8, P6 ;  /* 0x000000011a007824 */ /* 0x000fe200030e0608 */
[----:B------:R-:W-:Y:S01]  /*19440*/  ISETP.GE.U32.AND P1, PT, R9, 0x7fffff05, PT ;  /* 0x7fffff050900780c */ /* 0x000fe20003f26070 */
[C---:B------:R-:W-:Y:S02]  /*19450*/  VIADD R9, R80.reuse, 0xffffff99 ;  /* 0xffffff9950097836 */ /* 0x040fe40000000000 */
[----:B------:R-:W-:Y:S01]  /*19460*/  VIADD R10, R80, 0xffffff9a ;  /* 0xffffff9a500a7836 */ /* 0x000fe20000000000 */
[----:B----4-:R0:W-:Y:S04]  /*19470*/  STS.U8 [R82+UR4+0xe000], R93 ;  /* 0x00e0005d52007988 */ /* 0x0101e80008000004 */
[----:B0-----:R-:W4:Y:S04]  /*19480*/  LDL.LU R93, [R1+0x1c] ;  /* 0x00001c00015d7983 */ /* 0x001f280000300800 */
        /* <DEDUP_REMOVED lines=8> */
[----:B------:R-:W-:-:S03]  /*19510*/  IADD3 R88, P0, PT, R21, R3, RZ ;  /* 0x0000000315587210 */ /* 0x000fc60007f1e0ff */
[----:B------:R-:W-:Y:S04]  /*19520*/  STL [R1+0x1538], R0 ;  /* 0x0015380001007387 */ /* 0x000fe80000100800 */
[----:B------:R-:W-:Y:S01]  /*19530*/  STL [R1+0x154c], R88 ;  /* 0x00154c5801007387 */ /* 0x000fe20000100800 */
[----:B------:R-:W-:-:S05]  /*19540*/  IMAD.X R17, R19, 0x1, R4, P0 ;  /* 0x0000000113117824 */ /* 0x000fca00000e0604 */
[----:B------:R-:W-:Y:S04]  /*19550*/  STL [R1+0x1548], R17 ;  /* 0x0015481101007387 */ /* 0x000fe80000100800 */
[----:B------:R-:W4:Y:S04]  /*19560*/  LDL.LU R78, [R1+0x340] ;  /* 0x00034000014e7983 */ /* 0x000f280000300800 */
[----:B------:R0:W-:Y:S04]  /*19570*/  STS.U8 [R82+UR4+0x2400], R79 ;  /* 0x0024004f52007988 */ /* 0x0001e80008000004 */
[----:B0-----:R-:W4:Y:S04]  /*19580*/  LDL.LU R79, [R1+0x33c] ;  /* 0x00033c00014f7983 */ /* 0x001f280000300800 */
[----:B------:R-:W4:Y:S04]  /*19590*/  LDL.LU R80, [R1+0x338] ;  /* 0x0003380001507983 */ /* 0x000f280000300800 */
[----:B------:R0:W-:Y:S04]  /*195a0*/  STS.U8 [R82+UR4+0xa400], R81 ;  /* 0x00a4005152007988 */ /* 0x0001e80008000004 */
        /* <DEDUP_REMOVED lines=9> */
[----:B------:R-:W-:-:S02]  /*19640*/  ISETP.GE.U32.AND P6, PT, R9, 0x7fffff1a, PT ;  /* 0x7fffff1a0900780c */ /* 0x000fc40003fc6070 */
[----:B------:R-:W-:Y:S01]  /*19650*/  LOP3.LUT R9, R82, 0x10, RZ, 0x3c, !PT ;  /* 0x0000001052097812 */ /* 0x000fe200078e3cff */
[----:B------:R-:W-:Y:S04]  /*19660*/  STS.U8 [R82+UR4+0x2c00], R92 ;  /* 0x002c005c52007988 */ /* 0x000fe80008000004 */
        /* <DEDUP_REMOVED lines=13> */
[----:B----4-:R0:W-:Y:S04]  /*19740*/  STS.U8 [R82+UR4+0xe800], R93 ;  /* 0x00e8005d52007988 */ /* 0x0101e80008000004 */
[----:B------:R-:W-:Y:S04]  /*19750*/  STS.U8 [R82+UR4+0xb800], R28 ;  /* 0x00b8001c52007988 */ /* 0x000fe80008000004 */
[----:B------:R-:W-:Y:S04]  /*19760*/  STS.U8 [R82+UR4+0xf800], R27 ;  /* 0x00f8001b52007988 */ /* 0x000fe80008000004 */
[----:B0-----:R-:W4:Y:S04]  /*19770*/  LDL.LU R93, [R1+0x244] ;  /* 0x00024400015d7983 */ /* 0x001f280000300800 */
[----:B------:R-:W-:Y:S04]  /*19780*/  STS.U8 [R82+UR4+0x3c00], R38 ;  /* 0x003c002652007988 */ /* 0x000fe80008000004 */
[----:B------:R-:W-:Y:S04]  /*19790*/  STS.U8 [R82+UR4+0x7c00], R37 ;  /* 0x007c002552007988 */ /* 0x000fe80008000004 */
[----:B------:R-:W-:Y:S04]  /*197a0*/  STS.U8 [R82+UR4+0xbc00], R36 ;  /* 0x00bc002452007988 */ /* 0x000fe80008000004 */
[----:B------:R-:W-:Y:S04]  /*197b0*/  STS.U8 [R82+UR4+0xfc00], R35 ;  /* 0x00fc002352007988 */ /* 0x000fe80008000004 */
[----:B------:R-:W-:Y:S04]  /*197c0*/  STS.U8 [R9+UR4+0xc080], R67 ;  /* 0x00c0804309007988 */ /* 0x000fe80008000004 */
[----:B------:R-:W-:Y:S04]  /*197d0*/  STS.U8 [R9+UR4+0x8080], R68 ;  /* 0x0080804409007988 */ /* 0x000fe80008000004 */
[----:B------:R-:W-:Y:S04]  /*197e0*/  STS.U8 [R9+UR4+0x4080], R69 ;  /* 0x0040804509007988 */ /* 0x000fe80008000004 */
[----:B------:R-:W-:Y:S01]  /*197f0*/  STS.U8 [R9+UR4+0x80], R74 ;  /* 0x0000804a09007988 */ /* 0x000fe20008000004 */
[----:B------:R-:W-:-:S03]  /*19800*/  ISETP.GE.U32.AND P0, PT, R10, 0x7fffff1b, PT ;  /* 0x7fffff1b0a00780c */ /* 0x000fc60003f06070 */
[----:B------:R-:W-:Y:S04]  /*19810*/  STS.U8 [R9+UR4+0x480], R78 ;  /* 0x0004804e09007988 */ /* 0x000fe80008000004 */
[----:B------:R-:W-:Y:S04]  /*19820*/  STS.U8 [R9+UR4+0x4480], R79 ;  /* 0x0044804f09007988 */ /* 0x000fe80008000004 */
[----:B--2---:R0:W-:Y:S04]  /*19830*/  STS.U8 [R9+UR4+0x4880], R85 ;  /* 0x0048805509007988 */ /* 0x0041e80008000004 */
[----:B0-----:R-:W2:Y:S04]  /*19840*/  LDL.LU R85, [R1+0x240] ;  /* 0x0002400001557983 */ /* 0x001ea80000300800 */
[----:B------:R0:W-:Y:S04]  /*19850*/  STS.U8 [R9+UR4+0x8880], R86 ;  /* 0x0088805609007988 */ /* 0x0001e80008000004 */
[----:B0-----:R-:W2:Y:S04]  /*19860*/  LDL.LU R86, [R1+0x23c] ;  /* 0x00023c0001567983 */ /* 0x001ea80000300800 */
[----:B---3--:R0:W-:Y:S04]  /*19870*/  STS.U8 [R9+UR4+0xc880], R87 ;  /* 0x00c8805709007988 */ /* 0x0081e80008000004 */
[----:B0-----:R-:W3:Y:S04]  /*19880*/  LDL.LU R87, [R1+0x234] ;  /* 0x0002340001577983 */ /* 0x001ee80000300800 */
[----:B------:R-:W3:Y:S04]  /*19890*/  LDL.LU R82, [R1+0x1d4] ;  /* 0x0001d40001527983 */ /* 0x000ee80000300800 */
        /* <DEDUP_REMOVED lines=23> */
[----:B------:R0:W-:Y:S04]  /*19a10*/  STS.U8 [R9+UR4+0x8480], R80 ;  /* 0x0084805009007988 */ /* 0x0001e80008000004 */
[----:B------:R1:W-:Y:S04]  /*19a20*/  STS.U8 [R9+UR4+0xc480], R81 ;  /* 0x00c4805109007988 */ /* 0x0003e80008000004 */
[----:B------:R4:W-:Y:S04]  /*19a30*/  STS.U8 [R9+UR4+0x880], R83 ;  /* 0x0008805309007988 */ /* 0x0009e80008000004 */
[----:B0-----:R-:W3:Y:S04]  /*19a40*/  LDL.LU R80, [R1+0x18] ;  /* 0x0000180001507983 */ /* 0x001ee80000300800 */
[----:B-1----:R-:W3:Y:S04]  /*19a50*/  LDL.LU R81, [R1+0x14] ;  /* 0x0000140001517983 */ /* 0x002ee80000300800 */
[----:B----4-:R0:W-:Y:S04]  /*19a60*/  STS.U8 [R9+UR4+0xc80], R93 ;  /* 0x000c805d09007988 */ /* 0x0101e80008000004 */
[----:B------:R-:W4:Y:S04]  /*19a70*/  LDL.LU R83, [R1+0x10] ;  /* 0x0000100001537983 */ /* 0x000f280000300800 */
[----:B0-----:R-:W4:Y:S04]  /*19a80*/  LDL.LU R93, [R1+0xc] ;  /* 0x00000c00015d7983 */ /* 0x001f280000300800 */
[----:B--2---:R0:W-:Y:S04]  /*19a90*/  STS.U8 [R9+UR4+0x4c80], R85 ;  /* 0x004c805509007988 */ /* 0x0041e80008000004 */
[----:B0-----:R-:W2:Y:S04]  /*19aa0*/  LDL.LU R85, [R1+0x1ae0] ;  /* 0x001ae00001557983 */ /* 0x001ea80000300800 */
[----:B------:R0:W-:Y:S04]  /*19ab0*/  STS.U8 [R9+UR4+0x8c80], R86 ;  /* 0x008c805609007988 */ /* 0x0001e80008000004 */
[----:B0-----:R-:W2:Y:S04]  /*19ac0*/  LDL.LU R86, [R1+0x1adc] ;  /* 0x001adc0001567983 */ /* 0x001ea80000300800 */
[----:B---3--:R0:W-:Y:S04]  /*19ad0*/  STS.U8 [R9+UR4+0xcc80], R87 ;  /* 0x00cc805709007988 */ /* 0x0081e80008000004 */
[----:B0-----:R-:W3:Y:S04]  /*19ae0*/  LDL.LU R87, [R1+0x1ad8] ;  /* 0x001ad80001577983 */ /* 0x001ee80000300800 */
[----:B------:R0:W-:Y:S04]  /*19af0*/  STS.U8 [R9+UR4+0x2080], R62 ;  /* 0x0020803e09007988 */ /* 0x0001e80008000004 */
[----:B------:R1:W-:Y:S04]  /*19b00*/  STS.U8 [R9+UR4+0x6080], R54 ;  /* 0x0060803609007988 */ /* 0x0003e80008000004 */
[----:B------:R1:W-:Y:S04]  /*19b10*/  STS.U8 [R9+UR4+0xa080], R58 ;  /* 0x00a0803a09007988 */ /* 0x0003e80008000004 */
[----:B0-----:R-:W3:Y:S04]  /*19b20*/  LDL.LU R62, [R1+0x39c] ;  /* 0x00039c00013e7983 */ /* 0x001ee80000300800 */
[----:B-1----:R-:W3:Y:S04]  /*19b30*/  LDL.LU R54, [R1+0x398] ;  /* 0x0003980001367983 */ /* 0x002ee80000300800 */
[----:B------:R0:W-:Y:S04]  /*19b40*/  STS.U8 [R9+UR4+0xe080], R75 ;  /* 0x00e0804b09007988 */ /* 0x0001e80008000004 */
[----:B------:R-:W3:Y:S04]  /*19b50*/  LDL.LU R58, [R1+0x394] ;  /* 0x00039400013a7983 */ /* 0x000ee80000300800 */
[----:B------:R1:W-:Y:S04]  /*19b60*/  STS.U8 [R9+UR4+0x2480], R76 ;  /* 0x0024804c09007988 */ /* 0x0003e80008000004 */
[----:B0-----:R-:W3:Y:S04]  /*19b70*/  LDL.LU R75, [R1+0x390] ;  /* 0x00039000014b7983 */ /* 0x001ee80000300800 */
[----:B------:R0:W-:Y:S04]  /*19b80*/  STS.U8 [R9+UR4+0x6480], R77 ;  /* 0x0064804d09007988 */ /* 0x0001e80008000004 */
[----:B-1----:R-:W3:Y:S04]  /*19b90*/  LDL.LU R76, [R1+0x32c] ;  /* 0x00032c00014c7983 */ /* 0x002ee80000300800 */
[----:B------:R1:W-:Y:S04]  /*19ba0*/  STS.U8 [R9+UR4+0xa480], R78 ;  /* 0x00a4804e09007988 */ /* 0x0003e80008000004 */
[----:B0-----:R-:W3:Y:S04]  /*19bb0*/  LDL.LU R77, [R1+0x328] ;  /* 0x00032800014d7983 */ /* 0x001ee80000300800 */
[----:B------:R0:W-:Y:S04]  /*19bc0*/  STS.U8 [R9+UR4+0xe480], R79 ;  /* 0x00e4804f09007988 */ /* 0x0001e80008000004 */
[----:B-1----:R-:W3:Y:S04]  /*19bd0*/  LDL.LU R78, [R1+0x324] ;  /* 0x00032400014e7983 */ /* 0x002ee80000300800 */
[----:B0-----:R-:W3:Y:S04]  /*19be0*/  LDL.LU R79, [R1+0x320] ;  /* 0x00032000014f7983 */ /* 0x001ee80000300800 */
[----:B------:R0:W-:Y:S02]  /*19bf0*/  STS.U8 [R9+UR4+0x1080], R82 ;  /* 0x0010805209007988 */ /* 0x0001e40008000004 */
[----:B0-----:R-:W0:Y:S02]  /*19c00*/  S2R R82, SR_TID.X ;  /* 0x0000000000527919 */ /* 0x001e240000002100 */
[----:B------:R1:W-:Y:S04]  /*19c10*/  STS.U8 [R9+UR4+0x2880], R80 ;  /* 0x0028805009007988 */ /* 0x0003e80008000004 */
[----:B------:R1:W-:Y:S04]  /*19c20*/  STS.U8 [R9+UR4+0x6880], R81 ;  /* 0x0068805109007988 */ /* 0x0003e80008000004 */
[----:B----4-:R4:W-:Y:S04]  /*19c30*/  STS.U8 [R9+UR4+0xa880], R83 ;  /* 0x00a8805309007988 */ /* 0x0109e80008000004 */
[----:B-1----:R-:W3:Y:S04]  /*19c40*/  LDL.LU R80, [R1+0x2ac] ;  /* 0x0002ac0001507983 */ /* 0x002ee80000300800 */
[----:B------:R-:W3:Y:S04]  /*19c50*/  LDL.LU R81, [R1+0x2a8] ;  /* 0x0002a80001517983 */ /* 0x000ee80000300800 */
[----:B------:R1:W-:Y:S04]  /*19c60*/  STS.U8 [R9+UR4+0xe880], R93 ;  /* 0x00e8805d09007988 */ /* 0x0003e80008000004 */
[----:B----4-:R-:W4:Y:S04]  /*19c70*/  LDL.LU R83, [R1+0x2a4] ;  /* 0x0002a40001537983 */ /* 0x010f280000300800 */
[----:B-1----:R-:W4:Y:S01]  /*19c80*/  LDL.LU R93, [R1+0x2a0] ;  /* 0x0002a000015d7983 */ /* 0x002f220000300800 */
[----:B0-----:R-:W-:-:S03]  /*19c90*/  LOP3.LUT R82, R82, 0x7f, RZ, 0xc0, !PT ;  /* 0x0000007f52527812 */ /* 0x001fc600078ec0ff */
[----:B------:R0:W-:Y:S04]  /*19ca0*/  STS.U8 [R9+UR4+0x5880], R10 ;  /* 0x0058800a09007988 */ /* 0x0001e80008000004 */
[----:B------:R1:W-:Y:S01]  /*19cb0*/  STS.U8 [R9+UR4+0x5c80], R55 ;  /* 0x005c803709007988 */ /* 0x0003e20008000004 */
[----:B0-----:R-:W-:-:S03]  /*19cc0*/  LOP3.LUT R10, R82, 0x20, RZ, 0x3c, !PT ;  /* 0x00000020520a7812 */ /* 0x001fc600078e3cff */
[----:B------:R0:W-:Y:S04]  /*19cd0*/  STS.U8 [R9+UR4+0x9c80], R56 ;  /* 0x009c803809007988 */ /* 0x0001e80008000004 */
[----:B-1----:R-:W4:Y:S04]  /*19ce0*/  LDL.LU R55, [R1+0x230] ;  /* 0x0002300001377983 */ /* 0x002f280000300800 */
        /* <DEDUP_REMOVED lines=11> */
[----:B------:R1:W-:Y:S04]  /*19da0*/  STS.U8 [R9+UR4+0xdc80], R57 ;  /* 0x00dc803909007988 */ /* 0x0003e80008000004 */
[----:B--2---:R-:W-:Y:S04]  /*19db0*/  STS.U8 [R9+UR4+0xac80], R85 ;  /* 0x00ac805509007988 */ /* 0x004fe80008000004 */
        /* <DEDUP_REMOVED lines=15> */
[----:B---3--:R-:W-:Y:S04]  /*19eb0*/  STS.U8 [R9+UR4+0x2c80], R87 ;  /* 0x002c805709007988 */ /* 0x008fe80008000004 */
[----:B------:R-:W-:Y:S04]  /*19ec0*/  STS.U8 [R9+UR4+0x7c80], R49 ;  /* 0x007c803109007988 */ /* 0x000fe80008000004 */
[----:B------:R-:W-:Y:S04]  /*19ed0*/  STS.U8 [R9+UR4+0xbc80], R48 ;  /* 0x00bc803009007988 */ /* 0x000fe80008000004 */
[----:B------:R-:W-:Y:S04]  /*19ee0*/  STS.U8 [R9+UR4+0xfc80], R47 ;  /* 0x00fc802f09007988 */ /* 0x000fe80008000004 */
[----:B0-----:R-:W2:Y:S04]  /*19ef0*/  LDL.LU R56, [R1+0x22c] ;  /* 0x00022c0001387983 */ /* 0x001ea80000300800 */
[----:B-1----:R-:W3:Y:S04]  /*19f00*/  LDL.LU R57, [R1+0x228] ;  /* 0x0002280001397983 */ /* 0x002ee80000300800 */
[----:B------:R0:W-:Y:S04]  /*19f10*/  STS.U8 [R10+UR4+0x100], R62 ;  /* 0x0001003e0a007988 */ /* 0x0001e80008000004 */
        /* <DEDUP_REMOVED lines=14> */
[----:B-1----:R-:W3:Y:S04]  /*1a000*/  LDL.LU R79, [R1+0x154] ;  /* 0x00015400014f7983 */ /* 0x002ee80000300800 */
[----:B------:R0:W-:Y:S04]  /*1a010*/  STS.U8 [R10+UR4+0x900], R80 ;  /* 0x000900500a007988 */ /* 0x0001e80008000004 */
[----:B------:R1:W-:Y:S04]  /*1a020*/  STS.U8 [R10+UR4+0x4900], R81 ;  /* 0x004900510a007988 */ /* 0x0003e80008000004 */
[----:B0-----:R-:W3:Y:S04]  /*1a030*/  LDL.LU R80, [R1+0x150] ;  /* 0x0001500001507983 */ /* 0x001ee80000300800 */
[----:B----4-:R0:W-:Y:S04]  /*1a040*/  STS.U8 [R10+UR4+0x8900], R83 ;  /* 0x008900530a007988 */ /* 0x0101e80008000004 */
[----:B-1----:R-:W4:Y:S04]  /*1a050*/  LDL.LU R81, [R1+0xdc] ;  /* 0x0000dc0001517983 */ /* 0x002f280000300800 */
[----:B------:R1:W-:Y:S04]  /*1a060*/  STS.U8 [R10+UR4+0xc900], R93 ;  /* 0x00c9005d0a007988 */ /* 0x0003e80008000004 */
[----:B0-----:R-:W4:Y:S04]  /*1a070*/  LDL.LU R83, [R1+0xd8] ;  /* 0x0000d80001537983 */ /* 0x001f280000300800 */
[----:B-1----:R-:W4:Y:S04]  /*1a080*/  LDL.LU R93, [R1+0xd4] ;  /* 0x0000d400015d7983 */ /* 0x002f280000300800 */
[----:B------:R-:W4:Y:S04]  /*1a090*/  LDL.LU R82, [R1+0xd0] ;  /* 0x0000d00001527983 */ /* 0x000f280000300800 */
        /* <DEDUP_REMOVED lines=14> */
[----:B------:R-:W4:Y:S04]  /*1a180*/  LDL.LU R11, [R1] ;  /* 0x00000000010b7983 */ /* 0x000f280000300800 */
[----:B------:R0:W-:Y:S04]  /*1a190*/  STS.U8 [R10+UR4+0xd00], R55 ;  /* 0x000d00370a007988 */ /* 0x0001e80008000004 */
[----:B0-----:R-:W4:Y:S04]  /*1a1a0*/  LDL.LU R55, [R1+0x1ad4] ;  /* 0x001ad40001377983 */ /* 0x001f280000300800 */
[----:B--2---:R0:W-:Y:S04]  /*1a1b0*/  STS.U8 [R10+UR4+0x4d00], R56 ;  /* 0x004d00380a007988 */ /* 0x0041e80008000004 */
[----:B---3--:R1:W-:Y:S04]  /*1a1c0*/  STS.U8 [R10+UR4+0x8d00], R57 ;  /* 0x008d00390a007988 */ /* 0x0083e80008000004 */
[----:B0-----:R-:W2:Y:S04]  /*1a1d0*/  LDL.LU R56, [R1+0x1ad0] ;  /* 0x001ad00001387983 */ /* 0x001ea80000300800 */
[----:B-1----:R-:W3:Y:S04]  /*1a1e0*/  LDL.LU R57, [R1+0x1acc] ;  /* 0x001acc0001397983 */ /* 0x002ee80000300800 */
[----:B------:R0:W-:Y:S04]  /*1a1f0*/  STS.U8 [R10+UR4+0xcd00], R62 ;  /* 0x00cd003e0a007988 */ /* 0x0001e80008000004 */
[----:B------:R1:W-:Y:S04]  /*1a200*/  STS.U8 [R10+UR4+0x1100], R54 ;  /* 0x001100360a007988 */ /* 0x0003e80008000004 */
[----:B0-----:R-:W2:Y:S04]  /*1a210*/  LDL.LU R62, [R1+0x1ac8] ;  /* 0x001ac800013e7983 */ /* 0x001ea80000300800 */
[----:B------:R0:W-:Y:S04]  /*1a220*/  STS.U8 [R10+UR4+0x5100], R58 ;  /* 0x0051003a0a007988 */ /* 0x0001e80008000004 */
[----:B-1----:R-:W2:Y:S04]  /*1a230*/  LDL.LU R54, [R1+0x1ac4] ;  /* 0x001ac40001367983 */ /* 0x002ea80000300800 */
        /* <DEDUP_REMOVED lines=10> */
[----:B-1----:R-:W2:Y:S04]  /*1a2e0*/  LDL.LU R79, [R1+0x1aac] ;  /* 0x001aac00014f7983 */ /* 0x002ea80000300800 */
[----:B------:R0:W-:Y:S04]  /*1a2f0*/  STS.U8 [R10+UR4+0xd500], R80 ;  /* 0x00d500500a007988 */ /* 0x0001e80008000004 */
[----:B----4-:R1:W-:Y:S04]  /*1a300*/  STS.U8 [R10+UR4+0x1900], R81 ;  /* 0x001900510a007988 */ /* 0x0103e80008000004 */
[----:B0-----:R-:W4:Y:S04]  /*1a310*/  LDL.LU R80, [R1+0x1aa8] ;  /* 0x001aa80001507983 */ /* 0x001f280000300800 */
[----:B------:R0:W-:Y:S04]  /*1a320*/  STS.U8 [R10+UR4+0x5900], R83 ;  /* 0x005900530a007988 */ /* 0x0001e80008000004 */
[----:B-1----:R-:W3:Y:S04]  /*1a330*/  LDL.LU R81, [R1+0x1aa4] ;  /* 0x001aa40001517983 */ /* 0x002ee80000300800 */
[----:B------:R1:W-:Y:S04]  /*1a340*/  STS.U8 [R10+UR4+0x9900], R93 ;  /* 0x0099005d0a007988 */ /* 0x0003e80008000004 */
[----:B0-----:R-:W3:Y:S04]  /*1a350*/  LDL.LU R83, [R1+0x1aa0] ;  /* 0x001aa00001537983 */ /* 0x001ee80000300800 */
        /* <DEDUP_REMOVED lines=9> */
[----:B0-----:R-:W4:Y:S04]  /*1a3f0*/  LDL.LU R66, [R1+0x3ac] ;  /* 0x0003ac0001427983 */ /* 0x001f280000300800 */
[----:B------:R-:W4:Y:S04]  /*1a400*/  LDL.LU R71, [R1+0x3a8] ;  /* 0x0003a80001477983 */ /* 0x000f280000300800 */
[----:B------:R-:W4:Y:S04]  /*1a410*/  LDL.LU R72, [R1+0x3a4] ;  /* 0x0003a40001487983 */ /* 0x000f280000300800 */
[----:B------:R-:W4:Y:S04]  /*1a420*/  LDL.LU R73, [R1+0x3a0] ;  /* 0x0003a00001497983 */ /* 0x000f280000300800 */
[----:B------:R-:W4:Y:S04]  /*1a430*/  LDL.LU R68, [R1+0x31c] ;  /* 0x00031c0001447983 */ /* 0x000f280000300800 */
[----:B------:R-:W4:Y:S04]  /*1a440*/  LDL.LU R69, [R1+0x318] ;  /* 0x0003180001457983 */ /* 0x000f280000300800 */
[----:B------:R-:W4:Y:S04]  /*1a450*/  LDL.LU R74, [R1+0x314] ;  /* 0x00031400014a7983 */ /* 0x000f280000300800 */
[----:B------:R0:W-:Y:S04]  /*1a460*/  STS.U8 [R10+UR4+0x2900], R15 ;  /* 0x0029000f0a007988 */ /* 0x0001e80008000004 */
[----:B------:R1:W-:Y:S04]  /*1a470*/  STS.U8 [R10+UR4+0x6900], R14 ;  /* 0x0069000e0a007988 */ /* 0x0003e80008000004 */
[----:B------:R-:W4:Y:S04]  /*1a480*/  LDL.LU R63, [R1+0x310] ;  /* 0x00031000013f7983 */ /* 0x000f280000300800 */
[----:B------:R1:W-:Y:S04]  /*1a490*/  STS.U8 [R10+UR4+0x2100], R67 ;  /* 0x002100430a007988 */ /* 0x0003e80008000004 */
[----:B------:R1:W-:Y:S04]  /*1a4a0*/  STS.U8 [R10+UR4+0x6500], R64 ;  /* 0x006500400a007988 */ /* 0x0003e80008000004 */
[----:B0-----:R-:W4:Y:S04]  /*1a4b0*/  LDL R15, [R1+0x1260] ;  /* 0x00126000010f7983 */ /* 0x001f280000100800 */
[----:B-1----:R-:W4:Y:S04]  /*1a4c0*/  LDL R14, [R1+0x1264] ;  /* 0x00126400010e7983 */ /* 0x002f280000100800 */
[----:B------:R-:W4:Y:S04]  /*1a4d0*/  LDL R67, [R1+0x1268] ;  /* 0x0012680001437983 */ /* 0x000f280000100800 */
[----:B------:R-:W4:Y:S04]  /*1a4e0*/  LDL R64, [R1+0x126c] ;  /* 0x00126c0001407983 */ /* 0x000f280000100800 */
[----:B------:R0:W-:Y:S04]  /*1a4f0*/  STS.U8 [R10+UR4+0x1d00], R70 ;  /* 0x001d00460a007988 */ /* 0x0001e80008000004 */
[----:B0-----:R-:W4:Y:S04]  /*1a500*/  LDL R70, [R1+0x1274] ;  /* 0x0012740001467983 */ /* 0x001f280000100800 */
[----:B--2---:R0:W-:Y:S04]  /*1a510*/  STS.U8 [R10+UR4+0xed00], R79 ;  /* 0x00ed004f0a007988 */ /* 0x0041e80008000004 */
[----:B0-----:R-:W2:Y:S04]  /*1a520*/  LDL R79, [R1+0x1270] ;  /* 0x00127000014f7983 */ /* 0x001ea80000100800 */
[----:B------:R0:W-:Y:S02]  /*1a530*/  STS.U8 [R10+UR4+0xd900], R82 ;  /* 0x00d900520a007988 */ /* 0x0001e40008000004 */
[----:B0-----:R-:W0:Y:S02]  /*1a540*/  S2R R82, SR_TID.X ;  /* 0x0000000000527919 */ /* 0x001e240000002100 */
[----:B------:R-:W-:Y:S04]  /*1a550*/  STS.U8 [R10+UR4+0xa900], R11 ;  /* 0x00a9000b0a007988 */ /* 0x000fe80008000004 */
[----:B------:R1:W-:Y:S04]  /*1a560*/  STS.U8 [R10+UR4+0x3d00], R62 ;  /* 0x003d003e0a007988 */ /* 0x0003e80008000004 */
[----:B------:R-:W-:Y:S01]  /*1a570*/  STS.U8 [R10+UR4+0xa500], R65 ;  /* 0x00a500410a007988 */ /* 0x000fe20008000004 */
[----:B-1----:R-:W-:-:S03]  /*1a580*/  PRMT R62, RZ, 0x7610, R62 ;  /* 0x00007610ff3e7816 */ /* 0x002fc6000000003e */
[----:B---3--:R-:W-:Y:S04]  /*1a590*/  STS.U8 [R10+UR4+0x2d00], R83 ;  /* 0x002d00530a007988 */ /* 0x008fe80008000004 */
[----:B------:R-:W-:Y:S04]  /*1a5a0*/  STS.U8 [R10+UR4+0x6d00], R81 ;  /* 0x006d00510a007988 */ /* 0x000fe80008000004 */
[----:B----4-:R-:W-:Y:S04]  /*1a5b0*/  STS.U8 [R10+UR4+0xe900], R93 ;  /* 0x00e9005d0a007988 */ /* 0x010fe80008000004 */
[----:B------:R-:W-:Y:S01]  /*1a5c0*/  STS.U8 [R10+UR4+0xad00], R80 ;  /* 0x00ad00500a007988 */ /* 0x000fe20008000004 */
[----:B0-----:R-:W-:-:S03]  /*1a5d0*/  LOP3.LUT R82, R82, 0x7f, RZ, 0xc0, !PT ;  /* 0x0000007f52527812 */ /* 0x001fc600078ec0ff */
[----:B------:R-:W-:Y:S01]  /*1a5e0*/  STS.U8 [R10+UR4+0x3100], R78 ;  /* 0x0031004e0a007988 */ /* 0x000fe20008000004 */
[----:B------:R-:W-:-:S03]  /*1a5f0*/  LOP3.LUT R11, R82, 0x30, RZ, 0x3c, !PT ;  /* 0x00000030520b7812 */ /* 0x000fc600078e3cff */
        /* <DEDUP_REMOVED lines=12> */
[----:B------:R-:W-:Y:S04]  /*1a6c0*/  STS.U8 [R10+UR4+0xbd00], R60 ;  /* 0x00bd003c0a007988 */ /* 0x000fe80008000004 */
[----:B------:R-:W-:Y:S01]  /*1a6d0*/  STS.U8 [R10+UR4+0xfd00], R59 ;  /* 0x00fd003b0a007988 */ /* 0x000fe20008000004 */
[----:B0-----:R-:W-:-:S03]  /*1a6e0*/  PRMT R61, RZ, 0x7610, R61 ;  /* 0x00007610ff3d7816 */ /* 0x001fc6000000003d */
[----:B------:R0:W-:Y:S04]  /*1a6f0*/  STS.U8 [R11+UR4+0x180], R66 ;  /* 0x000180420b007988 */ /* 0x0001e80008000004 */
[----:B------:R-:W-:Y:S04]  /*1a700*/  STS.U8 [R11+UR4+0x4180], R71 ;  /* 0x004180470b007988 */ /* 0x000fe80008000004 */
[----:B------:R-:W-:Y:S04]  /*1a710*/  STS.U8 [R11+UR4+0x8180], R72 ;  /* 0x008180480b007988 */ /* 0x000fe80008000004 */
[----:B------:R-:W-:Y:S04]  /*1a720*/  STS.U8 [R11+UR4+0xc180], R73 ;  /* 0x00c180490b007988 */ /* 0x000fe80008000004 */
[----:B------:R1:W-:Y:S04]  /*1a730*/  STS.U8 [R11+UR4+0x580], R68 ;  /* 0x000580440b007988 */ /* 0x0003e80008000004 */
[----:B------:R3:W-:Y:S04]  /*1a740*/  STS.U8 [R11+UR4+0x4580], R69 ;  /* 0x004580450b007988 */ /* 0x0007e80008000004 */
[----:B------:R4:W-:Y:S04]  /*1a750*/  STS.U8 [R11+UR4+0x8580], R74 ;  /* 0x0085804a0b007988 */ /* 0x0009e80008000004 */
[----:B------:R0:W-:Y:S04]  /*1a760*/  STS.U8 [R11+UR4+0xc580], R63 ;  /* 0x00c5803f0b007988 */ /* 0x0001e80008000004 */
[----:B------:R1:W2:Y:S04]  /*1a770*/  @!P0 LDG.E.U8 R62, desc[UR14][R14.64] ;  /* 0x0000000e0e3e8981 */ /* 0x0002a8000c1e1100 */
[----:B------:R-:W2:Y:S04]  /*1a780*/  LDL R65, [R1+0x1278] ;  /* 0x0012780001417983 */ /* 0x000ea80000100800 */
[----:B0-----:R-:W2:Y:S01]  /*1a790*/  LDL R66, [R1+0x127c] ;  /* 0x00127c0001427983 */ /* 0x001ea20000100800 */
[----:B-1----:R-:W-:-:S02]  /*1a7a0*/  @!P0 IMAD.MOV.U32 R14, RZ, RZ, R64 ;  /* 0x000000ffff0e8224 */ /* 0x002fc400078e0040 */
[----:B------:R-:W-:Y:S01]  /*1a7b0*/  @!P0 IMAD.MOV.U32 R15, RZ, RZ, R67 ;  /* 0x000000ffff0f8224 */ /* 0x000fe200078e0043 */
[----:B------:R-:W-:Y:S01]  /*1a7c0*/  PRMT R18, RZ, 0x7610, R18 ;  /* 0x00007610ff127816 */ /* 0x000fe20000000012 */
[----:B------:R-:W2:Y:S01]  /*1a7d0*/  LDL R68, [R1+0x1280] ;  /* 0x0012800001447983 */ /* 0x000ea20000100800 */
[----:B------:R-:W0:Y:S03]  /*1a7e0*/  LDC R64, c[0x0][0x3a0] ;  /* 0x0000e800ff407b82 */ /* 0x000e260000000800 */
[----:B------:R1:W2:Y:S04]  /*1a7f0*/  @!P0 LDG.E.U8 R61, desc[UR14][R14.64] ;  /* 0x0000000e0e3d8981 */ /* 0x0002a8000c1e1100 */
[----:B---3--:R-:W3:Y:S04]  /*1a800*/  LDL R69, [R1+0x1284] ;  /* 0x0012840001457983 */ /* 0x008ee80000100800 */
[----:B----4-:R-:W4:Y:S01]  /*1a810*/  LDL R74, [R1+0x1288] ;  /* 0x00128800014a7983 */ /* 0x010f220000100800 */
[----:B-1----:R-:W-:-:S03]  /*1a820*/  @!P0 IMAD.MOV.U32 R14, RZ, RZ, R70 ;  /* 0x000000ffff0e8224 */ /* 0x002fc600078e0046 */
[----:B------:R-:W4:Y:S04]  /*1a830*/  LDL R63, [R1+0x128c] ;  /* 0x00128c00013f7983 */ /* 0x000f280000100800 */
[----:B------:R-:W4:Y:S04]  /*1a840*/  LDL R71, [R1+0x1290] ;  /* 0x0012900001477983 */ /* 0x000f280000100800 */
[----:B------:R-:W4:Y:S01]  /*1a850*/  LDL R72, [R1+0x1294] ;  /* 0x0012940001487983 */ /* 0x000f220000100800 */
[----:B------:R-:W-:Y:S02]  /*1a860*/  PRMT R60, RZ, 0x7610, R60 ;  /* 0x00007610ff3c7816 */ /* 0x000fe4000000003c */
[----:B------:R-:W-:Y:S01]  /*1a870*/  PRMT R59, RZ, 0x7610, R59 ;  /* 0x00007610ff3b7816 */ /* 0x000fe2000000003b */
[----:B------:R-:W4:Y:S01]  /*1a880*/  LDL R73, [R1+0x1298] ;  /* 0x0012980001497983 */ /* 0x000f220000100800 */
[----:B------:R-:W-:-:S03]  /*1a890*/  PRMT R58, RZ, 0x7610, R58 ;  /* 0x00007610ff3a7816 */ /* 0x000fc6000000003a */
[----:B------:R-:W4:Y:S04]  /*1a8a0*/  LDL R67, [R1+0x129c] ;  /* 0x00129c0001437983 */ /* 0x000f280000100800 */
[----:B------:R-:W4:Y:S04]  /*1a8b0*/  LDL R77, [R1+0x12a0] ;  /* 0x0012a000014d7983 */ /* 0x000f280000100800 */
[----:B------:R-:W4:Y:S01]  /*1a8c0*/  LDL R78, [R1+0x12a4] ;  /* 0x0012a400014e7983 */ /* 0x000f220000100800 */
[----:B--2---:R-:W-:-:S05]  /*1a8d0*/  @!P0 IMAD.MOV.U32 R15, RZ, RZ, R79 ;  /* 0x000000ffff0f8224 */ /* 0x004fca00078e004f */
[----:B------:R1:W2:Y:S02]  /*1a8e0*/  @!P0 LDG.E.U8 R18, desc[UR14][R14.64] ;  /* 0x0000000e0e128981 */ /* 0x0002a4000c1e1100 */
[----:B-1----:R-:W-:Y:S02]  /*1a8f0*/  @!P0 IMAD.MOV.U32 R15, RZ, RZ, R65 ;  /* 0x000000ffff0f8224 */ /* 0x002fe400078e0041 */
[----:B------:R-:W-:-:S05]  /*1a900*/  @!P0 IMAD.MOV.U32 R14, RZ, RZ, R66 ;  /* 0x000000ffff0e8224 */ /* 0x000fca00078e0042 */
[----:B------:R3:W2:Y:S02]  /*1a910*/  @!P0 LDG.E.U8 R60, desc[UR14][R14.64] ;  /* 0x0000000e0e3c8981 */ /* 0x0006a4000c1e1100 */
[----:B---3--:R-:W-:Y:S02]  /*1a920*/  @!P6 IMAD.MOV.U32 R14, RZ, RZ, R69 ;  /* 0x000000ffff0ee224 */ /* 0x008fe400078e0045 */
[----:B------:R-:W-:-:S05]  /*1a930*/  @!P6 IMAD.MOV.U32 R15, RZ, RZ, R68 ;  /* 0x000000ffff0fe224 */ /* 0x000fca00078e0044 */
[----:B------:R4:W3:Y:S02]  /*1a940*/  @!P6 LDG.E.U8 R59, desc[UR14][R14.64] ;  /* 0x0000000e0e3be981 */ /* 0x0008e4000c1e1100 */
[----:B----4-:R-:W-:Y:S02]  /*1a950*/  @!P6 IMAD.MOV.U32 R14, RZ, RZ, R63 ;  /* 0x000000ffff0ee224 */ /* 0x010fe400078e003f */
[----:B------:R-:W-:-:S05]  /*1a960*/  @!P6 IMAD.MOV.U32 R15, RZ, RZ, R74 ;  /* 0x000000ffff0fe224 */ /* 0x000fca00078e004a */
[----:B------:R1:W4:Y:S02]  /*1a970*/  @!P6 LDG.E.U8 R58, desc[UR14][R14.64] ;  /* 0x0000000e0e3ae981 */ /* 0x000324000c1e1100 */
[----:B-1----:R-:W-:Y:S02]  /*1a980*/  @!P6 IMAD.MOV.U32 R14, RZ, RZ, R72 ;  /* 0x000000ffff0ee224 */ /* 0x002fe400078e0048 */
[----:B------:R-:W-:Y:S01]  /*1a990*/  @!P6 IMAD.MOV.U32 R15, RZ, RZ, R71 ;  /* 0x000000ffff0fe224 */ /* 0x000fe200078e0047 */
[----:B--2---:R0:W-:Y:S04]  /*1a9a0*/  STL [R1+0x54], R18 ;  /* 0x0000541201007387 */ /* 0x0041e80000100800 */
[----:B------:R-:W2:Y:S04]  /*1a9b0*/  LDL R65, [R1+0x12a8] ;  /* 0x0012a80001417983 */ /* 0x000ea80000100800 */
[----:B------:R-:W3:Y:S01]  /*1a9c0*/  LDL R66, [R1+0x12ac] ;  /* 0x0012ac0001427983 */ /* 0x000ee20000100800 */
[----:B0-----:R-:W-:-:S03]  /*1a9d0*/  VIADD R18, R64, 0xffffff98 ;  /* 0xffffff9840127836 */ /* 0x001fc60000000000 */
[----:B------:R-:W4:Y:S02]  /*1a9e0*/  LDL R79, [R1+0x12b0] ;  /* 0x0012b000014f7983 */ /* 0x000f240000100800 */
[----:B------:R-:W-:Y:S02]  /*1a9f0*/  ISETP.GE.U32.AND P0, PT, R18, 0x7fffff19, PT ;  /* 0x7fffff191200780c */ /* 0x000fe40003f06070 */
[----:B------:R-:W4:Y:S01]  /*1aa00*/  LDL R70, [R1+0x12b4] ;  /* 0x0012b40001467983 */ /* 0x000f220000100800 */
[----:B------:R-:W-:-:S03]  /*1aa10*/  PRMT R18, RZ, 0x7610, R18 ;  /* 0x00007610ff127816 */ /* 0x000fc60000000012 */
[----:B------:R-:W4:Y:S04]  /*1aa20*/  LDL R68, [R1+0x12b8] ;  /* 0x0012b80001447983 */ /* 0x000f280000100800 */
[----:B------:R0:W4:Y:S04]  /*1aa30*/  @!P6 LDG.E.U8 R18, desc[UR14][R14.64] ;  /* 0x0000000e0e12e981 */ /* 0x000128000c1e1100 */
[----:B------:R-:W4:Y:S04]  /*1aa40*/  LDL R69, [R1+0x12bc] ;  /* 0x0012bc0001457983 */ /* 0x000f280000100800 */
[----:B------:R-:W-:Y:S04]  /*1aa50*/  STL [R1+0x5c], R62 ;  /* 0x00005c3e01007387 */ /* 0x000fe80000100800 */
[----:B------:R-:W4:Y:S04]  /*1aa60*/  LDL R74, [R1+0x1320] ;  /* 0x00132000014a7983 */ /* 0x000f280000100800 */
[----:B------:R-:W4:Y:S04]  /*1aa70*/  LDL R63, [R1+0x1324] ;  /* 0x00132400013f7983 */ /* 0x000f280000100800 */
[----:B------:R-:W-:Y:S04]  /*1aa80*/  STL [R1+0x58], R61 ;  /* 0x0000583d01007387 */ /* 0x000fe80000100800 */
[----:B------:R-:W4:Y:S04]  /*1aa90*/  LDL R71, [R1+0x1328] ;  /* 0x0013280001477983 */ /* 0x000f280000100800 */
[----:B------:R-:W4:Y:S01]  /*1aaa0*/  LDL R72, [R1+0x132c] ;  /* 0x00132c0001487983 */ /* 0x000f220000100800 */
[----:B------:R-:W-:Y:S01]  /*1aab0*/  PRMT R57, RZ, 0x7610, R57 ;  /* 0x00007610ff397816 */ /* 0x000fe20000000039 */
[----:B0-----:R-:W-:-:S02]  /*1aac0*/  @!P6 IMAD.MOV.U32 R14, RZ, RZ, R67 ;  /* 0x000000ffff0ee224 */ /* 0x001fc400078e0043 */
[----:B------:R-:W-:Y:S01]  /*1aad0*/  @!P6 IMAD.MOV.U32 R15, RZ, RZ, R73 ;  /* 0x000000ffff0fe224 */ /* 0x000fe200078e0049 */
[----:B------:R-:W-:-:S04]  /*1aae0*/  PRMT R56, RZ, 0x7610, R56 ;  /* 0x00007610ff387816 */ /* 0x000fc80000000038 */
[----:B------:R0:W4:Y:S01]  /*1aaf0*/  @!P6 LDG.E.U8 R57, desc[UR14][R14.64] ;  /* 0x0000000e0e39e981 */ /* 0x000122000c1e1100 */
[----:B------:R-:W-:Y:S01]  /*1ab00*/  PRMT R55, RZ, 0x7610, R55 ;  /* 0x00007610ff377816 */ /* 0x000fe20000000037 */
[----:B0-----:R-:W-:Y:S02]  /*1ab10*/  @!P0 IMAD.MOV.U32 R14, RZ, RZ, R78 ;  /* 0x000000ffff0e8224 */ /* 0x001fe400078e004e */
[----:B------:R-:W-:-:S05]  /*1ab20*/  @!P0 IMAD.MOV.U32 R15, RZ, RZ, R77 ;  /* 0x000000ffff0f8224 */ /* 0x000fca00078e004d */
[----:B------:R2:W4:Y:S01]  /*1ab30*/  @!P0 LDG.E.U8 R56, desc[UR14][R14.64] ;  /* 0x0000000e0e388981 */ /* 0x000522000c1e1100 */
[----:B------:R-:W-:Y:S02]  /*1ab40*/  PRMT R54, RZ, 0x7610, R54 ;  /* 0x00007610ff367816 */ /* 0x000fe40000000036 */
[----:B------:R-:W-:Y:S02]  /*1ab50*/  PRMT R89, RZ, 0x7610, R89 ;  /* 0x00007610ff597816 */ /* 0x000fe40000000059 */
[----:B------:R-:W-:Y:S01]  /*1ab60*/  PRMT R87, RZ, 0x7610, R87 ;  /* 0x00007610ff577816 */ /* 0x000fe20000000057 */
[----:B--2---:R-:W-:Y:S02]  /*1ab70*/  @!P0 IMAD.MOV.U32 R15, RZ, RZ, R65 ;  /* 0x000000ffff0f8224 */ /* 0x004fe400078e0041 */
[----:B---3--:R-:W-:-:S05]  /*1ab80*/  @!P0 IMAD.MOV.U32 R14, RZ, RZ, R66 ;  /* 0x000000ffff0e8224 */ /* 0x008fca00078e0042 */
[----:B------:R0:W2:Y:S04]  /*1ab90*/  @!P0 LDG.E.U8 R55, desc[UR14][R14.64] ;  /* 0x0000000e0e378981 */ /* 0x0000a8000c1e1100 */
[----:B----4-:R1:W-:Y:S01]  /*1aba0*/  STL [R1+0x9c], R18 ;  /* 0x00009c1201007387 */ /* 0x0103e20000100800 */
[----:B0-----:R-:W-:Y:S02]  /*1abb0*/  @!P0 IMAD.MOV.U32 R14, RZ, RZ, R70 ;  /* 0x000000ffff0e8224 */ /* 0x001fe400078e0046 */
[----:B------:R-:W-:Y:S01]  /*1abc0*/  @!P0 IMAD.MOV.U32 R15, RZ, RZ, R79 ;  /* 0x000000ffff0f8224 */ /* 0x000fe200078e004f */
[----:B------:R-:W3:Y:S04]  /*1abd0*/  LDL R73, [R1+0x1330] ;  /* 0x0013300001497983 */ /* 0x000ee80000100800 */
[----:B------:R-:W4:Y:S01]  /*1abe0*/  LDL R67, [R1+0x1334] ;  /* 0x0013340001437983 */ /* 0x000f220000100800 */
[----:B-1----:R-:W-:-:S05]  /*1abf0*/  VIADD R18, R64, 0xffffff94 ;  /* 0xffffff9440127836 */ /* 0x002fca0000000000 */
[----:B------:R-:W-:Y:S02]  /*1ac00*/  ISETP.GE.U32.AND P6, PT, R18, 0x7fffff15, PT ;  /* 0x7fffff151200780c */ /* 0x000fe40003fc6070 */
[----:B------:R-:W-:-:S06]  /*1ac10*/  PRMT R18, RZ, 0x7610, R18 ;  /* 0x00007610ff127816 */ /* 0x000fcc0000000012 */
[----:B------:R0:W2:Y:S02]  /*1ac20*/  @!P0 LDG.E.U8 R18, desc[UR14][R14.64] ;  /* 0x0000000e0e128981 */ /* 0x0000a4000c1e1100 */
[----:B0-----:R-:W-:Y:S02]  /*1ac30*/  @!P0 IMAD.MOV.U32 R14, RZ, RZ, R69 ;  /* 0x000000ffff0e8224 */ /* 0x001fe400078e0045 */
[----:B------:R-:W-:-:S05]  /*1ac40*/  @!P0 IMAD.MOV.U32 R15, RZ, RZ, R68 ;  /* 0x000000ffff0f8224 */ /* 0x000fca00078e0044 */
[----:B------:R0:W3:Y:S02]  /*1ac50*/  @!P0 LDG.E.U8 R54, desc[UR14][R14.64] ;  /* 0x0000000e0e368981 */ /* 0x0000e4000c1e1100 */
[----:B0-----:R-:W-:Y:S02]  /*1ac60*/  @!P6 IMAD.MOV.U32 R14, RZ, RZ, R63 ;  /* 0x000000ffff0ee224 */ /* 0x001fe400078e003f */
[----:B------:R-:W-:-:S05]  /*1ac70*/  @!P6 IMAD.MOV.U32 R15, RZ, RZ, R74 ;  /* 0x000000ffff0fe224 */ /* 0x000fca00078e004a */
[----:B------:R0:W3:Y:S02]  /*1ac80*/  @!P6 LDG.E.U8 R89, desc[UR14][R14.64] ;  /* 0x0000000e0e59e981 */ /* 0x0000e4000c1e1100 */
[----:B0-----:R-:W-:Y:S02]  /*1ac90*/  @!P6 IMAD.MOV.U32 R14, RZ, RZ, R72 ;  /* 0x000000ffff0ee224 */ /* 0x001fe400078e0048 */
[----:B------:R-:W-:-:S05]  /*1aca0*/  @!P6 IMAD.MOV.U32 R15, RZ, RZ, R71 ;  /* 0x000000ffff0fe224 */ /* 0x000fca00078e0047 */
[----:B------:R-:W4:Y:S04]  /*1acb0*/  @!P6 LDG.E.U8 R87, desc[UR14][R14.64] ;  /* 0x0000000e0e57e981 */ /* 0x000f28000c1e1100 */
[----:B------:R-:W-:Y:S04]  /*1acc0*/  STL [R1+0x50], R60 ;  /* 0x0000503c01007387 */ /* 0x000fe80000100800 */
[----:B------:R-:W4:Y:S04]  /*1acd0*/  LDL R65, [R1+0x1338] ;  /* 0x0013380001417983 */ /* 0x000f280000100800 */
[----:B------:R-:W4:Y:S04]  /*1ace0*/  LDL R66, [R1+0x133c] ;  /* 0x00133c0001427983 */ /* 0x000f280000100800 */
[----:B------:R-:W-:Y:S04]  /*1acf0*/  STL [R1+0xa4], R59 ;  /* 0x0000a43b01007387 */ /* 0x000fe80000100800 */
[----:B--2---:R0:W-:Y:S04]  /*1ad00*/  STL [R1+0xe4], R18 ;  /* 0x0000e41201007387 */ /* 0x0041e80000100800 */
[----:B------:R-:W-:Y:S04]  /*1ad10*/  STL [R1+0xa0], R58 ;  /* 0x0000a03a01007387 */ /* 0x000fe80000100800 */
[----:B------:R-:W2:Y:S04]  /*1ad20*/  LDL R68, [R1+0x1340] ;  /* 0x0013400001447983 */ /* 0x000ea80000100800 */
[----:B------:R-:W2:Y:S04]  /*1ad30*/  LDL R69, [R1+0x1344] ;  /* 0x0013440001457983 */ /* 0x000ea80000100800 */
[----:B------:R-:W2:Y:S04]  /*1ad40*/  LDL R74, [R1+0x1348] ;  /* 0x00134800014a7983 */ /* 0x000ea80000100800 */
[----:B------:R-:W2:Y:S04]  /*1ad50*/  LDL R63, [R1+0x134c] ;  /* 0x00134c00013f7983 */ /* 0x000ea80000100800 */
[----:B---3--:R-:W-:Y:S04]  /*1ad60*/  STL [R1+0x1a1c], R89 ;  /* 0x001a1c5901007387 */ /* 0x008fe80000100800 */
[----:B------:R-:W3:Y:S04]  /*1ad70*/  LDL R79, [R1+0x1350] ;  /* 0x00135000014f7983 */ /* 0x000ee80000100800 */
[----:B------:R-:W-:Y:S04]  /*1ad80*/  STL [R1+0x98], R57 ;  /* 0x0000983901007387 */ /* 0x000fe80000100800 */
[----:B------:R-:W3:Y:S04]  /*1ad90*/  LDL R70, [R1+0x1354] ;  /* 0x0013540001467983 */ /* 0x000ee80000100800 */
[----:B----4-:R-:W-:Y:S04]  /*1ada0*/  STL [R1+0x1a20], R87 ;  /* 0x001a205701007387 */ /* 0x010fe80000100800 */
[----:B------:R-:W4:Y:S04]  /*1adb0*/  LDL R71, [R1+0x1358] ;  /* 0x0013580001477983 */ /* 0x000f280000100800 */
[----:B------:R-:W-:Y:S04]  /*1adc0*/  STL [R1+0xec], R56 ;  /* 0x0000ec3801007387 */ /* 0x000fe80000100800 */
[----:B------:R-:W4:Y:S01]  /*1add0*/  LDL R72, [R1+0x135c] ;  /* 0x00135c0001487983 */ /* 0x000f220000100800 */
[----:B0-----:R-:W-:Y:S01]  /*1ade0*/  VIADD R18, R64, 0xffffff93 ;  /* 0xffffff9340127836 */ /* 0x001fe20000000000 */
[----:B------:R-:W-:Y:S01]  /*1adf0*/  PRMT R86, RZ, 0x7610, R86 ;  /* 0x00007610ff567816 */ /* 0x000fe20000000056 */
[----:B------:R-:W-:-:S02]  /*1ae00*/  @!P6 IMAD.MOV.U32 R14, RZ, RZ, R67 ;  /* 0x000000ffff0ee224 */ /* 0x000fc400078e0043 */
[----:B------:R-:W-:Y:S01]  /*1ae10*/  @!P6 IMAD.MOV.U32 R15, RZ, RZ, R73 ;  /* 0x000000ffff0fe224 */ /* 0x000fe200078e0049 */
[----:B------:R-:W-:Y:S02]  /*1ae20*/  ISETP.GE.U32.AND P0, PT, R18, 0x7fffff14, PT ;  /* 0x7fffff141200780c */ /* 0x000fe40003f06070 */
[----:B------:R-:W-:Y:S02]  /*1ae30*/  PRMT R85, RZ, 0x7610, R85 ;  /* 0x00007610ff557816 */ /* 0x000fe40000000055 */
[----:B------:R0:W4:Y:S01]  /*1ae40*/  @!P6 LDG.E.U8 R86, desc[UR14][R14.64] ;  /* 0x0000000e0e56e981 */ /* 0x000122000c1e1100 */
[----:B------:R-:W-:Y:S01]  /*1ae50*/  PRMT R53, RZ, 0x7610, R53 ;  /* 0x00007610ff357816 */ /* 0x000fe20000000035 */
[----:B0-----:R-:W-:Y:S02]  /*1ae60*/  @!P6 IMAD.MOV.U32 R14, RZ, RZ, R66 ;  /* 0x000000ffff0ee224 */ /* 0x001fe400078e0042 */
[----:B------:R-:W-:-:S05]  /*1ae70*/  @!P6 IMAD.MOV.U32 R15, RZ, RZ, R65 ;  /* 0x000000ffff0fe224 */ /* 0x000fca00078e0041 */
[----:B------:R2:W4:Y:S01]  /*1ae80*/  @!P6 LDG.E.U8 R85, desc[UR14][R14.64] ;  /* 0x0000000e0e55e981 */ /* 0x000522000c1e1100 */
[----:B------:R-:W-:Y:S01]  /*1ae90*/  VIADD R18, R64, 0xffffff92 ;  /* 0xffffff9240127836 */ /* 0x000fe20000000000 */
[----:B------:R-:W-:-:S04]  /*1aea0*/  PRMT R52, RZ, 0x7610, R52 ;  /* 0x00007610ff347816 */ /* 0x000fc80000000034 */
[----:B------:R-:W-:Y:S02]  /*1aeb0*/  ISETP.GE.U32.AND P6, PT, R18, 0x7fffff13, PT ;  /* 0x7fffff131200780c */ /* 0x000fe40003fc6070 */
[----:B------:R-:W-:Y:S02]  /*1aec0*/  PRMT R18, RZ, 0x7610, R18 ;  /* 0x00007610ff127816 */ /* 0x000fe40000000012 */
[----:B------:R-:W-:Y:S01]  /*1aed0*/  PRMT R38, RZ, 0x7610, R38 ;  /* 0x00007610ff267816 */ /* 0x000fe20000000026 */
[----:B--2---:R-:W-:Y:S02]  /*1aee0*/  @!P0 IMAD.MOV.U32 R15, RZ, RZ, R68 ;  /* 0x000000ffff0f8224 */ /* 0x004fe400078e0044 */
[----:B------:R-:W-:-:S05]  /*1aef0*/  @!P0 IMAD.MOV.U32 R14, RZ, RZ, R69 ;  /* 0x000000ffff0e8224 */ /* 0x000fca00078e0045 */
[----:B------:R0:W2:Y:S02]  /*1af00*/  @!P0 LDG.E.U8 R53, desc[UR14][R14.64] ;  /* 0x0000000e0e358981 */ /* 0x0000a4000c1e1100 */
[----:B0-----:R-:W-:Y:S02]  /*1af10*/  @!P0 IMAD.MOV.U32 R14, RZ, RZ, R63 ;  /* 0x000000ffff0e8224 */ /* 0x001fe400078e003f */
[----:B------:R-:W-:-:S05]  /*1af20*/  @!P0 IMAD.MOV.U32 R15, RZ, RZ, R74 ;  /* 0x000000ffff0f8224 */ /* 0x000fca00078e004a */
[----:B------:R3:W2:Y:S02]  /*1af30*/  @!P0 LDG.E.U8 R52, desc[UR14][R14.64] ;  /* 0x0000000e0e348981 */ /* 0x0006a4000c1e1100 */
[----:B---3--:R-:W-:Y:S02]  /*1af40*/  @!P0 IMAD.MOV.U32 R15, RZ, RZ, R79 ;  /* 0x000000ffff0f8224 */ /* 0x008fe400078e004f */
[----:B------:R-:W-:-:S05]  /*1af50*/  @!P0 IMAD.MOV.U32 R14, RZ, RZ, R70 ;  /* 0x000000ffff0e8224 */ /* 0x000fca00078e0046 */
[----:B------:R4:W3:Y:S02]  /*1af60*/  @!P0 LDG.E.U8 R18, desc[UR14][R14.64] ;  /* 0x0000000e0e128981 */ /* 0x0008e4000c1e1100 */
[----:B----4-:R-:W-:Y:S02]  /*1af70*/  @!P0 IMAD.MOV.U32 R15, RZ, RZ, R71 ;  /* 0x000000ffff0f8224 */ /* 0x010fe400078e0047 */
[----:B------:R-:W-:-:S05]  /*1af80*/  @!P0 IMAD.MOV.U32 R14, RZ, RZ, R72 ;  /* 0x000000ffff0e8224 */ /* 0x000fca00078e0048 */
[----:B------:R-:W4:Y:S04]  /*1af90*/  @!P0 LDG.E.U8 R38, desc[UR14][R14.64] ;  /* 0x0000000e0e268981 */ /* 0x000f28000c1e1100 */
[----:B------:R-:W-:Y:S04]  /*1afa0*/  STL [R1+0x1a24], R86 ;  /* 0x001a245601007387 */ /* 0x000fe80000100800 */
[----:B------:R-:W-:Y:S04]  /*1afb0*/  STL [R1+0xe8], R55 ;  /* 0x0000e83701007387 */ /* 0x000fe80000100800 */
[----:B------:R-:W2:Y:S04]  /*1afc0*/  LDL R65, [R1+0x1360] ;  /* 0x0013600001417983 */ /* 0x000ea80000100800 */
[----:B------:R-:W2:Y:S04]  /*1afd0*/  LDL R66, [R1+0x1364] ;  /* 0x0013640001427983 */ /* 0x000ea80000100800 */
[----:B------:R-:W2:Y:S04]  /*1afe0*/  LDL R73, [R1+0x1368] ;  /* 0x0013680001497983 */ /* 0x000ea80000100800 */
[----:B------:R-:W2:Y:S04]  /*1aff0*/  LDL R67, [R1+0x136c] ;  /* 0x00136c0001437983 */ /* 0x000ea80000100800 */
[----:B------:R-:W-:Y:S04]  /*1b000*/  STL [R1+0x1a28], R85 ;  /* 0x001a285501007387 */ /* 0x000fe80000100800 */
[----:B------:R-:W-:Y:S04]  /*1b010*/  STL [R1+0xe0], R54 ;  /* 0x0000e03601007387 */ /* 0x000fe80000100800 */
[----:B------:R-:W2:Y:S04]  /*1b020*/  LDL R68, [R1+0x1370] ;  /* 0x0013700001447983 */ /* 0x000ea80000100800 */
[----:B------:R-:W2:Y:S04]  /*1b030*/  LDL R69, [R1+0x1374] ;  /* 0x0013740001457983 */ /* 0x000ea80000100800 */
[----:B------:R-:W2:Y:S04]  /*1b040*/  LDL R74, [R1+0x1378] ;  /* 0x00137800014a7983 */ /* 0x000ea80000100800 */
[----:B------:R-:W2:Y:S04]  /*1b050*/  LDL R63, [R1+0x137c] ;  /* 0x00137c00013f7983 */ /* 0x000ea80000100800 */
[----:B---3--:R-:W-:Y:S04]  /*1b060*/  STL [R1+0x14], R18 ;  /* 0x0000141201007387 */ /* 0x008fe80000100800 */
[----:B------:R-:W3:Y:S04]  /*1b070*/  LDL R70, [R1+0x1380] ;  /* 0x0013800001467983 */ /* 0x000ee80000100800 */
[----:B----4-:R0:W-:Y:S04]  /*1b080*/  STL [R1+0x10], R38 ;  /* 0x0000102601007387 */ /* 0x0101e80000100800 */
[----:B0-----:R-:W4:Y:S01]  /*1b090*/  LDL R38, [R1+0x1384] ;  /* 0x0013840001267983 */ /* 0x001f220000100800 */
[----:B------:R-:W-:Y:S01]  /*1b0a0*/  PRMT R51, RZ, 0x7610, R51 ;  /* 0x00007610ff337816 */ /* 0x000fe20000000033 */
[----:B--2---:R-:W-:-:S02]  /*1b0b0*/  @!P6 IMAD.MOV.U32 R15, RZ, RZ, R65 ;  /* 0x000000ffff0fe224 */ /* 0x004fc400078e0041 */
[----:B------:R-:W-:Y:S01]  /*1b0c0*/  @!P6 IMAD.MOV.U32 R14, RZ, RZ, R66 ;  /* 0x000000ffff0ee224 */ /* 0x000fe200078e0042 */
[----:B------:R-:W-:Y:S01]  /*1b0d0*/  PRMT R50, RZ, 0x7610, R50 ;  /* 0x00007610ff327816 */ /* 0x000fe20000000032 */
[----:B------:R-:W-:Y:S01]  /*1b0e0*/  VIADD R18, R64, 0xffffff91 ;  /* 0xffffff9140127836 */ /* 0x000fe20000000000 */
[----:B------:R-:W2:Y:S04]  /*1b0f0*/  LDL R65, [R1+0x1388] ;  /* 0x0013880001417983 */ /* 0x000ea80000100800 */
[----:B------:R0:W2:Y:S01]  /*1b100*/  @!P6 LDG.E.U8 R51, desc[UR14][R14.64] ;  /* 0x0000000e0e33e981 */ /* 0x0000a2000c1e1100 */
[----:B------:R-:W-:Y:S02]  /*1b110*/  ISETP.GE.U32.AND P0, PT, R18, 0x7fffff12, PT ;  /* 0x7fffff121200780c */ /* 0x000fe40003f06070 */
[----:B------:R-:W-:Y:S01]  /*1b120*/  PRMT R18, RZ, 0x7610, R18 ;  /* 0x00007610ff127816 */ /* 0x000fe20000000012 */
[----:B------:R-:W2:Y:S01]  /*1b130*/  LDL R66, [R1+0x138c] ;  /* 0x00138c0001427983 */ /* 0x000ea20000100800 */
[----:B0-----:R-:W-:-:S02]  /*1b140*/  @!P6 IMAD.MOV.U32 R14, RZ, RZ, R67 ;  /* 0x000000ffff0ee224 */ /* 0x001fc400078e0043 */
[----:B------:R-:W-:-:S05]  /*1b150*/  @!P6 IMAD.MOV.U32 R15, RZ, RZ, R73 ;  /* 0x000000ffff0fe224 */ /* 0x000fca00078e0049 */
[----:B------:R0:W2:Y:S02]  /*1b160*/  @!P6 LDG.E.U8 R50, desc[UR14][R14.64] ;  /* 0x0000000e0e32e981 */ /* 0x0000a4000c1e1100 */
[----:B0-----:R-:W-:Y:S02]  /*1b170*/  @!P6 IMAD.MOV.U32 R14, RZ, RZ, R69 ;  /* 0x000000ffff0ee224 */ /* 0x001fe400078e0045 */
[----:B------:R-:W-:-:S05]  /*1b180*/  @!P6 IMAD.MOV.U32 R15, RZ, RZ, R68 ;  /* 0x000000ffff0fe224 */ /* 0x000fca00078e0044 */
[----:B------:R0:W2:Y:S01]  /*1b190*/  @!P6 LDG.E.U8 R18, desc[UR14][R14.64] ;  /* 0x0000000e0e12e981 */ /* 0x0000a2000c1e1100 */
[----:B------:R-:W-:-:S03]  /*1b1a0*/  PRMT R49, RZ, 0x7610, R49 ;  /* 0x00007610ff317816 */ /* 0x000fc60000000031 */
[----:B------:R-:W-:Y:S04]  /*1b1b0*/  STL [R1+0x1c], R53 ;  /* 0x00001c3501007387 */ /* 0x000fe80000100800 */
[----:B------:R-:W2:Y:S01]  /*1b1c0*/  LDL R71, [R1+0x1390] ;  /* 0x0013900001477983 */ /* 0x000ea20000100800 */
[----:B0-----:R-:W-:-:S03]  /*1b1d0*/  @!P6 IMAD.MOV.U32 R14, RZ, RZ, R63 ;  /* 0x000000ffff0ee224 */ /* 0x001fc600078e003f */
[----:B------:R-:W2:Y:S01]  /*1b1e0*/  LDL R72, [R1+0x1394] ;  /* 0x0013940001487983 */ /* 0x000ea20000100800 */
[----:B------:R-:W-:Y:S01]  /*1b1f0*/  @!P6 IMAD.MOV.U32 R15, RZ, RZ, R74 ;  /* 0x000000ffff0fe224 */ /* 0x000fe200078e004a */
[----:B------:R-:W-:Y:S02]  /*1b200*/  PRMT R37, RZ, 0x7610, R37 ;  /* 0x00007610ff257816 */ /* 0x000fe40000000025 */
[----:B------:R-:W2:Y:S04]  /*1b210*/  LDL R73, [R1+0x1398] ;  /* 0x0013980001497983 */ /* 0x000ea80000100800 */
[----:B------:R-:W-:Y:S04]  /*1b220*/  STL [R1+0x18], R52 ;  /* 0x0000183401007387 */ /* 0x000fe80000100800 */
[----:B------:R3:W2:Y:S04]  /*1b230*/  @!P6 LDG.E.U8 R49, desc[UR14][R14.64] ;  /* 0x0000000e0e31e981 */ /* 0x0006a8000c1e1100 */
[----:B------:R-:W2:Y:S01]  /*1b240*/  LDL R67, [R1+0x139c] ;  /* 0x00139c0001437983 */ /* 0x000ea20000100800 */
[----:B---3--:R-:W-:-:S02]  /*1b250*/  @!P0 IMAD.MOV.U32 R15, RZ, RZ, R70 ;  /* 0x000000ffff0f8224 */ /* 0x008fc400078e0046 */
[----:B----4-:R-:W-:-:S05]  /*1b260*/  @!P0 IMAD.MOV.U32 R14, RZ, RZ, R38 ;  /* 0x000000ffff0e8224 */ /* 0x010fca00078e0026 */
[----:B------:R2:W3:Y:S01]  /*1b270*/  @!P0 LDG.E.U8 R37, desc[UR14][R14.64] ;  /* 0x0000000e0e258981 */ /* 0x0004e2000c1e1100 */
[----:B------:R-:W-:Y:S01]  /*1b280*/  PRMT R48, RZ, 0x7610, R48 ;  /* 0x00007610ff307816 */ /* 0x000fe20000000030 */
[----:B--2---:R-:W-:Y:S02]  /*1b290*/  @!P0 IMAD.MOV.U32 R15, RZ, RZ, R65 ;  /* 0x000000ffff0f8224 */ /* 0x004fe400078e0041 */
[----:B------:R-:W-:-:S05]  /*1b2a0*/  @!P0 IMAD.MOV.U32 R14, RZ, RZ, R66 ;  /* 0x000000ffff0e8224 */ /* 0x000fca00078e0042 */
[----:B------:R0:W2:Y:S01]  /*1b2b0*/  @!P0 LDG.E.U8 R48, desc[UR14][R14.64] ;  /* 0x0000000e0e308981 */ /* 0x0000a2000c1e1100 */
[----:B------:R-:W-:-:S03]  /*1b2c0*/  PRMT R34, RZ, 0x7610, R34 ;  /* 0x00007610ff227816 */ /* 0x000fc60000000022 */
[----:B------:R1:W-:Y:S04]  /*1b2d0*/  STL [R1+0x44], R18 ;  /* 0x0000441201007387 */ /* 0x0003e80000100800 */
[----:B------:R-:W4:Y:S01]  /*1b2e0*/  LDL R68, [R1+0x13a0] ;  /* 0x0013a00001447983 */ /* 0x000f220000100800 */
[----:B0-----:R-:W-:-:S03]  /*1b2f0*/  @!P0 IMAD.MOV.U32 R15, RZ, RZ, R71 ;  /* 0x000000ffff0f8224 */ /* 0x001fc600078e0047 */
[----:B------:R-:W2:Y:S01]  /*1b300*/  LDL R63, [R1+0x13a4] ;  /* 0x0013a400013f7983 */ /* 0x000ea20000100800 */
[----:B-1----:R-:W-:Y:S02]  /*1b310*/  VIADD R18, R64, 0xffffff90 ;  /* 0xffffff9040127836 */ /* 0x002fe40000000000 */
[----:B------:R-:W-:Y:S01]  /*1b320*/  @!P0 IMAD.MOV.U32 R14, RZ, RZ, R72 ;  /* 0x000000ffff0e8224 */ /* 0x000fe200078e0048 */
[----:B------:R-:W2:Y:S02]  /*1b330*/  LDL R69, [R1+0x13a8] ;  /* 0x0013a80001457983 */ /* 0x000ea40000100800 */
[----:B------:R-:W-:Y:S02]  /*1b340*/  ISETP.GE.U32.AND P6, PT, R18, 0x7fffff11, PT ;  /* 0x7fffff111200780c */ /* 0x000fe40003fc6070 */
[----:B------:R-:W-:Y:S01]  /*1b350*/  PRMT R18, RZ, 0x7610, R18 ;  /* 0x00007610ff127816 */ /* 0x000fe20000000012 */
[----:B------:R-:W2:Y:S05]  /*1b360*/  LDL R74, [R1+0x13ac] ;  /* 0x0013ac00014a7983 */ /* 0x000eaa0000100800 */
[----:B------:R0:W2:Y:S02]  /*1b370*/  @!P0 LDG.E.U8 R18, desc[UR14][R14.64] ;  /* 0x0000000e0e128981 */ /* 0x0000a4000c1e1100 */
[----:B0-----:R-:W-:-:S02]  /*1b380*/  @!P0 IMAD.MOV.U32 R14, RZ, RZ, R67 ;  /* 0x000000ffff0e8224 */ /* 0x001fc400078e0043 */
[----:B------:R-:W-:-:S05]  /*1b390*/  @!P0 IMAD.MOV.U32 R15, RZ, RZ, R73 ;  /* 0x000000ffff0f8224 */ /* 0x000fca00078e0049 */
[----:B------:R4:W2:Y:S04]  /*1b3a0*/  @!P0 LDG.E.U8 R34, desc[UR14][R14.64] ;  /* 0x0000000e0e228981 */ /* 0x0008a8000c1e1100 */
[----:B---3--:R0:W-:Y:S04]  /*1b3b0*/  STL [R1+0x94], R37 ;  /* 0x0000942501007387 */ /* 0x0081e80000100800 */
[----:B0-----:R-:W3:Y:S04]  /*1b3c0*/  LDL R37, [R1+0x13b0] ;  /* 0x0013b00001257983 */ /* 0x001ee80000100800 */
[----:B------:R-:W-:Y:S04]  /*1b3d0*/  STL [R1+0x4c], R51 ;  /* 0x00004c3301007387 */ /* 0x000fe80000100800 */
[----:B------:R-:W3:Y:S01]  /*1b3e0*/  LDL R38, [R1+0x13b4] ;  /* 0x0013b40001267983 */ /* 0x000ee20000100800 */
[----:B------:R-:W-:-:S03]  /*1b3f0*/  PRMT R47, RZ, 0x7610, R47 ;  /* 0x00007610ff2f7816 */ /* 0x000fc6000000002f */
[----:B------:R-:W3:Y:S01]  /*1b400*/  LDL R65, [R1+0x13b8] ;  /* 0x0013b80001417983 */ /* 0x000ee20000100800 */
[----:B------:R-:W-:-:S03]  /*1b410*/  PRMT R46, RZ, 0x7610, R46 ;  /* 0x00007610ff2e7816 */ /* 0x000fc6000000002e */
[----:B------:R-:W-:Y:S04]  /*1b420*/  STL [R1+0x48], R50 ;  /* 0x0000483201007387 */ /* 0x000fe80000100800 */
[----:B------:R-:W3:Y:S01]  /*1b430*/  LDL R66, [R1+0x13bc] ;  /* 0x0013bc0001427983 */ /* 0x000ee20000100800 */
[----:B----4-:R-:W-:Y:S02]  /*1b440*/  @!P6 IMAD.MOV.U32 R15, RZ, RZ, R68 ;  /* 0x000000ffff0fe224 */ /* 0x010fe400078e0044 */
[----:B--2---:R-:W-:-:S05]  /*1b450*/  @!P6 IMAD.MOV.U32 R14, RZ, RZ, R63 ;  /* 0x000000ffff0ee224 */ /* 0x004fca00078e003f */
[----:B------:R0:W2:Y:S04]  /*1b460*/  @!P6 LDG.E.U8 R47, desc[UR14][R14.64] ;  /* 0x0000000e0e2fe981 */ /* 0x0000a8000c1e1100 */
[----:B------:R1:W-:Y:S01]  /*1b470*/  STL [R1+0x8c], R18 ;  /* 0x00008c1201007387 */ /* 0x0003e20000100800 */
[----:B0-----:R-:W-:Y:S02]  /*1b480*/  @!P6 IMAD.MOV.U32 R14, RZ, RZ, R74 ;  /* 0x000000ffff0ee224 */ /* 0x001fe400078e004a */
[----:B------:R-:W-:Y:S01]  /*1b490*/  @!P6 IMAD.MOV.U32 R15, RZ, RZ, R69 ;  /* 0x000000ffff0fe224 */ /* 0x000fe200078e0045 */
[----:B------:R-:W4:Y:S04]  /*1b4a0*/  LDL R67, [R1+0x1420] ;  /* 0x0014200001437983 */ /* 0x000f280000100800 */
[----:B------:R3:W2:Y:S01]  /*1b4b0*/  @!P6 LDG.E.U8 R46, desc[UR14][R14.64] ;  /* 0x0000000e0e2ee981 */ /* 0x0006a2000c1e1100 */
[----:B-1----:R-:W-:-:S05]  /*1b4c0*/  VIADD R18, R64, 0xffffff8c ;  /* 0xffffff8c40127836 */ /* 0x002fca0000000000 */
[----:B------:R-:W-:Y:S01]  /*1b4d0*/  ISETP.GE.U32.AND P0, PT, R18, 0x7fffff0d, PT ;  /* 0x7fffff0d1200780c */ /* 0x000fe20003f06070 */
[----:B------:R0:W-:Y:S01]  /*1b4e0*/  STL [R1+0x88], R34 ;  /* 0x0000882201007387 */ /* 0x0001e20000100800 */
[----:B------:R-:W-:-:S03]  /*1b4f0*/  PRMT R18, RZ, 0x7610, R18 ;  /* 0x00007610ff127816 */ /* 0x000fc60000000012 */
[----:B0-----:R-:W2:Y:S01]  /*1b500*/  LDL R34, [R1+0x1424] ;  /* 0x0014240001227983 */ /* 0x001ea20000100800 */
[----:B---3--:R-:W-:Y:S02]  /*1b510*/  @!P6 IMAD.MOV.U32 R15, RZ, RZ, R37 ;  /* 0x000000ffff0fe224 */ /* 0x008fe400078e0025 */
[----:B------:R-:W-:-:S05]  /*1b520*/  @!P6 IMAD.MOV.U32 R14, RZ, RZ, R38 ;  /* 0x000000ffff0ee224 */ /* 0x000fca00078e0026 */
[----:B------:R0:W3:Y:S04]  /*1b530*/  @!P6 LDG.E.U8 R18, desc[UR14][R14.64] ;  /* 0x0000000e0e12e981 */ /* 0x0000e8000c1e1100 */
[----:B------:R-:W-:Y:S04]  /*1b540*/  STL [R1+0x40], R49 ;  /* 0x0000403101007387 */ /* 0x000fe80000100800 */
[----:B------:R-:W3:Y:S04]  /*1b550*/  LDL R68, [R1+0x1428] ;  /* 0x0014280001447983 */ /* 0x000ee80000100800 */
[----:B------:R-:W3:Y:S01]  /*1b560*/  LDL R63, [R1+0x142c] ;  /* 0x00142c00013f7983 */ /* 0x000ee20000100800 */
[----:B------:R-:W-:-:S03]  /*1b570*/  PRMT R45, RZ, 0x7610, R45 ;  /* 0x00007610ff2d7816 */ /* 0x000fc6000000002d */
[----:B------:R-:W3:Y:S01]  /*1b580*/  LDL R69, [R1+0x1430] ;  /* 0x0014300001457983 */ /* 0x000ee20000100800 */
[----:B0-----:R-:W-:-:S03]  /*1b590*/  @!P6 IMAD.MOV.U32 R14, RZ, RZ, R66 ;  /* 0x000000ffff0ee224 */ /* 0x001fc600078e0042 */
[----:B------:R-:W3:Y:S01]  /*1b5a0*/  LDL R74, [R1+0x1434] ;  /* 0x00143400014a7983 */ /* 0x000ee20000100800 */
[----:B------:R-:W-:Y:S01]  /*1b5b0*/  @!P6 IMAD.MOV.U32 R15, RZ, RZ, R65 ;  /* 0x000000ffff0fe224 */ /* 0x000fe200078e0041 */
[----:B------:R-:W-:Y:S02]  /*1b5c0*/  PRMT R84, RZ, 0x7610, R84 ;  /* 0x00007610ff547816 */ /* 0x000fe40000000054 */
[----:B------:R-:W-:Y:S04]  /*1b5d0*/  STL [R1+0x90], R48 ;  /* 0x0000903001007387 */ /* 0x000fe80000100800 */
[----:B------:R4:W3:Y:S04]  /*1b5e0*/  @!P6 LDG.E.U8 R45, desc[UR14][R14.64] ;  /* 0x0000000e0e2de981 */ /* 0x0008e8000c1e1100 */
[----:B------:R-:W3:Y:S04]  /*1b5f0*/  LDL R37, [R1+0x1438] ;  /* 0x0014380001257983 */ /* 0x000ee80000100800 */
[----:B------:R-:W3:Y:S01]  /*1b600*/  LDL R38, [R1+0x143c] ;  /* 0x00143c0001267983 */ /* 0x000ee20000100800 */
[----:B----4-:R-:W-:-:S02]  /*1b610*/  @!P0 IMAD.MOV.U32 R15, RZ, RZ, R67 ;  /* 0x000000ffff0f8224 */ /* 0x010fc400078e0043 */
[----:B--2---:R-:W-:-:S05]  /*1b620*/  @!P0 IMAD.MOV.U32 R14, RZ, RZ, R34 ;  /* 0x000000ffff0e8224 */ /* 0x004fca00078e0022 */
[----:B------:R0:W2:Y:S04]  /*1b630*/  @!P0 LDG.E.U8 R84, desc[UR14][R14.64] ;  /* 0x0000000e0e548981 */ /* 0x0000a8000c1e1100 */
[----:B---3--:R1:W-:Y:S04]  /*1b640*/  STL [R1+0xd4], R18 ;  /* 0x0000d41201007387 */ /* 0x0083e80000100800 */
[----:B------:R-:W3:Y:S04]  /*1b650*/  LDL R65, [R1+0x1440] ;  /* 0x0014400001417983 */ /* 0x000ee80000100800 */
[----:B------:R-:W4:Y:S04]  /*1b660*/  LDL R66, [R1+0x1444] ;  /* 0x0014440001427983 */ /* 0x000f280000100800 */
[----:B------:R-:W4:Y:S04]  /*1b670*/  LDL R67, [R1+0x1448] ;  /* 0x0014480001437983 */ /* 0x000f280000100800 */
[----:B------:R-:W4:Y:S01]  /*1b680*/  LDL R34, [R1+0x144c] ;  /* 0x00144c0001227983 */ /* 0x000f220000100800 */
[----:B------:R-:W-:Y:S01]  /*1b690*/  PRMT R83, RZ, 0x7610, R83 ;  /* 0x00007610ff537816 */ /* 0x000fe20000000053 */
[----:B0-----:R-:W-:-:S02]  /*1b6a0*/  @!P0 IMAD.MOV.U32 R14, RZ, RZ, R63 ;  /* 0x000000ffff0e8224 */ /* 0x001fc400078e003f */
[----:B------:R-:W-:Y:S01]  /*1b6b0*/  @!P0 IMAD.MOV.U32 R15, RZ, RZ, R68 ;  /* 0x000000ffff0f8224 */ /* 0x000fe200078e0044 */
[----:B------:R-:W-:Y:S01]  /*1b6c0*/  PRMT R81, RZ, 0x7610, R81 ;  /* 0x00007610ff517816 */ /* 0x000fe20000000051 */
[----:B-1----:R-:W-:-:S03]  /*1b6d0*/  VIADD R18, R64, 0xffffff8b ;  /* 0xffffff8b40127836 */ /* 0x002fc60000000000 */
[----:B------:R0:W4:Y:S02]  /*1b6e0*/  @!P0 LDG.E.U8 R83, desc[UR14][R14.64] ;  /* 0x0000000e0e538981 */ /* 0x000124000c1e1100 */
[----:B------:R-:W-:Y:S01]  /*1b6f0*/  ISETP.GE.U32.AND P6, PT, R18, 0x7fffff0c, PT ;  /* 0x7fffff0c1200780c */ /* 0x000fe20003fc6070 */
[----:B0-----:R-:W-:Y:S02]  /*1b700*/  @!P0 IMAD.MOV.U32 R14, RZ, RZ, R74 ;  /* 0x000000ffff0e8224 */ /* 0x001fe400078e004a */
[----:B------:R-:W-:-:S05]  /*1b710*/  @!P0 IMAD.MOV.U32 R15, RZ, RZ, R69 ;  /* 0x000000ffff0f8224 */ /* 0x000fca00078e0045 */
[----:B------:R0:W4:Y:S01]  /*1b720*/  @!P0 LDG.E.U8 R81, desc[UR14][R14.64] ;  /* 0x0000000e0e518981 */ /* 0x000122000c1e1100 */
[----:B------:R-:W-:Y:S02]  /*1b730*/  PRMT R80, RZ, 0x7610, R80 ;  /* 0x00007610ff507816 */ /* 0x000fe40000000050 */
[----:B------:R-:W-:Y:S01]  /*1b740*/  PRMT R44, RZ, 0x7610, R44 ;  /* 0x00007610ff2c7816 */ /* 0x000fe2000000002c */
[----:B0-----:R-:W-:Y:S02]  /*1b750*/  @!P0 IMAD.MOV.U32 R14, RZ, RZ, R38 ;  /* 0x000000ffff0e8224 */ /* 0x001fe400078e0026 */
[----:B------:R-:W-:-:S05]  /*1b760*/  @!P0 IMAD.MOV.U32 R15, RZ, RZ, R37 ;  /* 0x000000ffff0f8224 */ /* 0x000fca00078e0025 */
[----:B------:R3:W4:Y:S01]  /*1b770*/  @!P0 LDG.E.U8 R80, desc[UR14][R14.64] ;  /* 0x0000000e0e508981 */ /* 0x000722000c1e1100 */
[----:B------:R-:W-:-:S03]  /*1b780*/  PRMT R33, RZ, 0x7610, R33 ;  /* 0x00007610ff217816 */ /* 0x000fc60000000021 */
[----:B--2---:R-:W-:Y:S04]  /*1b790*/  STL [R1+0x1a2c], R84 ;  /* 0x001a2c5401007387 */ /* 0x004fe80000100800 */
[----:B------:R-:W-:Y:S04]  /*1b7a0*/  STL [R1+0xdc], R47 ;  /* 0x0000dc2f01007387 */ /* 0x000fe80000100800 */
[----:B------:R-:W2:Y:S04]  /*1b7b0*/  LDL R68, [R1+0x1450] ;  /* 0x0014500001447983 */ /* 0x000ea80000100800 */
[----:B------:R-:W2:Y:S01]  /*1b7c0*/  LDL R63, [R1+0x1454] ;  /* 0x00145400013f7983 */ /* 0x000ea20000100800 */
[----:B---3--:R-:W-:-:S02]  /*1b7d0*/  @!P6 IMAD.MOV.U32 R15, RZ, RZ, R65 ;  /* 0x000000ffff0fe224 */ /* 0x008fc400078e0041 */
[----:B----4-:R-:W-:-:S05]  /*1b7e0*/  @!P6 IMAD.MOV.U32 R14, RZ, RZ, R66 ;  /* 0x000000ffff0ee224 */ /* 0x010fca00078e0042 */
[----:B------:R0:W3:Y:S02]  /*1b7f0*/  @!P6 LDG.E.U8 R44, desc[UR14][R14.64] ;  /* 0x0000000e0e2ce981 */ /* 0x0000e4000c1e1100 */
[----:B0-----:R-:W-:Y:S02]  /*1b800*/  @!P6 IMAD.MOV.U32 R14, RZ, RZ, R34 ;  /* 0x000000ffff0ee224 */ /* 0x001fe400078e0022 */
[----:B------:R-:W-:-:S05]  /*1b810*/  @!P6 IMAD.MOV.U32 R15, RZ, RZ, R67 ;  /* 0x000000ffff0fe224 */ /* 0x000fca00078e0043 */
[----:B------:R2:W4:Y:S04]  /*1b820*/  @!P6 LDG.E.U8 R33, desc[UR14][R14.64] ;  /* 0x0000000e0e21e981 */ /* 0x000528000c1e1100 */
[----:B------:R-:W-:Y:S04]  /*1b830*/  STL [R1+0x1a30], R83 ;  /* 0x001a305301007387 */ /* 0x000fe80000100800 */
[----:B------:R-:W-:Y:S04]  /*1b840*/  STL [R1+0xd8], R46 ;  /* 0x0000d82e01007387 */ /* 0x000fe80000100800 */
[----:B------:R-:W3:Y:S04]  /*1b850*/  LDL R69, [R1+0x1458] ;  /* 0x0014580001457983 */ /* 0x000ee80000100800 */
[----:B------:R-:W3:Y:S04]  /*1b860*/  LDL R74, [R1+0x145c] ;  /* 0x00145c00014a7983 */ /* 0x000ee80000100800 */
[----:B------:R-:W-:Y:S01]  /*1b870*/  STL [R1+0x1a34], R81 ;  /* 0x001a345101007387 */ /* 0x000fe20000100800 */
[----:B------:R-:W-:-:S03]  /*1b880*/  VIADD R18, R64, 0xffffff8a ;  /* 0xffffff8a40127836 */ /* 0x000fc60000000000 */
[----:B------:R-:W3:Y:S04]  /*1b890*/  LDL R37, [R1+0x1460] ;  /* 0x0014600001257983 */ /* 0x000ee80000100800 */
[----:B------:R-:W3:Y:S01]  /*1b8a0*/  LDL R38, [R1+0x1464] ;  /* 0x0014640001267983 */ /* 0x000ee20000100800 */
[----:B------:R-:W-:Y:S02]  /*1b8b0*/  ISETP.GE.U32.AND P0, PT, R18, 0x7fffff0b, PT ;  /* 0x7fffff0b1200780c */ /* 0x000fe40003f06070 */
[----:B------:R-:W-:Y:S01]  /*1b8c0*/  PRMT R18, RZ, 0x7610, R18 ;  /* 0x00007610ff127816 */ /* 0x000fe20000000012 */
[----:B------:R-:W-:Y:S04]  /*1b8d0*/  STL [R1+0xd0], R45 ;  /* 0x0000d02d01007387 */ /* 0x000fe80000100800 */
[----:B------:R-:W-:Y:S04]  /*1b8e0*/  STL [R1+0x1a38], R80 ;  /* 0x001a385001007387 */ /* 0x000fe80000100800 */
[----:B------:R-:W3:Y:S04]  /*1b8f0*/  LDL R65, [R1+0x1468] ;  /* 0x0014680001417983 */ /* 0x000ee80000100800 */
[----:B------:R-:W3:Y:S01]  /*1b900*/  LDL R66, [R1+0x146c] ;  /* 0x00146c0001427983 */ /* 0x000ee20000100800 */
[----:B--2---:R-:W-:-:S02]  /*1b910*/  @!P6 IMAD.MOV.U32 R15, RZ, RZ, R68 ;  /* 0x000000ffff0fe224 */ /* 0x004fc400078e0044 */
[----:B------:R-:W-:-:S05]  /*1b920*/  @!P6 IMAD.MOV.U32 R14, RZ, RZ, R63 ;  /* 0x000000ffff0ee224 */ /* 0x000fca00078e003f */
[----:B------:R3:W2:Y:S04]  /*1b930*/  @!P6 LDG.E.U8 R18, desc[UR14][R14.64] ;  /* 0x0000000e0e12e981 */ /* 0x0006a8000c1e1100 */
[----:B----4-:R0:W-:Y:S04]  /*1b940*/  STL [R1+0x8], R33 ;  /* 0x0000082101007387 */ /* 0x0101e80000100800 */
[----:B------:R-:W4:Y:S01]  /*1b950*/  LDL R34, [R1+0x1474] ;  /* 0x0014740001227983 */ /* 0x000f220000100800 */
[----:B------:R-:W-:Y:S02]  /*1b960*/  PRMT R43, RZ, 0x7610, R43 ;  /* 0x00007610ff2b7816 */ /* 0x000fe4000000002b */
[----:B------:R-:W-:Y:S01]  /*1b970*/  PRMT R36, RZ, 0x7610, R36 ;  /* 0x00007610ff247816 */ /* 0x000fe20000000024 */
[----:B------:R-:W4:Y:S04]  /*1b980*/  LDL R72, [R1+0x1478] ;  /* 0x0014780001487983 */ /* 0x000f280000100800 */
[----:B0-----:R-:W4:Y:S01]  /*1b990*/  LDL R33, [R1+0x1470] ;  /* 0x0014700001217983 */ /* 0x001f220000100800 */
[----:B---3--:R-:W-:-:S02]  /*1b9a0*/  @!P6 IMAD.MOV.U32 R15, RZ, RZ, R69 ;  /* 0x000000ffff0fe224 */ /* 0x008fc400078e0045 */
[----:B------:R-:W-:Y:S01]  /*1b9b0*/  @!P6 IMAD.MOV.U32 R14, RZ, RZ, R74 ;  /* 0x000000ffff0ee224 */ /* 0x000fe200078e004a */
[----:B------:R-:W3:Y:S04]  /*1b9c0*/  LDL R63, [R1+0x147c] ;  /* 0x00147c00013f7983 */ /* 0x000ee80000100800 */
[----:B------:R0:W3:Y:S02]  /*1b9d0*/  @!P6 LDG.E.U8 R43, desc[UR14][R14.64] ;  /* 0x0000000e0e2be981 */ /* 0x0000e4000c1e1100 */
[----:B0-----:R-:W-:Y:S02]  /*1b9e0*/  @!P0 IMAD.MOV.U32 R14, RZ, RZ, R38 ;  /* 0x000000ffff0e8224 */ /* 0x001fe400078e0026 */
[----:B------:R-:W-:-:S05]  /*1b9f0*/  @!P0 IMAD.MOV.U32 R15, RZ, RZ, R37 ;  /* 0x000000ffff0f8224 */ /* 0x000fca00078e0025 */
[----:B------:R0:W3:Y:S01]  /*1ba00*/  @!P0 LDG.E.U8 R36, desc[UR14][R14.64] ;  /* 0x0000000e0e248981 */ /* 0x0000e2000c1e1100 */
[----:B------:R-:W-:Y:S01]  /*1ba10*/  PRMT R42, RZ, 0x7610, R42 ;  /* 0x00007610ff2a7816 */ /* 0x000fe2000000002a */
[----:B0-----:R-:W-:Y:S02]  /*1ba20*/  @!P0 IMAD.MOV.U32 R14, RZ, RZ, R66 ;  /* 0x000000ffff0e8224 */ /* 0x001fe400078e0042 */
[----:B------:R-:W-:-:S05]  /*1ba30*/  @!P0 IMAD.MOV.U32 R15, RZ, RZ, R65 ;  /* 0x000000ffff0f8224 */ /* 0x000fca00078e0041 */
[----:B------:R4:W3:Y:S04]  /*1ba40*/  @!P0 LDG.E.U8 R42, desc[UR14][R14.64] ;  /* 0x0000000e0e2a8981 */ /* 0x0008e8000c1e1100 */
[----:B--2---:R0:W-:Y:S04]  /*1ba50*/  STL [R1+0x4], R18 ;  /* 0x0000041201007387 */ /* 0x0041e80000100800 */
[----:B------:R-:W2:Y:S04]  /*1ba60*/  LDL R73, [R1+0x1480] ;  /* 0x0014800001497983 */ /* 0x000ea80000100800 */
[----:B------:R-:W2:Y:S01]  /*1ba70*/  LDL R67, [R1+0x1484] ;  /* 0x0014840001437983 */ /* 0x000ea20000100800 */
[----:B0-----:R-:W-:-:S03]  /*1ba80*/  VIADD R18, R64, 0xffffff89 ;  /* 0xffffff8940127836 */ /* 0x001fc60000000000 */
[----:B------:R-:W2:Y:S02]  /*1ba90*/  LDL R68, [R1+0x1488] ;  /* 0x0014880001447983 */ /* 0x000ea40000100800 */
[----:B------:R-:W-:Y:S02]  /*1baa0*/  ISETP.GE.U32.AND P6, PT, R18, 0x7fffff0a, PT ;  /* 0x7fffff0a1200780c */ /* 0x000fe40003fc6070 */
[----:B------:R-:W2:Y:S01]  /*1bab0*/  LDL R69, [R1+0x148c] ;  /* 0x00148c0001457983 */ /* 0x000ea20000100800 */
[----:B------:R-:W-:-:S03]  /*1bac0*/  PRMT R18, RZ, 0x7610, R18 ;  /* 0x00007610ff127816 */ /* 0x000fc60000000012 */
[----:B------:R-:W2:Y:S01]  /*1bad0*/  LDL R74, [R1+0x1490] ;  /* 0x00149000014a7983 */ /* 0x000ea20000100800 */
[----:B----4-:R-:W-:Y:S02]  /*1bae0*/  @!P0 IMAD.MOV.U32 R14, RZ, RZ, R34 ;  /* 0x000000ffff0e8224 */ /* 0x010fe400078e0022 */
[----:B------:R-:W-:-:S05]  /*1baf0*/  @!P0 IMAD.MOV.U32 R15, RZ, RZ, R33 ;  /* 0x000000ffff0f8224 */ /* 0x000fca00078e0021 */
[----:B------:R0:W4:Y:S04]  /*1bb00*/  @!P0 LDG.E.U8 R18, desc[UR14][R14.64] ;  /* 0x0000000e0e128981 */ /* 0x000128000c1e1100 */
[----:B------:R-:W-:Y:S04]  /*1bb10*/  STL [R1+0xc], R44 ;  /* 0x00000c2c01007387 */ /* 0x000fe80000100800 */
[----:B---3--:R1:W-:Y:S04]  /*1bb20*/  STL [R1+0x3c], R36 ;  /* 0x00003c2401007387 */ /* 0x0083e80000100800 */
[----:B------:R-:W3:Y:S04]  /*1bb30*/  LDL R37, [R1+0x1498] ;  /* 0x0014980001257983 */ /* 0x000ee80000100800 */
[----:B------:R-:W3:Y:S04]  /*1bb40*/  LDL R38, [R1+0x149c] ;  /* 0x00149c0001267983 */ /* 0x000ee80000100800 */
[----:B-1----:R-:W3:Y:S04]  /*1bb50*/  LDL R36, [R1+0x1494] ;  /* 0x0014940001247983 */ /* 0x002ee80000100800 */
[----:B------:R-:W3:Y:S04]  /*1bb60*/  LDL R65, [R1+0x14a0] ;  /* 0x0014a00001417983 */ /* 0x000ee80000100800 */
[----:B------:R-:W3:Y:S04]  /*1bb70*/  LDL R66, [R1+0x14a4] ;  /* 0x0014a40001427983 */ /* 0x000ee80000100800 */
[----:B------:R-:W3:Y:S04]  /*1bb80*/  LDL R33, [R1+0x14a8] ;  /* 0x0014a80001217983 */ /* 0x000ee80000100800 */
[----:B------:R-:W3:Y:S01]  /*1bb90*/  LDL R34, [R1+0x14ac] ;  /* 0x0014ac0001227983 */ /* 0x000ee20000100800 */
[----:B0-----:R-:W-:-:S03]  /*1bba0*/  @!P0 IMAD.MOV.U32 R14, RZ, RZ, R63 ;  /* 0x000000ffff0e8224 */ /* 0x001fc600078e003f */
[----:B----4-:R0:W-:Y:S04]  /*1bbb0*/  STL [R1+0x34], R18 ;  /* 0x0000341201007387 */ /* 0x0101e80000100800 */
[----:B------:R-:W-:Y:S04]  /*1bbc0*/  STL [R1], R43 ;  /* 0x0000002b01007387 */ /* 0x000fe80000100800 */
[----:B------:R-:W4:Y:S01]  /*1bbd0*/  LDL R63, [R1+0x14b4] ;  /* 0x0014b400013f7983 */ /* 0x000f220000100800 */
[----:B------:R-:W-:Y:S01]  /*1bbe0*/  PRMT R41, RZ, 0x7610, R41 ;  /* 0x00007610ff297816 */ /* 0x000fe20000000029 */
[----:B------:R-:W-:Y:S01]  /*1bbf0*/  @!P0 IMAD.MOV.U32 R15, RZ, RZ, R72 ;  /* 0x000000ffff0f8224 */ /* 0x000fe200078e0048 */
[----:B------:R-:W-:-:S04]  /*1bc00*/  PRMT R40, RZ, 0x7610, R40 ;  /* 0x00007610ff287816 */ /* 0x000fc80000000028 */
[----:B------:R2:W4:Y:S01]  /*1bc10*/  @!P0 LDG.E.U8 R41, desc[UR14][R14.64] ;  /* 0x0000000e0e298981 */ /* 0x000522000c1e1100 */
[----:B------:R-:W-:Y:S01]  /*1bc20*/  PRMT R39, RZ, 0x7610, R39 ;  /* 0x00007610ff277816 */ /* 0x000fe20000000027 */
[----:B0-----:R-:W-:Y:S02]  /*1bc30*/  VIADD R18, R64, 0xffffff88 ;  /* 0xffffff8840127836 */ /* 0x001fe40000000000 */
[----:B--2---:R-:W-:Y:S02]  /*1bc40*/  @!P6 IMAD.MOV.U32 R14, RZ, RZ, R67 ;  /* 0x000000ffff0ee224 */ /* 0x004fe400078e0043 */
[----:B------:R-:W-:-:S05]  /*1bc50*/  @!P6 IMAD.MOV.U32 R15, RZ, RZ, R73 ;  /* 0x000000ffff0fe224 */ /* 0x000fca00078e0049 */
[----:B------:R0:W2:Y:S01]  /*1bc60*/  @!P6 LDG.E.U8 R40, desc[UR14][R14.64] ;  /* 0x0000000e0e28e981 */ /* 0x0000a2000c1e1100 */
[----:B------:R-:W-:Y:S02]  /*1bc70*/  ISETP.GE.U32.AND P0, PT, R18, 0x7fffff09, PT ;  /* 0x7fffff091200780c */ /* 0x000fe40003f06070 */
[----:B------:R-:W-:Y:S01]  /*1bc80*/  PRMT R35, RZ, 0x7610, R35 ;  /* 0x00007610ff237816 */ /* 0x000fe20000000023 */
[----:B0-----:R-:W-:Y:S02]  /*1bc90*/  @!P6 IMAD.MOV.U32 R14, RZ, RZ, R69 ;  /* 0x000000ffff0ee224 */ /* 0x001fe400078e0045 */
[----:B------:R-:W-:-:S05]  /*1bca0*/  @!P6 IMAD.MOV.U32 R15, RZ, RZ, R68 ;  /* 0x000000ffff0fe224 */ /* 0x000fca00078e0044 */
[----:B------:R3:W2:Y:S01]  /*1bcb0*/  @!P6 LDG.E.U8 R39, desc[UR14][R14.64] ;  /* 0x0000000e0e27e981 */ /* 0x0006a2000c1e1100 */
[----:B------:R-:W-:Y:S01]  /*1bcc0*/  PRMT R32, RZ, 0x7610, R32 ;  /* 0x00007610ff207816 */ /* 0x000fe20000000020 */
[----:B---3--:R-:W-:Y:S02]  /*1bcd0*/  @!P6 IMAD.MOV.U32 R14, RZ, RZ, R36 ;  /* 0x000000ffff0ee224 */ /* 0x008fe400078e0024 */
[----:B------:R-:W-:-:S05]  /*1bce0*/  @!P6 IMAD.MOV.U32 R15, RZ, RZ, R74 ;  /* 0x000000ffff0fe224 */ /* 0x000fca00078e004a */
[----:B------:R0:W3:Y:S01]  /*1bcf0*/  @!P6 LDG.E.U8 R35, desc[UR14][R14.64] ;  /* 0x0000000e0e23e981 */ /* 0x0000e2000c1e1100 */
[----:B------:R-:W-:Y:S01]  /*1bd00*/  PRMT R31, RZ, 0x7610, R31 ;  /* 0x00007610ff1f7816 */ /* 0x000fe2000000001f */
[----:B0-----:R-:W-:Y:S02]  /*1bd10*/  @!P6 IMAD.MOV.U32 R14, RZ, RZ, R38 ;  /* 0x000000ffff0ee224 */ /* 0x001fe400078e0026 */
[----:B------:R-:W-:-:S05]  /*1bd20*/  @!P6 IMAD.MOV.U32 R15, RZ, RZ, R37 ;  /* 0x000000ffff0fe224 */ /* 0x000fca00078e0025 */
[----:B------:R0:W2:Y:S01]  /*1bd30*/  @!P6 LDG.E.U8 R32, desc[UR14][R14.64] ;  /* 0x0000000e0e20e981 */ /* 0x0000a2000c1e1100 */
        /* <DEDUP_REMOVED lines=10> */
[----:B------:R-:W-:Y:S04]  /*1bde0*/  STL [R1+0x38], R42 ;  /* 0x0000382a01007387 */ /* 0x000fe80000100800 */
[----:B------:R-:W2:Y:S04]  /*1bdf0*/  LDL R65, [R1+0x1520] ;  /* 0x0015200001417983 */ /* 0x000ea80000100800 */
[----:B------:R-:W2:Y:S01]  /*1be00*/  LDL R66, [R1+0x1524] ;  /* 0x0015240001427983 */ /* 0x000ea20000100800 */
[----:B----4-:R-:W-:-:S05]  /*1be10*/  @!P0 IMAD.MOV.U32 R14, RZ, RZ, R63 ;  /* 0x000000ffff0e8224 */ /* 0x010fca00078e003f */
[----:B------:R0:W4:Y:S02]  /*1be20*/  @!P0 LDG.E.U8 R28, desc[UR14][R14.64] ;  /* 0x0000000e0e1c8981 */ /* 0x000124000c1e1100 */
[----:B0-----:R-:W-:Y:S02]  /*1be30*/  @!P0 IMAD.MOV.U32 R14, RZ, RZ, R22 ;  /* 0x000000ffff0e8224 */ /* 0x001fe400078e0016 */
[----:B------:R-:W-:-:S05]  /*1be40*/  @!P0 IMAD.MOV.U32 R15, RZ, RZ, R23 ;  /* 0x000000ffff0f8224 */ /* 0x000fca00078e0017 */
[----:B------:R0:W3:Y:S04]  /*1be50*/  @!P0 LDG.E.U8 R18, desc[UR14][R14.64] ;  /* 0x0000000e0e128981 */ /* 0x0000e8000c1e1100 */
[----:B------:R-:W-:Y:S04]  /*1be60*/  STL [R1+0x30], R41 ;  /* 0x0000302901007387 */ /* 0x000fe80000100800 */
[----:B------:R-:W3:Y:S01]  /*1be70*/  LDL.LU R24, [R1+0x1a98] ;  /* 0x001a980001187983 */ /* 0x000ee20000300800 */
[C---:B0-----:R-:W-:Y:S02]  /*1be80*/  VIADD R15, R64.reuse, 0x7f ;  /* 0x0000007f400f7836 */ /* 0x041fe40000000000 */
[----:B------:R-:W-:Y:S01]  /*1be90*/  VIADD R14, R64, 0xffffff83 ;  /* 0xffffff83400e7836 */ /* 0x000fe20000000000 */
[----:B------:R-:W-:-:S02]  /*1bea0*/  PRMT R93, RZ, 0x7610, R93 ;  /* 0x00007610ff5d7816 */ /* 0x000fc4000000005d */
[----:B------:R-:W-:Y:S01]  /*1beb0*/  PRMT R92, RZ, 0x7610, R92 ;  /* 0x00007610ff5c7816 */ /* 0x000fe2000000005c */
[----:B----4-:R0:W-:Y:S04]  /*1bec0*/  STL [R1+0xc4], R28 ;  /* 0x0000c41c01007387 */ /* 0x0101e80000100800 */
[----:B--2---:R-:W-:Y:S04]  /*1bed0*/  STL [R1+0x84], R40 ;  /* 0x0000842801007387 */ /* 0x004fe80000100800 */
[----:B------:R-:W2:Y:S01]  /*1bee0*/  LDL.LU R23, [R1+0x1a94] ;  /* 0x001a940001177983 */ /* 0x000ea20000300800 */
[----:B0-----:R-:W-:-:S03]  /*1bef0*/  IADD3 R28, P6, PT, R21, R5, RZ ;  /* 0x00000005151c7210 */ /* 0x001fc60007fde0ff */
[----:B------:R-:W4:Y:S04]  /*1bf00*/  LDL.LU R22, [R1+0x1a90] ;  /* 0x001a900001167983 */ /* 0x000f280000300800 */
[----:B------:R-:W-:Y:S04]  /*1bf10*/  STL [R1+0x80], R39 ;  /* 0x0000802701007387 */ /* 0x000fe80000100800 */
[----:B------:R-:W-:Y:S04]  /*1bf20*/  STL [R1+0x1554], R28 ;  /* 0x0015541c01007387 */ /* 0x000fe80000100800 */
[----:B------:R0:W-:Y:S04]  /*1bf30*/  STL [R1+0xc8], R29 ;  /* 0x0000c81d01007387 */ /* 0x0001e80000100800 */
[----:B---3--:R1:W-:Y:S01]  /*1bf40*/  STL [R1+0xc0], R18 ;  /* 0x0000c01201007387 */ /* 0x0083e20000100800 */
[----:B0-----:R-:W-:Y:S01]  /*1bf50*/  IMAD.X R29, R19, 0x1, R6, P6 ;  /* 0x00000001131d7824 */ /* 0x001fe200030e0606 */
[----:B-1----:R-:W-:-:S02]  /*1bf60*/  IADD3 R18, P0, PT, R21, R7, RZ ;  /* 0x0000000715127210 */ /* 0x002fc40007f1e0ff */
[----:B------:R-:W-:Y:S01]  /*1bf70*/  ISETP.GE.U32.AND P6, PT, R14, 0x7fffff04, PT ;  /* 0x7fffff040e00780c */ /* 0x000fe20003fc6070 */
[----:B------:R-:W-:Y:S02]  /*1bf80*/  @!P1 IMAD.MOV.U32 R14, RZ, RZ, R66 ;  /* 0x000000ffff0e9224 */ /* 0x000fe400078e0042 */
[----:B------:R-:W-:Y:S01]  /*1bf90*/  IMAD.X R19, R19, 0x1, R8, P0 ;  /* 0x0000000113137824 */ /* 0x000fe200000e0608 */
[----:B------:R-:W-:Y:S01]  /*1bfa0*/  ISETP.GT.AND P0, PT, R15, 0x7f, PT ;  /* 0x0000007f0f00780c */ /* 0x000fe20003f04270 */
[----:B------:R-:W-:-:S05]  /*1bfb0*/  @!P1 IMAD.MOV.U32 R15, RZ, RZ, R65 ;  /* 0x000000ffff0f9224 */ /* 0x000fca00078e0041 */
[----:B------:R0:W3:Y:S02]  /*1bfc0*/  @!P1 LDG.E.U8 R93, desc[UR14][R14.64] ;  /* 0x0000000e0e5d9981 */ /* 0x0000e4000c1e1100 */
[----:B0-----:R-:W-:Y:S02]  /*1bfd0*/  @!P1 IMAD.MOV.U32 R14, RZ, RZ, R12 ;  /* 0x000000ffff0e9224 */ /* 0x001fe400078e000c */
[----:B------:R-:W-:-:S05]  /*1bfe0*/  @!P1 IMAD.MOV.U32 R15, RZ, RZ, R20 ;  /* 0x000000ffff0f9224 */ /* 0x000fca00078e0014 */
[----:B------:R0:W2:Y:S04]  /*1bff0*/  @!P1 LDG.E.U8 R92, desc[UR14][R14.64] ;  /* 0x0000000e0e5c9981 */ /* 0x0000a8000c1e1100 */
[----:B------:R-:W-:Y:S04]  /*1c000*/  STL [R1+0x7c], R35 ;  /* 0x00007c2301007387 */ /* 0x000fe80000100800 */
[----:B------:R-:W4:Y:S04]  /*1c010*/  LDL.LU R21, [R1+0x1a8c] ;  /* 0x001a8c0001157983 */ /* 0x000f280000300800 */
[----:B------:R-:W-:Y:S04]  /*1c020*/  STL [R1+0x78], R32 ;  /* 0x0000782001007387 */ /* 0x000fe80000100800 */
[----:B------:R-:W-:Y:S04]  /*1c030*/  STL [R1+0x1550], R29 ;  /* 0x0015501d01007387 */ /* 0x000fe80000100800 */
[----:B------:R-:W-:Y:S04]  /*1c040*/  STL [R1+0x155c], R18 ;  /* 0x00155c1201007387 */ /* 0x000fe80000100800 */
[----:B------:R-:W-:Y:S04]  /*1c050*/  STL [R1+0xcc], R31 ;  /* 0x0000cc1f01007387 */ /* 0x000fe80000100800 */
[----:B------:R-:W-:Y:S01]  /*1c060*/  STL [R1+0x1558], R19 ;  /* 0x0015581301007387 */ /* 0x000fe20000100800 */
[----:B0-----:R-:W-:-:S02]  /*1c070*/  @!P1 IMAD.MOV.U32 R15, RZ, RZ, R2 ;  /* 0x000000ffff0f9224 */ /* 0x001fc400078e0002 */
[----:B------:R-:W-:Y:S01]  /*1c080*/  @!P1 IMAD.MOV.U32 R14, RZ, RZ, R13 ;  /* 0x000000ffff0e9224 */ /* 0x000fe200078e000d */
[----:B------:R-:W-:-:S06]  /*1c090*/  PRMT R91, RZ, 0x7610, R91 ;  /* 0x00007610ff5b7816 */ /* 0x000fcc000000005b */
[----:B------:R0:W4:Y:S04]  /*1c0a0*/  @!P1 LDG.E.U8 R91, desc[UR14][R14.64] ;  /* 0x0000000e0e5b9981 */ /* 0x000128000c1e1100 */
[----:B---3--:R-:W-:Y:S04]  /*1c0b0*/  STL [R1+0x1a3c], R93 ;  /* 0x001a3c5d01007387 */ /* 0x008fe80000100800 */
[----:B------:R-:W3:Y:S04]  /*1c0c0*/  LDL.LU R20, [R1+0x1a88] ;  /* 0x001a880001147983 */ /* 0x000ee80000300800 */
[----:B------:R-:W3:Y:S04]  /*1c0d0*/  LDL.LU R12, [R1+0x1a84] ;  /* 0x001a8400010c7983 */ /* 0x000ee80000300800 */
[----:B--2---:R-:W-:Y:S04]  /*1c0e0*/  STL [R1+0x1a40], R92 ;  /* 0x001a405c01007387 */ /* 0x004fe80000100800 */
[----:B------:R-:W2:Y:S04]  /*1c0f0*/  LDL.LU R2, [R1+0x1a80] ;  /* 0x001a800001027983 */ /* 0x000ea80000300800 */
[----:B------:R-:W2:Y:S01]  /*1c100*/  LDL.LU R13, [R1+0x1a7c] ;  /* 0x001a7c00010d7983 */ /* 0x000ea20000300800 */
[----:B------:R-:W-:Y:S01]  /*1c110*/  PRMT R90, RZ, 0x7610, R90 ;  /* 0x00007610ff5a7816 */ /* 0x000fe2000000005a */
[----:B0-----:R-:W-:-:S02]  /*1c120*/  @!P1 IMAD.MOV.U32 R14, RZ, RZ, R16 ;  /* 0x000000ffff0e9224 */ /* 0x001fc400078e0010 */
[----:B------:R-:W-:Y:S01]  /*1c130*/  @!P1 IMAD.MOV.U32 R15, RZ, RZ, R0 ;  /* 0x000000ffff0f9224 */ /* 0x000fe200078e0000 */
[----:B------:R-:W-:-:S04]  /*1c140*/  PRMT R30, RZ, 0x7610, R30 ;  /* 0x00007610ff1e7816 */ /* 0x000fc8000000001e */
[----:B------:R3:W2:Y:S04]  /*1c150*/  @!P1 LDG.E.U8 R90, desc[UR14][R14.64] ;  /* 0x0000000e0e5a9981 */ /* 0x0006a8000c1e1100 */
[----:B----4-:R-:W-:Y:S04]  /*1c160*/  STL [R1+0x1a44], R91 ;  /* 0x001a445b01007387 */ /* 0x010fe80000100800 */
[----:B------:R-:W4:Y:S04]  /*1c170*/  LDL.LU R0, [R1+0x1a78] ;  /* 0x001a780001007983 */ /* 0x000f280000300800 */
[----:B------:R-:W4:Y:S01]  /*1c180*/  LDL.LU R16, [R1+0x1a74] ;  /* 0x001a740001107983 */ /* 0x000f220000300800 */
[----:B---3--:R-:W-:Y:S01]  /*1c190*/  @!P6 IMAD.MOV.U32 R15, RZ, RZ, R12 ;  /* 0x000000ffff0fe224 */ /* 0x008fe200078e000c */
[----:B------:R-:W-:Y:S01]  /*1c1a0*/  PRMT R20, RZ, 0x7610, R20 ;  /* 0x00007610ff147816 */ /* 0x000fe20000000014 */
[----:B--2---:R-:W-:-:S05]  /*1c1b0*/  @!P6 IMAD.MOV.U32 R14, RZ, RZ, R13 ;  /* 0x000000ffff0ee224 */ /* 0x004fca00078e000d */
[----:B------:R0:W2:Y:S02]  /*1c1c0*/  @!P6 LDG.E.U8 R30, desc[UR14][R14.64] ;  /* 0x0000000e0e1ee981 */ /* 0x0000a4000c1e1100 */
[----:B0-----:R-:W-:Y:S02]  /*1c1d0*/  @!P6 IMAD.MOV.U32 R14, RZ, RZ, R88 ;  /* 0x000000ffff0ee224 */ /* 0x001fe400078e0058 */
[----:B------:R-:W-:-:S05]  /*1c1e0*/  @!P6 IMAD.MOV.U32 R15, RZ, RZ, R17 ;  /* 0x000000ffff0fe224 */ /* 0x000fca00078e0011 */
[----:B------:R0:W3:Y:S04]  /*1c1f0*/  @!P6 LDG.E.U8 R20, desc[UR14][R14.64] ;  /* 0x0000000e0e14e981 */ /* 0x0000e8000c1e1100 */
[----:B------:R-:W-:Y:S01]  /*1c200*/  STL [R1+0x1a48], R90 ;  /* 0x001a485a01007387 */ /* 0x000fe20000100800 */
[----:B------:R-:W-:-:S03]  /*1c210*/  PRMT R27, RZ, 0x7610, R27 ;  /* 0x00007610ff1b7816 */ /* 0x000fc6000000001b */
[----:B------:R-:W2:Y:S04]  /*1c220*/  LDL.LU R12, [R1+0x1a70] ;  /* 0x001a7000010c7983 */ /* 0x000ea80000300800 */
[----:B------:R-:W2:Y:S01]  /*1c230*/  LDL.LU R13, [R1+0x1a6c] ;  /* 0x001a6c00010d7983 */ /* 0x000ea20000300800 */
[----:B0-----:R-:W-:-:S03]  /*1c240*/  @!P6 IMAD.MOV.U32 R14, RZ, RZ, R28 ;  /* 0x000000ffff0ee224 */ /* 0x001fc600078e001c */
[----:B------:R-:W2:Y:S01]  /*1c250*/  LDL.LU R17, [R1+0x1a68] ;  /* 0x001a680001117983 */ /* 0x000ea20000300800 */
[----:B------:R-:W-:-:S03]  /*1c260*/  @!P6 IMAD.MOV.U32 R15, RZ, RZ, R29 ;  /* 0x000000ffff0fe224 */ /* 0x000fc600078e001d */
[----:B------:R-:W2:Y:S01]  /*1c270*/  LDL.LU R88, [R1+0x1a64] ;  /* 0x001a640001587983 */ /* 0x000ea20000300800 */
[----:B------:R-:W-:-:S03]  /*1c280*/  PRMT R26, RZ, 0x7610, R26 ;  /* 0x00007610ff1a7816 */ /* 0x000fc6000000001a */
[----:B------:R0:W2:Y:S01]  /*1c290*/  @!P6 LDG.E.U8 R27, desc[UR14][R14.64] ;  /* 0x0000000e0e1be981 */ /* 0x0000a2000c1e1100 */
[----:B------:R-:W-:-:S03]  /*1c2a0*/  PRMT R25, RZ, 0x7610, R25 ;  /* 0x00007610ff197816 */ /* 0x000fc60000000019 */
[----:B------:R1:W2:Y:S04]  /*1c2b0*/  @!P6 LDG.E.U8 R26, desc[UR14][R18.64] ;  /* 0x0000000e121ae981 */ /* 0x0002a8000c1e1100 */
[----:B---3--:R4:W-:Y:S02]  /*1c2c0*/  STL [R1+0x28], R20 ;  /* 0x0000281401007387 */ /* 0x0089e40000100800 */
[----:B----4-:R-:W-:-:S05]  /*1c2d0*/  IMAD R20, R16, 0x7d, RZ ;  /* 0x0000007d10147824 */ /* 0x010fca00078e02ff */
[----:B0-----:R-:W-:Y:S02]  /*1c2e0*/  SHF.R.S32.HI R14, RZ, 0x1f, R20 ;  /* 0x0000001fff0e7819 */ /* 0x001fe40000011414 */
[----:B------:R-:W-:-:S05]  /*1c2f0*/  IADD3 R28, P1, PT, R20, R0, RZ ;  /* 0x00000000141c7210 */ /* 0x000fca0007f3e0ff */
[----:B------:R-:W-:Y:S02]  /*1c300*/  IMAD.X R29, R14, 0x1, R2, P1 ;  /* 0x000000010e1d7824 */ /* 0x000fe400008e0602 */
[----:B-1----:R-:W-:Y:S02]  /*1c310*/  @!P4 IMAD.MOV.U32 R18, RZ, RZ, R28 ;  /* 0x000000ffff12c224 */ /* 0x002fe400078e001c */
[----:B------:R-:W-:-:S05]  /*1c320*/  @!P4 IMAD.MOV.U32 R19, RZ, RZ, R29 ;  /* 0x000000ffff13c224 */ /* 0x000fca00078e001d */
[----:B------:R0:W3:Y:S04]  /*1c330*/  @!P4 LDG.E.U8 R25, desc[UR14][R18.64] ;  /* 0x0000000e1219c981 */ /* 0x0000e8000c1e1100 */
[----:B------:R-:W-:Y:S04]  /*1c340*/  STL [R1+0x1564], R28 ;  /* 0x0015641c01007387 */ /* 0x000fe80000100800 */
[----:B--2---:R1:W-:Y:S04]  /*1c350*/  STL [R1+0x20], R26 ;  /* 0x0000201a01007387 */ /* 0x0043e80000100800 */
[----:B------:R-:W-:Y:S01]  /*1c360*/  STL [R1+0x1560], R29 ;  /* 0x0015601d01007387 */ /* 0x000fe20000100800 */
[----:B-1----:R-:W-:-:S05]  /*1c370*/  IADD3 R26, P1, PT, R20, R3, RZ ;  /* 0x00000003141a7210 */ /* 0x002fca0007f3e0ff */
[----:B------:R-:W-:Y:S04]  /*1c380*/  STL [R1+0x156c], R26 ;  /* 0x00156c1a01007387 */ /* 0x000fe80000100800 */
[----:B------:R1:W-:Y:S01]  /*1c390*/  STL [R1+0x24], R27 ;  /* 0x0000241b01007387 */ /* 0x0003e20000100800 */
[----:B------:R-:W-:-:S03]  /*1c3a0*/  PRMT R24, RZ, 0x7610, R24 ;  /* 0x00007610ff187816 */ /* 0x000fc60000000018 */
[----:B------:R-:W-:Y:S01]  /*1c3b0*/  STL [R1+0x2c], R30 ;  /* 0x00002c1e01007387 */ /* 0x000fe20000100800 */
[----:B0-----:R-:W-:Y:S02]  /*1c3c0*/  @!P4 IMAD.MOV.U32 R18, RZ, RZ, R26 ;  /* 0x000000ffff12c224 */ /* 0x001fe400078e001a */
[----:B-1----:R-:W-:-:S04]  /*1c3d0*/  IMAD.X R27, R14, 0x1, R4, P1 ;  /* 0x000000010e1b7824 */ /* 0x002fc800008e0604 */
[----:B------:R-:W-:Y:S01]  /*1c3e0*/  @!P4 IMAD.MOV.U32 R19, RZ, RZ, R27 ;  /* 0x000000ffff13c224 */ /* 0x000fe200078e001b */
[----:B------:R-:W-:-:S04]  /*1c3f0*/  PRMT R15, RZ, 0x7610, R15 ;  /* 0x00007610ff0f7816 */ /* 0x000fc8000000000f */
[----:B------:R0:W2:Y:S04]  /*1c400*/  @!P4 LDG.E.U8 R24, desc[UR14][R18.64] ;  /* 0x0000000e1218c981 */ /* 0x0000a8000c1e1100 */
[----:B---3--:R1:W-:Y:S02]  /*1c410*/  STL [R1+0x6c], R25 ;  /* 0x00006c1901007387 */ /* 0x0083e40000100800 */
[----:B-1----:R-:W-:-:S05]  /*1c420*/  IADD3 R25, P1, PT, R20, R5, RZ ;  /* 0x0000000514197210 */ /* 0x002fca0007f3e0ff */
[----:B------:R-:W-:Y:S02]  /*1c430*/  IMAD.X R26, R14, 0x1, R6, P1 ;  /* 0x000000010e1a7824 */ /* 0x000fe400008e0606 */
[----:B0-----:R-:W-:Y:S02]  /*1c440*/  @!P4 IMAD.MOV.U32 R18, RZ, RZ, R25 ;  /* 0x000000ffff12c224 */ /* 0x001fe400078e0019 */
[----:B------:R-:W-:-:S05]  /*1c450*/  @!P4 IMAD.MOV.U32 R19, RZ, RZ, R26 ;  /* 0x000000ffff13c224 */ /* 0x000fca00078e001a */
[----:B------:R0:W3:Y:S04]  /*1c460*/  @!P4 LDG.E.U8 R15, desc[UR14][R18.64] ;  /* 0x0000000e120fc981 */ /* 0x0000e8000c1e1100 */
[----:B------:R-:W-:Y:S04]  /*1c470*/  STL [R1+0x1568], R27 ;  /* 0x0015681b01007387 */ /* 0x000fe80000100800 */
[----:B------:R-:W-:Y:S01]  /*1c480*/  STL [R1+0x1574], R25 ;  /* 0x0015741901007387 */ /* 0x000fe20000100800 */
[----:B------:R-:W-:-:S03]  /*1c490*/  PRMT R21, RZ, 0x7610, R21 ;  /* 0x00007610ff157816 */ /* 0x000fc60000000015 */
[----:B--2---:R1:W-:Y:S04]  /*1c4a0*/  STL [R1+0x68], R24 ;  /* 0x0000681801007387 */ /* 0x0043e80000100800 */
[----:B------:R2:W-:Y:S01]  /*1c4b0*/  STL [R1+0x1570], R26 ;  /* 0x0015701a01007387 */ /* 0x0005e20000100800 */
[----:B-1----:R-:W-:Y:S01]  /*1c4c0*/  IADD3 R24, P1, PT, R20, R7, RZ ;  /* 0x0000000714187210 */ /* 0x002fe20007f3e0ff */
[----:B------:R-:W-:-:S04]  /*1c4d0*/  IMAD R20, R16, 0x7e, RZ ;  /* 0x0000007e10147824 */ /* 0x000fc800078e02ff */
[----:B------:R-:W-:Y:S01]  /*1c4e0*/  STL [R1+0x157c], R24 ;  /* 0x00157c1801007387 */ /* 0x000fe20000100800 */
[----:B--2---:R-:W-:Y:S01]  /*1c4f0*/  IMAD.X R26, R14, 0x1, R8, P1 ;  /* 0x000000010e1a7824 */ /* 0x004fe200008e0608 */
[----:B------:R-:W-:Y:S01]  /*1c500*/  IADD3 R25, P1, PT, R20, R0, RZ ;  /* 0x0000000014197210 */ /* 0x000fe20007f3e0ff */
[----:B0-----:R-:W-:Y:S02]  /*1c510*/  @!P4 IMAD.MOV.U32 R18, RZ, RZ, R24 ;  /* 0x000000ffff12c224 */ /* 0x001fe400078e0018 */
[----:B------:R-:W-:Y:S01]  /*1c520*/  @!P4 IMAD.MOV.U32 R19, RZ, RZ, R26 ;  /* 0x000000ffff13c224 */ /* 0x000fe200078e001a */
[----:B------:R-:W-:-:S04]  /*1c530*/  PRMT R23, RZ, 0x7610, R23 ;  /* 0x00007610ff177816 */ /* 0x000fc80000000017 */
[----:B------:R0:W2:Y:S02]  /*1c540*/  @!P4 LDG.E.U8 R21, desc[UR14][R18.64] ;  /* 0x0000000e1215c981 */ /* 0x0000a4000c1e1100 */
[----:B0-----:R-:W-:Y:S02]  /*1c550*/  @!P3 IMAD.MOV.U32 R18, RZ, RZ, R25 ;  /* 0x000000ffff12b224 */ /* 0x001fe400078e0019 */
[----:B---3--:R0:W-:Y:S04]  /*1c560*/  STL [R1+0x64], R15 ;  /* 0x0000640f01007387 */ /* 0x0081e80000100800 */
[----:B------:R1:W-:Y:S01]  /*1c570*/  STL [R1+0x1578], R26 ;  /* 0x0015781a01007387 */ /* 0x0003e20000100800 */
[----:B0-----:R-:W-:-:S05]  /*1c580*/  SHF.R.S32.HI R15, RZ, 0x1f, R20 ;  /* 0x0000001fff0f7819 */ /* 0x001fca0000011414 */
[----:B-1----:R-:W-:-:S04]  /*1c590*/  IMAD.X R26, R15, 0x1, R2, P1 ;  /* 0x000000010f1a7824 */ /* 0x002fc800008e0602 */
[----:B------:R-:W-:-:S05]  /*1c5a0*/  @!P3 IMAD.MOV.U32 R19, RZ, RZ, R26 ;  /* 0x000000ffff13b224 */ /* 0x000fca00078e001a */
[----:B------:R0:W3:Y:S04]  /*1c5b0*/  @!P3 LDG.E.U8 R23, desc[UR14][R18.64] ;  /* 0x0000000e1217b981 */ /* 0x0000e8000c1e1100 */
[----:B------:R-:W-:Y:S01]  /*1c5c0*/  STL [R1+0x1584], R25 ;  /* 0x0015841901007387 */ /* 0x000fe20000100800 */
[----:B------:R-:W-:Y:S02]  /*1c5d0*/  PRMT R14, RZ, 0x7610, R14 ;  /* 0x00007610ff0e7816 */ /* 0x000fe4000000000e */
[----:B------:R-:W-:Y:S01]  /*1c5e0*/  PRMT R22, RZ, 0x7610, R22 ;  /* 0x00007610ff167816 */ /* 0x000fe20000000016 */
[----:B--2---:R1:W-:Y:S04]  /*1c5f0*/  STL [R1+0x60], R21 ;  /* 0x0000601501007387 */ /* 0x0043e80000100800 */
[----:B------:R-:W-:Y:S01]  /*1c600*/  STL [R1+0x1580], R26 ;  /* 0x0015801a01007387 */ /* 0x000fe20000100800 */
[----:B-1----:R-:W-:-:S05]  /*1c610*/  IADD3 R21, P1, PT, R20, R3, RZ ;  /* 0x0000000314157210 */ /* 0x002fca0007f3e0ff */
[----:B------:R-:W-:Y:S01]  /*1c620*/  STL [R1+0x158c], R21 ;  /* 0x00158c1501007387 */ /* 0x000fe20000100800 */
[----:B------:R-:W-:Y:S02]  /*1c630*/  IMAD.X R24, R15, 0x1, R4, P1 ;  /* 0x000000010f187824 */ /* 0x000fe400008e0604 */
[----:B0-----:R-:W-:Y:S02]  /*1c640*/  @!P3 IMAD.MOV.U32 R18, RZ, RZ, R21 ;  /* 0x000000ffff12b224 */ /* 0x001fe400078e0015 */
[----:B------:R-:W-:-:S05]  /*1c650*/  @!P3 IMAD.MOV.U32 R19, RZ, RZ, R24 ;  /* 0x000000ffff13b224 */ /* 0x000fca00078e0018 */
[----:B------:R0:W2:Y:S04]  /*1c660*/  @!P3 LDG.E.U8 R14, desc[UR14][R18.64] ;  /* 0x0000000e120eb981 */ /* 0x0000a8000c1e1100 */
[----:B---3--:R1:W-:Y:S04]  /*1c670*/  STL [R1+0xbc], R23 ;  /* 0x0000bc1701007387 */ /* 0x0083e80000100800 */
[----:B------:R3:W-:Y:S01]  /*1c680*/  STL [R1+0x1588], R24 ;  /* 0x0015881801007387 */ /* 0x0007e20000100800 */
[----:B-1----:R-:W-:-:S05]  /*1c690*/  IADD3 R23, P1, PT, R20, R5, RZ ;  /* 0x0000000514177210 */ /* 0x002fca0007f3e0ff */
[----:B---3--:R-:W-:Y:S02]  /*1c6a0*/  IMAD.X R24, R15, 0x1, R6, P1 ;  /* 0x000000010f187824 */ /* 0x008fe400008e0606 */
[----:B0-----:R-:W-:Y:S02]  /*1c6b0*/  @!P3 IMAD.MOV.U32 R18, RZ, RZ, R23 ;  /* 0x000000ffff12b224 */ /* 0x001fe400078e0017 */
[----:B------:R-:W-:-:S05]  /*1c6c0*/  @!P3 IMAD.MOV.U32 R19, RZ, RZ, R24 ;  /* 0x000000ffff13b224 */ /* 0x000fca00078e0018 */
[----:B------:R0:W3:Y:S01]  /*1c6d0*/  @!P3 LDG.E.U8 R22, desc[UR14][R18.64] ;  /* 0x0000000e1216b981 */ /* 0x0000e2000c1e1100 */
[----:B------:R-:W-:-:S03]  /*1c6e0*/  IADD3 R21, P1, PT, R20, R7, RZ ;  /* 0x0000000714157210 */ /* 0x000fc60007f3e0ff */
[----:B------:R-:W-:Y:S04]  /*1c6f0*/  STL [R1+0x1594], R23 ;  /* 0x0015941701007387 */ /* 0x000fe80000100800 */
[----:B------:R-:W-:Y:S01]  /*1c700*/  STL [R1+0x1590], R24 ;  /* 0x0015901801007387 */ /* 0x000fe20000100800 */
[----:B0-----:R-:W-:-:S03]  /*1c710*/  @!P3 IMAD.MOV.U32 R18, RZ, RZ, R21 ;  /* 0x000000ffff12b224 */ /* 0x001fc600078e0015 */
[----:B--2---:R0:W-:Y:S04]  /*1c720*/  STL [R1+0xb8], R14 ;  /* 0x0000b80e01007387 */ /* 0x0041e80000100800 */
[----:B------:R1:W-:Y:S04]  /*1c730*/  STL [R1+0x18f0], R16 ;  /* 0x0018f01001007387 */ /* 0x0003e80000100800 */
[----:B------:R-:W-:Y:S01]  /*1c740*/  STL [R1+0x159c], R21 ;  /* 0x00159c1501007387 */ /* 0x000fe20000100800 */
[----:B0-----:R-:W-:Y:S01]  /*1c750*/  IMAD R14, R16, 0x7f, RZ ;  /* 0x0000007f100e7824 */ /* 0x001fe200078e02ff */
[----:B-1----:R-:W-:-:S02]  /*1c760*/  PRMT R16, RZ, 0x7610, R16 ;  /* 0x00007610ff107816 */ /* 0x002fc40000000010 */
[----:B---3--:R0:W-:Y:S02]  /*1c770*/  STL [R1+0xb4], R22 ;  /* 0x0000b41601007387 */ /* 0x0081e40000100800 */
[----:B0-----:R-:W-:-:S04]  /*1c780*/  IMAD.X R22, R15, 0x1, R8, P1 ;  /* 0x000000010f167824 */ /* 0x001fc800008e0608 */
[----:B------:R-:W-:-:S05]  /*1c790*/  @!P3 IMAD.MOV.U32 R19, RZ, RZ, R22 ;  /* 0x000000ffff13b224 */ /* 0x000fca00078e0016 */
[----:B------:R0:W2:Y:S01]  /*1c7a0*/  @!P3 LDG.E.U8 R16, desc[UR14][R18.64] ;  /* 0x0000000e1210b981 */ /* 0x0000a2000c1e1100 */
[----:B------:R-:W-:Y:S02]  /*1c7b0*/  SHF.R.S32.HI R15, RZ, 0x1f, R14 ;  /* 0x0000001fff0f7819 */ /* 0x000fe4000001140e */
[----:B------:R-:W-:Y:S01]  /*1c7c0*/  IADD3 R20, P1, PT, R14, R0, RZ ;  /* 0x000000000e147210 */ /* 0x000fe20007f3e0ff */
[----:B------:R1:W-:Y:S04]  /*1c7d0*/  STL [R1+0x1598], R22 ;  /* 0x0015981601007387 */ /* 0x0003e80000100800 */
[----:B------:R3:W-:Y:S01]  /*1c7e0*/  STL [R1+0x18f4], R0 ;  /* 0x0018f40001007387 */ /* 0x0007e20000100800 */
[----:B------:R-:W-:-:S03]  /*1c7f0*/  IMAD.X R23, R15, 0x1, R2, P1 ;  /* 0x000000010f177824 */ /* 0x000fc600008e0602 */
[----:B------:R-:W-:Y:S04]  /*1c800*/  STL [R1+0x15a4], R20 ;  /* 0x0015a41401007387 */ /* 0x000fe80000100800 */
[----:B-1----:R-:W4:Y:S01]  /*1c810*/  LDL.LU R22, [R1+0x5e4] ;  /* 0x0005e40001167983 */ /* 0x002f220000300800 */
[----:B---3--:R-:W-:-:S03]  /*1c820*/  IADD3 R0, P1, PT, R14, R3, RZ ;  /* 0x000000030e007210 */ /* 0x008fc60007f3e0ff */
[----:B------:R-:W3:Y:S01]  /*1c830*/  LDL.LU R21, [R1+0x5e8] ;  /* 0x0005e80001157983 */ /* 0x000ee20000300800 */
[----:B------:R-:W-:-:S03]  /*1c840*/  PRMT R17, RZ, 0x7610, R17 ;  /* 0x00007610ff117816 */ /* 0x000fc60000000011 */
[----:B------:R-:W-:Y:S01]  /*1c850*/  STL [R1+0x18f8], R2 ;  /* 0x0018f80201007387 */ /* 0x000fe20000100800 */
[----:B0-----:R-:W-:-:S03]  /*1c860*/  @!P2 IMAD.MOV.U32 R18, RZ, RZ, R20 ;  /* 0x000000ffff12a224 */ /* 0x001fc600078e0014 */
[----:B------:R-:W-:Y:S01]  /*1c870*/  STL [R1+0x18fc], R3 ;  /* 0x0018fc0301007387 */ /* 0x000fe20000100800 */
[----:B------:R-:W-:-:S03]  /*1c880*/  @!P2 IMAD.MOV.U32 R19, RZ, RZ, R23 ;  /* 0x000000ffff13a224 */ /* 0x000fc600078e0017 */
[----:B------:R-:W-:Y:S04]  /*1c890*/  STL [R1+0x15a0], R23 ;  /* 0x0015a01701007387 */ /* 0x000fe80000100800 */
[----:B------:R0:W-:Y:S01]  /*1c8a0*/  STL [R1+0x15ac], R0 ;  /* 0x0015ac0001007387 */ /* 0x0001e20000100800 */
[----:B------:R-:W-:-:S03]  /*1c8b0*/  PRMT R88, RZ, 0x7610, R88 ;  /* 0x00007610ff587816 */ /* 0x000fc60000000058 */
[----:B------:R1:W3:Y:S01]  /*1c8c0*/  @!P2 LDG.E.U8 R17, desc[UR14][R18.64] ;  /* 0x0000000e1211a981 */ /* 0x0002e2000c1e1100 */
[----:B------:R-:W-:Y:S01]  /*1c8d0*/  PRMT R10, RZ, 0x7610, R10 ;  /* 0x00007610ff0a7816 */ /* 0x000fe2000000000a */
[----:B-1----:R-:W-:Y:S01]  /*1c8e0*/  @!P2 IMAD.MOV.U32 R18, RZ, RZ, R0 ;  /* 0x000000ffff12a224 */ /* 0x002fe200078e0000 */
[----:B0-----:R-:W-:-:S05]  /*1c8f0*/  IADD3 R0, P3, PT, R14, R7, RZ ;  /* 0x000000070e007210 */ /* 0x001fca0007f7e0ff */
[C---:B------:R-:W-:Y:S01]  /*1c900*/  IMAD.X R2, R15.reuse, 0x1, R8, P3 ;  /* 0x000000010f027824 */ /* 0x040fe200018e0608 */
[----:B--2---:R0:W-:Y:S04]  /*1c910*/  STL [R1+0xb0], R16 ;  /* 0x0000b01001007387 */ /* 0x0041e80000100800 */
[----:B------:R1:W-:Y:S01]  /*1c920*/  STL [R1+0x1900], R4 ;  /* 0x0019000401007387 */ /* 0x0003e20000100800 */
[----:B0-----:R-:W-:Y:S01]  /*1c930*/  IMAD.X R16, R15, 0x1, R4, P1 ;  /* 0x000000010f107824 */ /* 0x001fe200008e0604 */
[----:B------:R-:W-:-:S03]  /*1c940*/  IADD3 R3, P1, PT, R14, R5, RZ ;  /* 0x000000050e037210 */ /* 0x000fc60007f3e0ff */
[----:B------:R-:W-:Y:S02]  /*1c950*/  @!P2 IMAD.MOV.U32 R19, RZ, RZ, R16 ;  /* 0x000000ffff13a224 */ /* 0x000fe400078e0010 */
[----:B-1----:R-:W-:-:S03]  /*1c960*/  IMAD.X R4, R15, 0x1, R6, P1 ;  /* 0x000000010f047824 */ /* 0x002fc600008e0606 */
[----:B------:R-:W2:Y:S01]  /*1c970*/  @!P2 LDG.E.U8 R88, desc[UR14][R18.64] ;  /* 0x0000000e1258a981 */ /* 0x000ea2000c1e1100 */
[----:B------:R-:W-:Y:S02]  /*1c980*/  @!P2 IMAD.MOV.U32 R14, RZ, RZ, R3 ;  /* 0x000000ffff0ea224 */ /* 0x000fe400078e0003 */
[----:B------:R-:W-:-:S05]  /*1c990*/  @!P2 IMAD.MOV.U32 R15, RZ, RZ, R4 ;  /* 0x000000ffff0fa224 */ /* 0x000fca00078e0004 */
[----:B------:R0:W4:Y:S01]  /*1c9a0*/  @!P2 LDG.E.U8 R10, desc[UR14][R14.64] ;  /* 0x0000000e0e0aa981 */ /* 0x000122000c1e1100 */
[----:B------:R-:W-:Y:S01]  /*1c9b0*/  PRMT R9, RZ, 0x7610, R9 ;  /* 0x00007610ff097816 */ /* 0x000fe20000000009 */
[----:B0-----:R-:W-:Y:S02]  /*1c9c0*/  @!P2 IMAD.MOV.U32 R14, RZ, RZ, R0 ;  /* 0x000000ffff0ea224 */ /* 0x001fe400078e0000 */
[----:B------:R-:W-:-:S05]  /*1c9d0*/  @!P2 IMAD.MOV.U32 R15, RZ, RZ, R2 ;  /* 0x000000ffff0fa224 */ /* 0x000fca00078e0002 */
[----:B------:R0:W4:Y:S04]  /*1c9e0*/  @!P2 LDG.E.U8 R9, desc[UR14][R14.64] ;  /* 0x0000000e0e09a981 */ /* 0x000128000c1e1100 */
[----:B------:R-:W-:Y:S04]  /*1c9f0*/  STL [R1+0x15a8], R16 ;  /* 0x0015a81001007387 */ /* 0x000fe80000100800 */
[----:B---3--:R-:W-:Y:S04]  /*1ca00*/  STL [R1+0x1904], R17 ;  /* 0x0019041101007387 */ /* 0x008fe80000100800 */
[----:B------:R-:W-:Y:S04]  /*1ca10*/  STL [R1+0x1908], R5 ;  /* 0x0019080501007387 */ /* 0x000fe80000100800 */
[----:B------:R-:W-:Y:S04]  /*1ca20*/  STL [R1+0x15b4], R3 ;  /* 0x0015b40301007387 */ /* 0x000fe80000100800 */
[----:B--2---:R-:W-:Y:S04]  /*1ca30*/  STL [R1+0x190c], R88 ;  /* 0x00190c5801007387 */ /* 0x004fe80000100800 */
[----:B------:R-:W-:Y:S04]  /*1ca40*/  STL [R1+0x1910], R7 ;  /* 0x0019100701007387 */ /* 0x000fe80000100800 */
[----:B------:R1:W-:Y:S04]  /*1ca50*/  STL [R1+0x15bc], R0 ;  /* 0x0015bc0001007387 */ /* 0x0003e80000100800 */
[----:B------:R-:W-:Y:S04]  /*1ca60*/  STL [R1+0x1914], R6 ;  /* 0x0019140601007387 */ /* 0x000fe80000100800 */
[----:B------:R-:W-:Y:S04]  /*1ca70*/  STL [R1+0x15b0], R4 ;  /* 0x0015b00401007387 */ /* 0x000fe80000100800 */
[----:B------:R-:W-:Y:S04]  /*1ca80*/  STL [R1+0x1918], R8 ;  /* 0x0019180801007387 */ /* 0x000fe80000100800 */
[----:B------:R2:W-:Y:S04]  /*1ca90*/  STL [R1+0x15b8], R2 ;  /* 0x0015b80201007387 */ /* 0x0005e80000100800 */
[----:B----4-:R-:W-:Y:S04]  /*1caa0*/  STL [R1+0x191c], R10 ;  /* 0x00191c0a01007387 */ /* 0x010fe80000100800 */
[----:B------:R-:W3:Y:S01]  /*1cab0*/  LDL.LU R66, [R1+0x5ec] ;  /* 0x0005ec0001427983 */ /* 0x000ee20000300800 */
[----:B0-----:R-:W-:-:S03]  /*1cac0*/  IMAD R15, R21, UR9, RZ ;  /* 0x00000009150f7c24 */ /* 0x001fc6000f8e02ff */
[----:B------:R-:W-:Y:S01]  /*1cad0*/  STL [R1+0x1920], R9 ;  /* 0x0019200901007387 */ /* 0x000fe20000100800 */
[----:B------:R-:W-:-:S03]  /*1cae0*/  IMAD R14, R22, UR8, RZ ;  /* 0x00000008160e7c24 */ /* 0x000fc6000f8e02ff */
[----:B------:R-:W4:Y:S04]  /*1caf0*/  LDL.LU R70, [R1+0x5f0] ;  /* 0x0005f00001467983 */ /* 0x000f280000300800 */
[----:B------:R-:W2:Y:S04]  /*1cb00*/  LDL.LU R71, [R1+0x5f4] ;  /* 0x0005f40001477983 */ /* 0x000ea80000300800 */
        /* <DEDUP_REMOVED lines=22> */
[----:B------:R-:W2:Y:S01]  /*1cc70*/  LDL.LU R69, [R1+0x650] ;  /* 0x0006500001457983 */ /* 0x000ea20000300800 */
[----:B------:R-:W-:-:S03]  /*1cc80*/  ISETP.LT.AND P0, PT, R82, R64, P0 ;  /* 0x000000405200720c */ /* 0x000fc60000701270 */
[----:B------:R-:W2:Y:S04]  /*1cc90*/  LDL.LU R74, [R1+0x654] ;  /* 0x00065400014a7983 */ /* 0x000ea80000300800 */
[----:B------:R-:W2:Y:S04]  /*1cca0*/  LDL.LU R63, [R1+0x658] ;  /* 0x00065800013f7983 */ /* 0x000ea80000300800 */
[----:B------:R-:W2:Y:S04]  /*1ccb0*/  LDL.LU R64, [R1+0x65c] ;  /* 0x00065c0001407983 */ /* 0x000ea80000300800 */
[----:B------:R-:W2:Y:S01]  /*1ccc0*/  LDL.LU R65, [R1+0x660] ;  /* 0x0006600001417983 */ /* 0x000ea20000300800 */
[----:B---3--:R-:W-:-:S03]  /*1ccd0*/  IMAD R18, R66, UR10, RZ ;  /* 0x0000000a42127c24 */ /* 0x008fc6000f8e02ff */
        /* <DEDUP_REMOVED lines=14> */
[----:B------:R-:W3:Y:S01]  /*1cdc0*/  LDL.LU R62, [R1+0x69c] ;  /* 0x00069c00013e7983 */ /* 0x000ee20000300800 */
[----:B----4-:R-:W-:-:S02]  /*1cdd0*/  IMAD R19, R70, UR12, RZ ;  /* 0x0000000c46137c24 */ /* 0x010fc4000f8e02ff */
[----:B--2---:R-:W-:Y:S02]  /*1cde0*/  IMAD R20, R71, UR13, RZ ;  /* 0x0000000d47147c24 */ /* 0x004fe4000f8e02ff */
[----:B------:R-:W-:Y:S02]  /*1cdf0*/  IMAD R41, R67, UR36, RZ ;  /* 0x0000002443297c24 */ /* 0x000fe4000f8e02ff */
[----:B------:R-:W-:Y:S02]  /*1ce00*/  IMAD R42, R68, UR37, RZ ;  /* 0x00000025442a7c24 */ /* 0x000fe4000f8e02ff */
[----:B------:R-:W-:Y:S02]  /*1ce10*/  IMAD R45, R63, UR40, RZ ;  /* 0x000000283f2d7c24 */ /* 0x000fe4000f8e02ff */
[----:B------:R-:W2:Y:S01]  /*1ce20*/  LDL.LU R63, [R1+0x6a0] ;  /* 0x0006a000013f7983 */ /* 0x000ea20000300800 */
[----:B------:R-:W-:-:S03]  /*1ce30*/  IMAD R46, R64, UR41, RZ ;  /* 0x00000029402e7c24 */ /* 0x000fc6000f8e02ff */
[----:B------:R-:W4:Y:S01]  /*1ce40*/  LDL.LU R64, [R1+0x6a4] ;  /* 0x0006a40001407983 */ /* 0x000f220000300800 */
[----:B------:R-:W-:-:S03]  /*1ce50*/  IMAD R47, R65, UR42, RZ ;  /* 0x0000002a412f7c24 */ /* 0x000fc6000f8e02ff */
[----:B------:R-:W2:Y:S01]  /*1ce60*/  LDL.LU R65, [R1+0x6a8] ;  /* 0x0006a80001417983 */ /* 0x000ea20000300800 */
[----:B------:R-:W-:Y:S02]  /*1ce70*/  IMAD R43, R69, UR38, RZ ;  /* 0x00000026452b7c24 */ /* 0x000fe4000f8e02ff */
[----:B------:R-:W-:Y:S02]  /*1ce80*/  IMAD R39, R72, UR34, RZ ;  /* 0x0000002248277c24 */ /* 0x000fe4000f8e02ff */
[----:B------:R-:W-:Y:S02]  /*1ce90*/  IMAD R40, R73, UR35, RZ ;  /* 0x0000002349287c24 */ /* 0x000fe4000f8e02ff */
[----:B------:R-:W-:Y:S01]  /*1cea0*/  IMAD R44, R74, UR39, RZ ;  /* 0x000000274a2c7c24 */ /* 0x000fe2000f8e02ff */
[----:B-1----:R-:W-:-:S04]  /*1ceb0*/  IADD3 R0, P1, PT, R14, R13, RZ ;  /* 0x0000000d0e007210 */ /* 0x002fc80007f3e0ff */
[----:B------:R-:W-:Y:S02]  /*1cec0*/  LEA.HI.X.SX32 R2, R14, R12, 0x1, P1 ;  /* 0x0000000c0e027211 */ /* 0x000fe400008f0eff */
[----:B------:R-:W-:Y:S01]  /*1ced0*/  IADD3 R3, P1, PT, R15, R13, RZ ;  /* 0x0000000d0f037210 */ /* 0x000fe20007f3e0ff */
[----:B------:R-:W-:Y:S02]  /*1cee0*/  IMAD R21, R21, UR16, RZ ;  /* 0x0000001015157c24 */ /* 0x000fe4000f8e02ff */
[----:B------:R-:W-:Y:S02]  /*1cef0*/  IMAD R22, R22, UR17, RZ ;  /* 0x0000001116167c24 */ /* 0x000fe4000f8e02ff */
[----:B------:R-:W-:Y:S02]  /*1cf00*/  IMAD R24, R24, UR19, RZ ;  /* 0x0000001318187c24 */ /* 0x000fe4000f8e02ff */
[----:B------:R-:W-:Y:S02]  /*1cf10*/  IMAD R23, R23, UR18, RZ ;  /* 0x0000001217177c24 */ /* 0x000fe4000f8e02ff */
[----:B------:R-:W-:-:S02]  /*1cf20*/  IMAD R25, R25, UR20, RZ ;  /* 0x0000001419197c24 */ /* 0x000fc4000f8e02ff */
[----:B------:R-:W-:Y:S02]  /*1cf30*/  IMAD R26, R26, UR21, RZ ;  /* 0x000000151a1a7c24 */ /* 0x000fe4000f8e02ff */
[----:B------:R-:W-:Y:S02]  /*1cf40*/  IMAD R27, R27, UR22, RZ ;  /* 0x000000161b1b7c24 */ /* 0x000fe4000f8e02ff */
[----:B------:R-:W-:Y:S02]  /*1cf50*/  IMAD R28, R28, UR23, RZ ;  /* 0x000000171c1c7c24 */ /* 0x000fe4000f8e02ff */
[----:B------:R-:W-:Y:S02]  /*1cf60*/  IMAD R29, R29, UR24, RZ ;  /* 0x000000181d1d7c24 */ /* 0x000fe4000f8e02ff */
[----:B------:R-:W-:Y:S02]  /*1cf70*/  IMAD R30, R30, UR25, RZ ;  /* 0x000000191e1e7c24 */ /* 0x000fe4000f8e02ff */
[----:B------:R-:W-:-:S02]  /*1cf80*/  IMAD R32, R32, UR27, RZ ;  /* 0x0000001b20207c24 */ /* 0x000fc4000f8e02ff */
[----:B------:R-:W-:Y:S02]  /*1cf90*/  IMAD R31, R31, UR26, RZ ;  /* 0x0000001a1f1f7c24 */ /* 0x000fe4000f8e02ff */
[----:B------:R-:W-:Y:S02]  /*1cfa0*/  IMAD R33, R33, UR28, RZ ;  /* 0x0000001c21217c24 */ /* 0x000fe4000f8e02ff */
[----:B---3--:R-:W-:Y:S02]  /*1cfb0*/  IMAD R48, R66, UR43, RZ ;  /* 0x0000002b42307c24 */ /* 0x008fe4000f8e02ff */
[----:B------:R-:W3:Y:S04]  /*1cfc0*/  LDL.LU R66, [R1+0x6ac] ;  /* 0x0006ac0001427983 */ /* 0x000ee80000300800 */
        /* <DEDUP_REMOVED lines=13> */
[----:B------:R0:W-:Y:S04]  /*1d0a0*/  STL [R1+0x15c4], R0 ;  /* 0x0015c40001007387 */ /* 0x0001e80000100800 */
[----:B------:R1:W-:Y:S01]  /*1d0b0*/  STL [R1+0x15c0], R2 ;  /* 0x0015c00201007387 */ /* 0x0003e20000100800 */
[----:B0-----:R-:W-:-:S03]  /*1d0c0*/  IADD3 R0, P6, PT, R18, R13, RZ ;  /* 0x0000000d12007210 */ /* 0x001fc60007fde0ff */
[----:B------:R0:W-:Y:S01]  /*1d0d0*/  STL [R1+0x15cc], R3 ;  /* 0x0015cc0301007387 */ /* 0x0001e20000100800 */
[----:B-1----:R-:W-:-:S03]  /*1d0e0*/  IADD3 R2, P2, PT, R19, R13, RZ ;  /* 0x0000000d13027210 */ /* 0x002fc60007f5e0ff */
[----:B------:R1:W-:Y:S01]  /*1d0f0*/  STL [R1+0x15d4], R0 ;  /* 0x0015d40001007387 */ /* 0x0003e20000100800 */
[----:B0-----:R-:W-:-:S03]  /*1d100*/  IADD3 R3, P4, PT, R20, R13, RZ ;  /* 0x0000000d14037210 */ /* 0x001fc60007f9e0ff */
[----:B------:R0:W-:Y:S01]  /*1d110*/  STL [R1+0x15dc], R2 ;  /* 0x0015dc0201007387 */ /* 0x0001e20000100800 */
[----:B-1----:R-:W-:-:S03]  /*1d120*/  LEA.HI.X.SX32 R0, R15, R12, 0x1, P1 ;  /* 0x0000000c0f007211 */ /* 0x002fc600008f0eff */
[----:B------:R1:W-:Y:S04]  /*1d130*/  STL [R1+0x15e4], R3 ;  /* 0x0015e40301007387 */ /* 0x0003e80000100800 */
[----:B------:R1:W-:Y:S01]  /*1d140*/  STL [R1+0x15c8], R0 ;  /* 0x0015c80001007387 */ /* 0x0003e20000100800 */
[----:B0-----:R-:W-:Y:S02]  /*1d150*/  IADD3 R2, P3, PT, R21, R13, RZ ;  /* 0x0000000d15027210 */ /* 0x001fe40007f7e0ff */
[----:B-1----:R-:W-:-:S03]  /*1d160*/  LEA.HI.X.SX32 R3, R18, R12, 0x1, P6 ;  /* 0x0000000c12037211 */ /* 0x002fc600030f0eff */
[----:B------:R0:W-:Y:S01]  /*1d170*/  STL [R1+0x15ec], R2 ;  /* 0x0015ec0201007387 */ /* 0x0001e20000100800 */
[----:B------:R-:W-:-:S03]  /*1d180*/  IADD3 R0, P1, PT, R22, R13, RZ ;  /* 0x0000000d16007210 */ /* 0x000fc60007f3e0ff */
[----:B------:R-:W-:Y:S04]  /*1d190*/  STL [R1+0x15d0], R3 ;  /* 0x0015d00301007387 */ /* 0x000fe80000100800 */
[----:B------:R1:W-:Y:S01]  /*1d1a0*/  STL [R1+0x15f4], R0 ;  /* 0x0015f40001007387 */ /* 0x0003e20000100800 */
[----:B0-----:R-:W-:-:S05]  /*1d1b0*/  LEA.HI.X.SX32 R2, R19, R12, 0x1, P2 ;  /* 0x0000000c13027211 */ /* 0x001fca00010f0eff */
[----:B------:R0:W-:Y:S01]  /*1d1c0*/  STL [R1+0x15d8], R2 ;  /* 0x0015d80201007387 */ /* 0x0001e20000100800 */
[----:B-1----:R-:W-:-:S03]  /*1d1d0*/  LEA.HI.X.SX32 R0, R20, R12, 0x1, P4 ;  /* 0x0000000c14007211 */ /* 0x002fc600020f0eff */
[----:B------:R-:W-:Y:S01]  /*1d1e0*/  STL [R1+0x195c], R20 ;  /* 0x00195c1401007387 */ /* 0x000fe20000100800 */
[----:B------:R-:W-:-:S03]  /*1d1f0*/  IADD3 R3, P2, PT, R23, R13, RZ ;  /* 0x0000000d17037210 */ /* 0x000fc60007f5e0ff */
[----:B------:R1:W-:Y:S01]  /*1d200*/  STL [R1+0x15e0], R0 ;  /* 0x0015e00001007387 */ /* 0x0003e20000100800 */
[----:B0-----:R-:W-:-:S03]  /*1d210*/  IADD3 R2, P4, PT, R24, R13, RZ ;  /* 0x0000000d18027210 */ /* 0x001fc60007f9e0ff */
[----:B------:R-:W-:Y:S01]  /*1d220*/  STL [R1+0x1988], R21 ;  /* 0x0019881501007387 */ /* 0x000fe20000100800 */
[----:B-1----:R-:W-:-:S03]  /*1d230*/  LEA.HI.X.SX32 R0, R21, R12, 0x1, P3 ;  /* 0x0000000c15007211 */ /* 0x002fc600018f0eff */
[----:B------:R0:W-:Y:S04]  /*1d240*/  STL [R1+0x1604], R2 ;  /* 0x0016040201007387 */ /* 0x0001e80000100800 */
[----:B------:R-:W-:Y:S04]  /*1d250*/  STL [R1+0x15fc], R3 ;  /* 0x0015fc0301007387 */ /* 0x000fe80000100800 */
[----:B------:R1:W-:Y:S01]  /*1d260*/  STL [R1+0x15e8], R0 ;  /* 0x0015e80001007387 */ /* 0x0003e20000100800 */
[----:B0-----:R-:W-:-:S03]  /*1d270*/  LEA.HI.X.SX32 R2, R22, R12, 0x1, P1 ;  /* 0x0000000c16027211 */ /* 0x001fc600008f0eff */
[----:B------:R-:W-:Y:S01]  /*1d280*/  STL [R1+0x1930], R3 ;  /* 0x0019300301007387 */ /* 0x000fe20000100800 */
[----:B-1----:R-:W-:-:S03]  /*1d290*/  IADD3 R0, P3, PT, R25, R13, RZ ;  /* 0x0000000d19007210 */ /* 0x002fc60007f7e0ff */
[----:B------:R-:W-:Y:S04]  /*1d2a0*/  STL [R1+0x19a8], R22 ;  /* 0x0019a81601007387 */ /* 0x000fe80000100800 */
[----:B------:R0:W-:Y:S01]  /*1d2b0*/  STL [R1+0x160c], R0 ;  /* 0x00160c0001007387 */ /* 0x0001e20000100800 */
[----:B------:R-:W-:-:S03]  /*1d2c0*/  LEA.HI.X.SX32 R4, R23, R12, 0x1, P2 ;  /* 0x0000000c17047211 */ /* 0x000fc600010f0eff */
[----:B------:R1:W-:Y:S01]  /*1d2d0*/  STL [R1+0x15f0], R2 ;  /* 0x0015f00201007387 */ /* 0x0003e20000100800 */
[----:B0-----:R-:W-:-:S03]  /*1d2e0*/  IADD3 R0, P1, PT, R26, R13, RZ ;  /* 0x0000000d1a007210 */ /* 0x001fc60007f3e0ff */
[----:B------:R-:W-:Y:S04]  /*1d2f0*/  STL [R1+0x19c4], R23 ;  /* 0x0019c41701007387 */ /* 0x000fe80000100800 */
[----:B------:R0:W-:Y:S01]  /*1d300*/  STL [R1+0x1614], R0 ;  /* 0x0016140001007387 */ /* 0x0001e20000100800 */
[----:B-1----:R-:W-:-:S03]  /*1d310*/  LEA.HI.X.SX32 R2, R24, R12, 0x1, P4 ;  /* 0x0000000c18027211 */ /* 0x002fc600020f0eff */
[----:B------:R-:W-:Y:S01]  /*1d320*/  STL [R1+0x19e4], R24 ;  /* 0x0019e41801007387 */ /* 0x000fe20000100800 */
[----:B0-----:R-:W-:-:S05]  /*1d330*/  IADD3 R0, P2, PT, R27, R13, RZ ;  /* 0x0000000d1b007210 */ /* 0x001fca0007f5e0ff */
[----:B------:R0:W-:Y:S04]  /*1d340*/  STL [R1+0x161c], R0 ;  /* 0x00161c0001007387 */ /* 0x0001e80000100800 */
[----:B------:R1:W-:Y:S01]  /*1d350*/  STL [R1+0x1600], R2 ;  /* 0x0016000201007387 */ /* 0x0003e20000100800 */
[----:B0-----:R-:W-:-:S03]  /*1d360*/  IADD3 R0, P4, PT, R28, R13, RZ ;  /* 0x0000000d1c007210 */ /* 0x001fc60007f9e0ff */
[----:B------:R-:W-:Y:S01]  /*1d370*/  STL [R1+0x15f8], R4 ;  /* 0x0015f80401007387 */ /* 0x000fe20000100800 */
[----:B-1----:R-:W-:-:S03]  /*1d380*/  LEA.HI.X.SX32 R2, R25, R12, 0x1, P3 ;  /* 0x0000000c19027211 */ /* 0x002fc600018f0eff */
[----:B------:R-:W-:Y:S04]  /*1d390*/  STL [R1+0x1934], R4 ;  /* 0x0019340401007387 */ /* 0x000fe80000100800 */
[----:B------:R0:W-:Y:S04]  /*1d3a0*/  STL [R1+0x1624], R0 ;  /* 0x0016240001007387 */ /* 0x0001e80000100800 */
[----:B------:R-:W-:Y:S04]  /*1d3b0*/  STL [R1+0x19fc], R25 ;  /* 0x0019fc1901007387 */ /* 0x000fe80000100800 */
[----:B------:R1:W-:Y:S01]  /*1d3c0*/  STL [R1+0x1608], R2 ;  /* 0x0016080201007387 */ /* 0x0003e20000100800 */
[----:B0-----:R-:W-:-:S03]  /*1d3d0*/  IADD3 R0, P3, PT, R29, R13, RZ ;  /* 0x0000000d1d007210 */ /* 0x001fc60007f7e0ff */
[----:B------:R-:W-:Y:S01]  /*1d3e0*/  STL [R1+0x1938], R26 ;  /* 0x0019381a01007387 */ /* 0x000fe20000100800 */
[----:B-1----:R-:W-:-:S03]  /*1d3f0*/  LEA.HI.X.SX32 R2, R26, R12, 0x1, P1 ;  /* 0x0000000c1a027211 */ /* 0x002fc600008f0eff */
[----:B------:R0:W-:Y:S04]  /*1d400*/  STL [R1+0x162c], R0 ;  /* 0x00162c0001007387 */ /* 0x0001e80000100800 */
[----:B------:R1:W-:Y:S01]  /*1d410*/  STL [R1+0x1610], R2 ;  /* 0x0016100201007387 */ /* 0x0003e20000100800 */
[----:B0-----:R-:W-:-:S03]  /*1d420*/  IADD3 R0, P1, PT, R30, R13, RZ ;  /* 0x0000000d1e007210 */ /* 0x001fc60007f3e0ff */
[----:B------:R-:W-:Y:S01]  /*1d430*/  STL [R1+0x193c], R27 ;  /* 0x00193c1b01007387 */ /* 0x000fe20000100800 */
[----:B-1----:R-:W-:-:S03]  /*1d440*/  LEA.HI.X.SX32 R2, R27, R12, 0x1, P2 ;  /* 0x0000000c1b027211 */ /* 0x002fc600010f0eff */
[----:B------:R-:W-:Y:S04]  /*1d450*/  STL [R1+0x1634], R0 ;  /* 0x0016340001007387 */ /* 0x000fe80000100800 */
[----:B------:R0:W-:Y:S04]  /*1d460*/  STL [R1+0x1618], R2 ;  /* 0x0016180201007387 */ /* 0x0001e80000100800 */
[----:B------:R-:W-:Y:S01]  /*1d470*/  STL [R1+0x1964], R28 ;  /* 0x0019641c01007387 */ /* 0x000fe20000100800 */
[----:B0-----:R-:W-:Y:S02]  /*1d480*/  LEA.HI.X.SX32 R2, R28, R12, 0x1, P4 ;  /* 0x0000000c1c027211 */ /* 0x001fe400020f0eff */
[----:B------:R-:W-:-:S02]  /*1d490*/  IADD3 R3, P4, PT, R32, R13, RZ ;  /* 0x0000000d20037210 */ /* 0x000fc40007f9e0ff */
[----:B------:R-:W-:Y:S01]  /*1d4a0*/  IADD3 R0, P2, PT, R31, R13, RZ ;  /* 0x0000000d1f007210 */ /* 0x000fe20007f5e0ff */
[----:B------:R0:W-:Y:S04]  /*1d4b0*/  STL [R1+0x1620], R2 ;  /* 0x0016200201007387 */ /* 0x0001e80000100800 */
[----:B------:R-:W-:Y:S01]  /*1d4c0*/  STL [R1+0x198c], R29 ;  /* 0x00198c1d01007387 */ /* 0x000fe20000100800 */
[----:B0-----:R-:W-:-:S03]  /*1d4d0*/  LEA.HI.X.SX32 R2, R29, R12, 0x1, P3 ;  /* 0x0000000c1d027211 */ /* 0x001fc600018f0eff */
[----:B------:R-:W-:Y:S04]  /*1d4e0*/  STL [R1+0x1644], R3 ;  /* 0x0016440301007387 */ /* 0x000fe80000100800 */
[----:B------:R-:W-:Y:S01]  /*1d4f0*/  STL [R1+0x163c], R0 ;  /* 0x00163c0001007387 */ /* 0x000fe20000100800 */
[----:B------:R-:W-:-:S03]  /*1d500*/  IMAD R34, R34, UR29, RZ ;  /* 0x0000001d22227c24 */ /* 0x000fc6000f8e02ff */
[----:B------:R-:W-:Y:S04]  /*1d510*/  STL [R1+0x1628], R2 ;  /* 0x0016280201007387 */ /* 0x000fe80000100800 */
[----:B------:R0:W-:Y:S01]  /*1d520*/  STL [R1+0x1940], R0 ;  /* 0x0019400001007387 */ /* 0x0001e20000100800 */
[----:B------:R-:W-:Y:S01]  /*1d530*/  LEA.HI.X.SX32 R26, R30, R12, 0x1, P1 ;  /* 0x0000000c1e1a7211 */ /* 0x000fe200008f0eff */
[----:B------:R-:W-:Y:S02]  /*1d540*/  IMAD R35, R35, UR30, RZ ;  /* 0x0000001e23237c24 */ /* 0x000fe4000f8e02ff */
[----:B------:R-:W-:Y:S01]  /*1d550*/  STL [R1+0x19ac], R30 ;  /* 0x0019ac1e01007387 */ /* 0x000fe20000100800 */
[----:B0-----:R-:W-:-:S05]  /*1d560*/  IADD3 R0, P3, PT, R33, R13, RZ ;  /* 0x0000000d21007210 */ /* 0x001fca0007f7e0ff */
[----:B------:R0:W-:Y:S01]  /*1d570*/  STL [R1+0x164c], R0 ;  /* 0x00164c0001007387 */ /* 0x0001e20000100800 */
[----:B------:R-:W-:Y:S01]  /*1d580*/  LEA.HI.X.SX32 R2, R31, R12, 0x1, P2 ;  /* 0x0000000c1f027211 */ /* 0x000fe200010f0eff */
[----:B------:R-:W-:Y:S01]  /*1d590*/  IMAD R36, R36, UR31, RZ ;  /* 0x0000001f24247c24 */ /* 0x000fe2000f8e02ff */
[-C--:B------:R-:W-:Y:S01]  /*1d5a0*/  IADD3 R22, P2, PT, R35, R13.reuse, RZ ;  /* 0x0000000d23167210 */ /* 0x080fe20007f5e0ff */
[----:B------:R-:W-:Y:S01]  /*1d5b0*/  STL [R1+0x19c8], R31 ;  /* 0x0019c81f01007387 */ /* 0x000fe20000100800 */
[----:B0-----:R-:W-:-:S05]  /*1d5c0*/  IADD3 R0, P1, PT, R34, R13, RZ ;  /* 0x0000000d22007210 */ /* 0x001fca0007f3e0ff */
[----:B------:R0:W-:Y:S01]  /*1d5d0*/  STL [R1+0x1654], R0 ;  /* 0x0016540001007387 */ /* 0x0001e20000100800 */
[----:B------:R-:W-:-:S03]  /*1d5e0*/  IMAD R37, R37, UR32, RZ ;  /* 0x0000002025257c24 */ /* 0x000fc6000f8e02ff */
[----:B------:R-:W-:Y:S04]  /*1d5f0*/  STL [R1+0x1630], R26 ;  /* 0x0016301a01007387 */ /* 0x000fe80000100800 */
[----:B------:R-:W-:Y:S01]  /*1d600*/  STL [R1+0x1944], R26 ;  /* 0x0019441a01007387 */ /* 0x000fe20000100800 */
[----:B0-----:R-:W-:-:S03]  /*1d610*/  LEA.HI.X.SX32 R0, R32, R12, 0x1, P4 ;  /* 0x0000000c20007211 */ /* 0x001fc600020f0eff */
[----:B------:R-:W-:Y:S01]  /*1d620*/  STL [R1+0x19e8], R32 ;  /* 0x0019e82001007387 */ /* 0x000fe20000100800 */
[----:B------:R-:W-:-:S03]  /*1d630*/  IADD3 R29, P4, PT, R36, R13, RZ ;  /* 0x0000000d241d7210 */ /* 0x000fc60007f9e0ff */
[----:B------:R-:W-:Y:S04]  /*1d640*/  STL [R1+0x165c], R22 ;  /* 0x00165c1601007387 */ /* 0x000fe80000100800 */
[----:B------:R0:W-:Y:S04]  /*1d650*/  STL [R1+0x1640], R0 ;  /* 0x0016400001007387 */ /* 0x0001e80000100800 */
[----:B------:R-:W-:Y:S01]  /*1d660*/  STL [R1+0x19b0], R22 ;  /* 0x0019b01601007387 */ /* 0x000fe20000100800 */
[----:B------:R-:W-:-:S03]  /*1d670*/  LEA.HI.X.SX32 R31, R34, R12, 0x1, P1 ;  /* 0x0000000c221f7211 */ /* 0x000fc600008f0eff */
[----:B------:R-:W-:Y:S01]  /*1d680*/  STL [R1+0x1638], R2 ;  /* 0x0016380201007387 */ /* 0x000fe20000100800 */
[----:B0-----:R-:W-:-:S03]  /*1d690*/  LEA.HI.X.SX32 R0, R33, R12, 0x1, P3 ;  /* 0x0000000c21007211 */ /* 0x001fc600018f0eff */
[----:B------:R-:W-:Y:S01]  /*1d6a0*/  STL [R1+0x1948], R2 ;  /* 0x0019480201007387 */ /* 0x000fe20000100800 */
[----:B------:R-:W-:-:S03]  /*1d6b0*/  IADD3 R28, P3, PT, R37, R13, RZ ;  /* 0x0000000d251c7210 */ /* 0x000fc60007f7e0ff */
[----:B------:R-:W-:Y:S04]  /*1d6c0*/  STL [R1+0x1a00], R33 ;  /* 0x001a002101007387 */ /* 0x000fe80000100800 */
[----:B------:R-:W-:Y:S01]  /*1d6d0*/  STL [R1+0x1664], R29 ;  /* 0x0016641d01007387 */ /* 0x000fe20000100800 */
[----:B------:R-:W-:-:S03]  /*1d6e0*/  IMAD R38, R38, UR33, RZ ;  /* 0x0000002126267c24 */ /* 0x000fc6000f8e02ff */
[----:B------:R0:W-:Y:S04]  /*1d6f0*/  STL [R1+0x1648], R0 ;  /* 0x0016480001007387 */ /* 0x0001e80000100800 */
[----:B------:R-:W-:Y:S04]  /*1d700*/  STL [R1+0x1990], R29 ;  /* 0x0019901d01007387 */ /* 0x000fe80000100800 */
[----:B------:R-:W-:Y:S01]  /*1d710*/  STL [R1+0x194c], R34 ;  /* 0x00194c2201007387 */ /* 0x000fe20000100800 */
[----:B0-----:R-:W-:-:S03]  /*1d720*/  LEA.HI.X.SX32 R0, R35, R12, 0x1, P2 ;  /* 0x0000000c23007211 */ /* 0x001fc600010f0eff */
[----:B------:R-:W-:Y:S01]  /*1d730*/  STL [R1+0x166c], R28 ;  /* 0x00166c1c01007387 */ /* 0x000fe20000100800 */
[----:B------:R-:W-:-:S03]  /*1d740*/  IADD3 R2, P2, PT, R39, R13, RZ ;  /* 0x0000000d27027210 */ /* 0x000fc60007f5e0ff */
[----:B------:R-:W-:Y:S01]  /*1d750*/  STL [R1+0x1650], R31 ;  /* 0x0016501f01007387 */ /* 0x000fe20000100800 */
[----:B------:R-:W-:-:S03]  /*1d760*/  IADD3 R3, P1, PT, R38, R13, RZ ;  /* 0x0000000d26037210 */ /* 0x000fc60007f3e0ff */
[----:B------:R-:W-:Y:S04]  /*1d770*/  STL [R1+0x19cc], R31 ;  /* 0x0019cc1f01007387 */ /* 0x000fe80000100800 */
[----:B------:R-:W-:Y:S04]  /*1d780*/  STL [R1+0x1970], R28 ;  /* 0x0019701c01007387 */ /* 0x000fe80000100800 */
[----:B------:R-:W-:Y:S04]  /*1d790*/  STL [R1+0x1950], R35 ;  /* 0x0019502301007387 */ /* 0x000fe80000100800 */
[----:B------:R0:W-:Y:S04]  /*1d7a0*/  STL [R1+0x1658], R0 ;  /* 0x0016580001007387 */ /* 0x0001e80000100800 */
[----:B------:R-:W-:Y:S01]  /*1d7b0*/  STL [R1+0x1968], R36 ;  /* 0x0019682401007387 */ /* 0x000fe20000100800 */
[----:B0-----:R-:W-:-:S03]  /*1d7c0*/  LEA.HI.X.SX32 R0, R36, R12, 0x1, P4 ;  /* 0x0000000c24007211 */ /* 0x001fc600020f0eff */
[----:B------:R-:W-:Y:S01]  /*1d7d0*/  STL [R1+0x167c], R2 ;  /* 0x00167c0201007387 */ /* 0x000fe20000100800 */
[----:B------:R-:W-:-:S03]  /*1d7e0*/  IADD3 R25, P4, PT, R40, R13, RZ ;  /* 0x0000000d28197210 */ /* 0x000fc60007f9e0ff */
[----:B------:R-:W-:Y:S04]  /*1d7f0*/  STL [R1+0x1674], R3 ;  /* 0x0016740301007387 */ /* 0x000fe80000100800 */
[----:B------:R0:W-:Y:S04]  /*1d800*/  STL [R1+0x1660], R0 ;  /* 0x0016600001007387 */ /* 0x0001e80000100800 */
[----:B------:R-:W-:Y:S01]  /*1d810*/  STL [R1+0x1954], R3 ;  /* 0x0019540301007387 */ /* 0x000fe20000100800 */
[----:B0-----:R-:W-:-:S03]  /*1d820*/  LEA.HI.X.SX32 R0, R37, R12, 0x1, P3 ;  /* 0x0000000c25007211 */ /* 0x001fc600018f0eff */
[----:B------:R-:W-:Y:S01]  /*1d830*/  STL [R1+0x1994], R37 ;  /* 0x0019942501007387 */ /* 0x000fe20000100800 */
[----:B------:R-:W-:-:S03]  /*1d840*/  IADD3 R24, P3, PT, R41, R13, RZ ;  /* 0x0000000d29187210 */ /* 0x000fc60007f7e0ff */
[----:B------:R0:W-:Y:S01]  /*1d850*/  STL [R1+0x1668], R0 ;  /* 0x0016680001007387 */ /* 0x0001e20000100800 */
[----:B------:R-:W-:-:S03]  /*1d860*/  LEA.HI.X.SX32 R2, R39, R12, 0x1, P2 ;  /* 0x0000000c27027211 */ /* 0x000fc600010f0eff */
[----:B------:R-:W-:Y:S01]  /*1d870*/  STL [R1+0x1684], R25 ;  /* 0x0016841901007387 */ /* 0x000fe20000100800 */
[----:B------:R-:W-:-:S03]  /*1d880*/  LEA.HI.X.SX32 R4, R38, R12, 0x1, P1 ;  /* 0x0000000c26047211 */ /* 0x000fc600008f0eff */
[----:B------:R-:W-:Y:S01]  /*1d890*/  STL [R1+0x1a04], R25 ;  /* 0x001a041901007387 */ /* 0x000fe20000100800 */
[----:B------:R-:W-:-:S03]  /*1d8a0*/  IADD3 R23, P1, PT, R42, R13, RZ ;  /* 0x0000000d2a177210 */ /* 0x000fc60007f3e0ff */
[----:B------:R-:W-:Y:S01]  /*1d8b0*/  STL [R1+0x19b4], R38 ;  /* 0x0019b42601007387 */ /* 0x000fe20000100800 */
[----:B0-----:R-:W-:-:S03]  /*1d8c0*/  IADD3 R0, P2, PT, R43, R13, RZ ;  /* 0x0000000d2b007210 */ /* 0x001fc60007f5e0ff */
[----:B------:R-:W-:Y:S04]  /*1d8d0*/  STL [R1+0x168c], R24 ;  /* 0x00168c1801007387 */ /* 0x000fe80000100800 */
[----:B------:R-:W-:Y:S04]  /*1d8e0*/  STL [R1+0x19ec], R24 ;  /* 0x0019ec1801007387 */ /* 0x000fe80000100800 */
[----:B------:R-:W-:Y:S04]  /*1d8f0*/  STL [R1+0x19d0], R39 ;  /* 0x0019d02701007387 */ /* 0x000fe80000100800 */
[----:B------:R-:W-:Y:S04]  /*1d900*/  STL [R1+0x1678], R2 ;  /* 0x0016780201007387 */ /* 0x000fe80000100800 */
[----:B------:R-:W-:Y:S04]  /*1d910*/  STL [R1+0x1670], R4 ;  /* 0x0016700401007387 */ /* 0x000fe80000100800 */
[----:B------:R-:W-:Y:S04]  /*1d920*/  STL [R1+0x1694], R23 ;  /* 0x0016941701007387 */ /* 0x000fe80000100800 */
[----:B------:R0:W-:Y:S04]  /*1d930*/  STL [R1+0x169c], R0 ;  /* 0x00169c0001007387 */ /* 0x0001e80000100800 */
[----:B------:R-:W-:Y:S01]  /*1d940*/  STL [R1+0x19d4], R23 ;  /* 0x0019d41701007387 */ /* 0x000fe20000100800 */
[----:B0-----:R-:W-:-:S03]  /*1d950*/  LEA.HI.X.SX32 R0, R40, R12, 0x1, P4 ;  /* 0x0000000c28007211 */ /* 0x001fc600020f0eff */
[----:B------:R-:W-:Y:S04]  /*1d960*/  STL [R1+0x1958], R4 ;  /* 0x0019580401007387 */ /* 0x000fe80000100800 */
[----:B------:R-:W-:Y:S04]  /*1d970*/  STL [R1+0x19f0], R40 ;  /* 0x0019f02801007387 */ /* 0x000fe80000100800 */
[----:B------:R0:W-:Y:S01]  /*1d980*/  STL [R1+0x1680], R0 ;  /* 0x0016800001007387 */ /* 0x0001e20000100800 */
[----:B------:R-:W-:-:S03]  /*1d990*/  IADD3 R21, P4, PT, R44, R13, RZ ;  /* 0x0000000d2c157210 */ /* 0x000fc60007f9e0ff */
[----:B------:R-:W-:Y:S01]  /*1d9a0*/  STL [R1+0x1a08], R41 ;  /* 0x001a082901007387 */ /* 0x000fe20000100800 */
[----:B0-----:R-:W-:-:S05]  /*1d9b0*/  LEA.HI.X.SX32 R0, R41, R12, 0x1, P3 ;  /* 0x0000000c29007211 */ /* 0x001fca00018f0eff */
[----:B------:R0:W-:Y:S01]  /*1d9c0*/  STL [R1+0x1688], R0 ;  /* 0x0016880001007387 */ /* 0x0001e20000100800 */
[----:B------:R-:W-:-:S03]  /*1d9d0*/  IADD3 R20, P3, PT, R45, R13, RZ ;  /* 0x0000000d2d147210 */ /* 0x000fc60007f7e0ff */
[----:B------:R-:W-:Y:S01]  /*1d9e0*/  STL [R1+0x16a4], R21 ;  /* 0x0016a41501007387 */ /* 0x000fe20000100800 */
[----:B0-----:R-:W-:-:S03]  /*1d9f0*/  LEA.HI.X.SX32 R0, R42, R12, 0x1, P1 ;  /* 0x0000000c2a007211 */ /* 0x001fc600008f0eff */
[----:B------:R-:W-:Y:S04]  /*1da00*/  STL [R1+0x1998], R21 ;  /* 0x0019981501007387 */ /* 0x000fe80000100800 */
[----:B------:R0:W-:Y:S01]  /*1da10*/  STL [R1+0x1690], R0 ;  /* 0x0016900001007387 */ /* 0x0001e20000100800 */
[----:B------:R-:W-:-:S03]  /*1da20*/  IADD3 R17, P1, PT, R46, R13, RZ ;  /* 0x0000000d2e117210 */ /* 0x000fc60007f3e0ff */
[----:B------:R-:W-:Y:S01]  /*1da30*/  STL [R1+0x1960], R42 ;  /* 0x0019602a01007387 */ /* 0x000fe20000100800 */
[----:B0-----:R-:W-:-:S03]  /*1da40*/  LEA.HI.X.SX32 R0, R43, R12, 0x1, P2 ;  /* 0x0000000c2b007211 */ /* 0x001fc600010f0eff */
[----:B------:R-:W-:Y:S01]  /*1da50*/  STL [R1+0x196c], R43 ;  /* 0x00196c2b01007387 */ /* 0x000fe20000100800 */
[----:B------:R-:W-:-:S03]  /*1da60*/  IADD3 R2, P2, PT, R47, R13, RZ ;  /* 0x0000000d2f027210 */ /* 0x000fc60007f5e0ff */
[----:B------:R-:W-:Y:S04]  /*1da70*/  STL [R1+0x16ac], R20 ;  /* 0x0016ac1401007387 */ /* 0x000fe80000100800 */
[----:B------:R0:W-:Y:S04]  /*1da80*/  STL [R1+0x1698], R0 ;  /* 0x0016980001007387 */ /* 0x0001e80000100800 */
[----:B------:R-:W-:Y:S04]  /*1da90*/  STL [R1+0x1974], R20 ;  /* 0x0019741401007387 */ /* 0x000fe80000100800 */
[----:B------:R-:W-:Y:S01]  /*1daa0*/  STL [R1+0x1978], R44 ;  /* 0x0019782c01007387 */ /* 0x000fe20000100800 */
[----:B0-----:R-:W-:-:S03]  /*1dab0*/  LEA.HI.X.SX32 R0, R44, R12, 0x1, P4 ;  /* 0x0000000c2c007211 */ /* 0x001fc600020f0eff */
[----:B------:R-:W-:Y:S01]  /*1dac0*/  STL [R1+0x16bc], R2 ;  /* 0x0016bc0201007387 */ /* 0x000fe20000100800 */
[----:B------:R-:W-:-:S03]  /*1dad0*/  IMAD R49, R49, UR44, RZ ;  /* 0x0000002c31317c24 */ /* 0x000fc6000f8e02ff */
[----:B------:R-:W-:Y:S04]  /*1dae0*/  STL [R1+0x16b4], R17 ;  /* 0x0016b41101007387 */ /* 0x000fe80000100800 */
[----:B------:R0:W-:Y:S01]  /*1daf0*/  STL [R1+0x16a0], R0 ;  /* 0x0016a00001007387 */ /* 0x0001e20000100800 */
[----:B------:R-:W-:-:S03]  /*1db00*/  LEA.HI.X.SX32 R42, R45, R12, 0x1, P3 ;  /* 0x0000000c2d2a7211 */ /* 0x000fc600018f0eff */
[----:B------:R-:W-:Y:S01]  /*1db10*/  STL [R1+0x197c], R17 ;  /* 0x00197c1101007387 */ /* 0x000fe20000100800 */
[----:B0-----:R-:W-:-:S03]  /*1db20*/  IADD3 R0, P4, PT, R48, R13, RZ ;  /* 0x0000000d30007210 */ /* 0x001fc60007f9e0ff */
[----:B------:R-:W-:Y:S01]  /*1db30*/  STL [R1+0x199c], R45 ;  /* 0x00199c2d01007387 */ /* 0x000fe20000100800 */
[----:B------:R-:W-:-:S03]  /*1db40*/  IMAD R50, R50, UR45, RZ ;  /* 0x0000002d32327c24 */ /* 0x000fc6000f8e02ff */
[----:B------:R0:W-:Y:S01]  /*1db50*/  STL [R1+0x16c4], R0 ;  /* 0x0016c40001007387 */ /* 0x0001e20000100800 */
[----:B------:R-:W-:-:S03]  /*1db60*/  LEA.HI.X.SX32 R88, R46, R12, 0x1, P1 ;  /* 0x0000000c2e587211 */ /* 0x000fc600008f0eff */
[----:B------:R-:W-:Y:S01]  /*1db70*/  STL [R1+0x19b8], R46 ;  /* 0x0019b82e01007387 */ /* 0x000fe20000100800 */
[----:B0-----:R-:W-:Y:S01]  /*1db80*/  IADD3 R0, P3, PT, R49, R13, RZ ;  /* 0x0000000d31007210 */ /* 0x001fe20007f7e0ff */
[----:B------:R-:W-:-:S04]  /*1db90*/  IMAD R51, R51, UR46, RZ ;  /* 0x0000002e33337c24 */ /* 0x000fc8000f8e02ff */
[----:B------:R0:W-:Y:S01]  /*1dba0*/  STL [R1+0x16cc], R0 ;  /* 0x0016cc0001007387 */ /* 0x0001e20000100800 */
[----:B------:R-:W-:-:S03]  /*1dbb0*/  LEA.HI.X.SX32 R2, R47, R12, 0x1, P2 ;  /* 0x0000000c2f027211 */ /* 0x000fc600010f0eff */
[----:B------:R-:W-:Y:S01]  /*1dbc0*/  STL [R1+0x16a8], R42 ;  /* 0x0016a82a01007387 */ /* 0x000fe20000100800 */
[----:B0-----:R-:W-:-:S03]  /*1dbd0*/  IADD3 R0, P1, PT, R50, R13, RZ ;  /* 0x0000000d32007210 */ /* 0x001fc60007f3e0ff */
[----:B------:R-:W-:Y:S04]  /*1dbe0*/  STL [R1+0x1980], R42 ;  /* 0x0019802a01007387 */ /* 0x000fe80000100800 */
[----:B------:R0:W-:Y:S04]  /*1dbf0*/  STL [R1+0x16d4], R0 ;  /* 0x0016d40001007387 */ /* 0x0001e80000100800 */
[----:B------:R-:W-:Y:S04]  /*1dc00*/  STL [R1+0x19d8], R47 ;  /* 0x0019d82f01007387 */ /* 0x000fe80000100800 */
[----:B------:R-:W-:Y:S01]  /*1dc10*/  STL [R1+0x16b8], R2 ;  /* 0x0016b80201007387 */ /* 0x000fe20000100800 */
[----:B0-----:R-:W-:-:S03]  /*1dc20*/  IADD3 R0, P2, PT, R51, R13, RZ ;  /* 0x0000000d33007210 */ /* 0x001fc60007f5e0ff */
[----:B------:R-:W-:Y:S04]  /*1dc30*/  STL [R1+0x16b0], R88 ;  /* 0x0016b05801007387 */ /* 0x000fe80000100800 */
[----:B------:R-:W-:Y:S04]  /*1dc40*/  STL [R1+0x1984], R88 ;  /* 0x0019845801007387 */ /* 0x000fe80000100800 */
[----:B------:R0:W-:Y:S01]  /*1dc50*/  STL [R1+0x16dc], R0 ;  /* 0x0016dc0001007387 */ /* 0x0001e20000100800 */
[----:B------:R-:W-:-:S03]  /*1dc60*/  IMAD R52, R52, UR47, RZ ;  /* 0x0000002f34347c24 */ /* 0x000fc6000f8e02ff */
[----:B------:R-:W-:Y:S01]  /*1dc70*/  STL [R1+0x19f4], R48 ;  /* 0x0019f43001007387 */ /* 0x000fe20000100800 */
[----:B0-----:R-:W-:-:S05]  /*1dc80*/  LEA.HI.X.SX32 R0, R48, R12, 0x1, P4 ;  /* 0x0000000c30007211 */ /* 0x001fca00020f0eff */
[----:B------:R0:W-:Y:S01]  /*1dc90*/  STL [R1+0x16c0], R0 ;  /* 0x0016c00001007387 */ /* 0x0001e20000100800 */
[----:B------:R-:W-:Y:S01]  /*1dca0*/  IADD3 R42, P4, PT, R52, R13, RZ ;  /* 0x0000000d342a7210 */ /* 0x000fe20007f9e0ff */
[----:B------:R-:W-:Y:S02]  /*1dcb0*/  IMAD R53, R53, UR48, RZ ;  /* 0x0000003035357c24 */ /* 0x000fe4000f8e02ff */
[----:B------:R-:W-:Y:S01]  /*1dcc0*/  STL [R1+0x1a0c], R49 ;  /* 0x001a0c3101007387 */ /* 0x000fe20000100800 */
[----:B0-----:R-:W-:-:S05]  /*1dcd0*/  LEA.HI.X.SX32 R0, R49, R12, 0x1, P3 ;  /* 0x0000000c31007211 */ /* 0x001fca00018f0eff */
[----:B------:R0:W-:Y:S01]  /*1dce0*/  STL [R1+0x16c8], R0 ;  /* 0x0016c80001007387 */ /* 0x0001e20000100800 */
[----:B------:R-:W-:-:S03]  /*1dcf0*/  IADD3 R3, P3, PT, R53, R13, RZ ;  /* 0x0000000d35037210 */ /* 0x000fc60007f7e0ff */
[----:B------:R-:W-:Y:S01]  /*1dd00*/  STL [R1+0x19a0], R50 ;  /* 0x0019a03201007387 */ /* 0x000fe20000100800 */
[----:B0-----:R-:W-:-:S03]  /*1dd10*/  LEA.HI.X.SX32 R0, R50, R12, 0x1, P1 ;  /* 0x0000000c32007211 */ /* 0x001fc600008f0eff */
[----:B------:R-:W-:Y:S01]  /*1dd20*/  STL [R1+0x16e4], R42 ;  /* 0x0016e42a01007387 */ /* 0x000fe20000100800 */
[----:B------:R-:W-:-:S03]  /*1dd30*/  IMAD R55, R55, UR50, RZ ;  /* 0x0000003237377c24 */ /* 0x000fc6000f8e02ff */
[----:B------:R0:W-:Y:S01]  /*1dd40*/  STL [R1+0x16d0], R0 ;  /* 0x0016d00001007387 */ /* 0x0001e20000100800 */
[----:B------:R-:W-:-:S03]  /*1dd50*/  IMAD R54, R54, UR49, RZ ;  /* 0x0000003136367c24 */ /* 0x000fc6000f8e02ff */
[----:B------:R-:W-:Y:S01]  /*1dd60*/  STL [R1+0x19a4], R42 ;  /* 0x0019a42a01007387 */ /* 0x000fe20000100800 */
[----:B0-----:R-:W-:-:S03]  /*1dd70*/  LEA.HI.X.SX32 R0, R51, R12, 0x1, P2 ;  /* 0x0000000c33007211 */ /* 0x001fc600010f0eff */
[----:B------:R-:W-:Y:S01]  /*1dd80*/  STL [R1+0x19bc], R51 ;  /* 0x0019bc3301007387 */ /* 0x000fe20000100800 */
[----:B------:R-:W-:-:S03]  /*1dd90*/  IMAD R56, R56, UR51, RZ ;  /* 0x0000003338387c24 */ /* 0x000fc6000f8e02ff */
[----:B------:R-:W-:Y:S04]  /*1dda0*/  STL [R1+0x16ec], R3 ;  /* 0x0016ec0301007387 */ /* 0x000fe80000100800 */
[----:B------:R0:W-:Y:S01]  /*1ddb0*/  STL [R1+0x16d8], R0 ;  /* 0x0016d80001007387 */ /* 0x0001e20000100800 */
[----:B------:R-:W-:-:S03]  /*1ddc0*/  IADD3 R15, P1, PT, R54, R13, RZ ;  /* 0x0000000d360f7210 */ /* 0x000fc60007f3e0ff */
[----:B------:R-:W-:Y:S01]  /*1ddd0*/  STL [R1+0x19c0], R3 ;  /* 0x0019c00301007387 */ /* 0x000fe20000100800 */
[----:B------:R-:W-:Y:S02]  /*1dde0*/  LEA.HI.X.SX32 R88, R52, R12, 0x1, P4 ;  /* 0x0000000c34587211 */ /* 0x000fe400020f0eff */
[----:B0-----:R-:W-:Y:S01]  /*1ddf0*/  IADD3 R0, P2, PT, R55, R13, RZ ;  /* 0x0000000d37007210 */ /* 0x001fe20007f5e0ff */
[----:B------:R-:W-:Y:S01]  /*1de00*/  STL [R1+0x19dc], R52 ;  /* 0x0019dc3401007387 */ /* 0x000fe20000100800 */
[----:B------:R-:W-:-:S03]  /*1de10*/  IMAD R57, R57, UR52, RZ ;  /* 0x0000003439397c24 */ /* 0x000fc6000f8e02ff */
[----:B------:R0:W-:Y:S01]  /*1de20*/  STL [R1+0x16fc], R0 ;  /* 0x0016fc0001007387 */ /* 0x0001e20000100800 */
[----:B------:R-:W-:-:S03]  /*1de30*/  LEA.HI.X.SX32 R4, R53, R12, 0x1, P3 ;  /* 0x0000000c35047211 */ /* 0x000fc600018f0eff */
[----:B------:R-:W-:Y:S01]  /*1de40*/  STL [R1+0x16f4], R15 ;  /* 0x0016f40f01007387 */ /* 0x000fe20000100800 */
[----:B------:R-:W-:Y:S01]  /*1de50*/  IMAD R58, R58, UR53, RZ ;  /* 0x000000353a3a7c24 */ /* 0x000fe2000f8e02ff */
[-C--:B0-----:R-:W-:Y:S02]  /*1de60*/  IADD3 R0, P4, PT, R56, R13.reuse, RZ ;  /* 0x0000000d38007210 */ /* 0x081fe40007f9e0ff */
[----:B------:R-:W-:Y:S01]  /*1de70*/  STL [R1+0x19e0], R15 ;  /* 0x0019e00f01007387 */ /* 0x000fe20000100800 */
[----:B------:R-:W-:-:S03]  /*1de80*/  IADD3 R52, P3, PT, R57, R13, RZ ;  /* 0x0000000d39347210 */ /* 0x000fc60007f7e0ff */
[----:B------:R-:W-:Y:S04]  /*1de90*/  STL [R1+0x19f8], R53 ;  /* 0x0019f83501007387 */ /* 0x000fe80000100800 */
[----:B------:R0:W-:Y:S01]  /*1dea0*/  STL [R1+0x1704], R0 ;  /* 0x0017040001007387 */ /* 0x0001e20000100800 */
[----:B------:R-:W-:-:S03]  /*1deb0*/  LEA.HI.X.SX32 R16, R54, R12, 0x1, P1 ;  /* 0x0000000c36107211 */ /* 0x000fc600008f0eff */
[----:B------:R-:W-:Y:S01]  /*1dec0*/  STL [R1+0x16e0], R88 ;  /* 0x0016e05801007387 */ /* 0x000fe20000100800 */
[----:B------:R-:W-:-:S03]  /*1ded0*/  IMAD R59, R59, UR54, RZ ;  /* 0x000000363b3b7c24 */ /* 0x000fc6000f8e02ff */
[----:B------:R-:W-:Y:S01]  /*1dee0*/  STL [R1+0x1a10], R88 ;  /* 0x001a105801007387 */ /* 0x000fe20000100800 */
[----:B------:R-:W-:Y:S02]  /*1def0*/  IADD3 R51, P1, PT, R58, R13, RZ ;  /* 0x0000000d3a337210 */ /* 0x000fe40007f3e0ff */
[----:B0-----:R-:W-:Y:S01]  /*1df00*/  LEA.HI.X.SX32 R0, R55, R12, 0x1, P2 ;  /* 0x0000000c37007211 */ /* 0x001fe200010f0eff */
[----:B------:R-:W-:Y:S04]  /*1df10*/  STL [R1+0x1a14], R54 ;  /* 0x001a143601007387 */ /* 0x000fe80000100800 */
[----:B------:R-:W-:Y:S01]  /*1df20*/  STL [R1+0x16e8], R4 ;  /* 0x0016e80401007387 */ /* 0x000fe20000100800 */
[----:B------:R-:W-:-:S03]  /*1df30*/  IMAD R60, R60, UR55, RZ ;  /* 0x000000373c3c7c24 */ /* 0x000fc6000f8e02ff */
[----:B------:R-:W-:Y:S04]  /*1df40*/  STL [R1+0x1a18], R4 ;  /* 0x001a180401007387 */ /* 0x000fe80000100800 */
[----:B------:R-:W-:Y:S01]  /*1df50*/  STL [R1+0x170c], R52 ;  /* 0x00170c3401007387 */ /* 0x000fe20000100800 */
[----:B------:R-:W-:-:S03]  /*1df60*/  IADD3 R50, P2, PT, R59, R13, RZ ;  /* 0x0000000d3b327210 */ /* 0x000fc60007f5e0ff */
[----:B------:R-:W-:Y:S01]  /*1df70*/  STL [R1+0x1a4c], R52 ;  /* 0x001a4c3401007387 */ /* 0x000fe20000100800 */
[----:B------:R-:W-:-:S03]  /*1df80*/  IMAD R61, R61, UR56, RZ ;  /* 0x000000383d3d7c24 */ /* 0x000fc6000f8e02ff */
[----:B------:R-:W-:Y:S01]  /*1df90*/  STL [R1+0x1a50], R55 ;  /* 0x001a503701007387 */ /* 0x000fe20000100800 */
[----:B------:R-:W-:-:S03]  /*1dfa0*/  LEA.HI.X.SX32 R53, R56, R12, 0x1, P4 ;  /* 0x0000000c38357211 */ /* 0x000fc600020f0eff */
[----:B------:R0:W-:Y:S01]  /*1dfb0*/  STL [R1+0x16f8], R0 ;  /* 0x0016f80001007387 */ /* 0x0001e20000100800 */
[----:B--2---:R-:W-:-:S03]  /*1dfc0*/  IMAD R63, R63, UR58, RZ ;  /* 0x0000003a3f3f7c24 */ /* 0x004fc6000f8e02ff */
[----:B------:R-:W-:Y:S01]  /*1dfd0*/  STL [R1+0x1714], R51 ;  /* 0x0017143301007387 */ /* 0x000fe20000100800 */
[----:B------:R-:W-:-:S03]  /*1dfe0*/  IADD3 R44, P4, PT, R60, R13, RZ ;  /* 0x0000000d3c2c7210 */ /* 0x000fc60007f9e0ff */
[----:B------:R-:W-:Y:S01]  /*1dff0*/  STL [R1+0x1a54], R51 ;  /* 0x001a543301007387 */ /* 0x000fe20000100800 */
[----:B------:R-:W-:Y:S01]  /*1e000*/  IMAD R62, R62, UR57, RZ ;  /* 0x000000393e3e7c24 */ /* 0x000fe2000f8e02ff */
[-C--:B------:R-:W-:Y:S02]  /*1e010*/  LEA.HI.X.SX32 R15, R57, R12.reuse, 0x1, P3 ;  /* 0x0000000c390f7211 */ /* 0x080fe400018f0eff */
[----:B------:R-:W-:Y:S01]  /*1e020*/  STL [R1+0x16f0], R16 ;  /* 0x0016f01001007387 */ /* 0x000fe20000100800 */
[----:B------:R-:W-:-:S03]  /*1e030*/  LEA.HI.X.SX32 R3, R58, R12, 0x1, P1 ;  /* 0x0000000c3a037211 */ /* 0x000fc600008f0eff */
[----:B------:R-:W-:Y:S01]  /*1e040*/  STL [R1+0x1a58], R16 ;  /* 0x001a581001007387 */ /* 0x000fe20000100800 */
[----:B----4-:R-:W-:Y:S01]  /*1e050*/  IMAD R64, R64, UR59, RZ ;  /* 0x0000003b40407c24 */ /* 0x010fe2000f8e02ff */
[----:B------:R-:W-:Y:S02]  /*1e060*/  IADD3 R34, P3, PT, R61, R13, RZ ;  /* 0x0000000d3d227210 */ /* 0x000fe40007f7e0ff */
[----:B------:R-:W-:Y:S01]  /*1e070*/  STL [R1+0x1a5c], R56 ;  /* 0x001a5c3801007387 */ /* 0x000fe20000100800 */
[----:B------:R-:W-:-:S03]  /*1e080*/  LEA.HI.X.SX32 R42, R59, R12, 0x1, P2 ;  /* 0x0000000c3b2a7211 */ /* 0x000fc600010f0eff */
[----:B------:R-:W-:Y:S01]  /*1e090*/  STL [R1+0x171c], R50 ;  /* 0x00171c3201007387 */ /* 0x000fe20000100800 */
[----:B------:R-:W-:Y:S01]  /*1e0a0*/  IMAD R65, R65, UR60, RZ ;  /* 0x0000003c41417c24 */ /* 0x000fe2000f8e02ff */
[-C--:B0-----:R-:W-:Y:S02]  /*1e0b0*/  IADD3 R0, P2, PT, R63, R13.reuse, RZ ;  /* 0x0000000d3f007210 */ /* 0x081fe40007f5e0ff */
[----:B------:R-:W-:Y:S01]  /*1e0c0*/  STL [R1+0x1a60], R50 ;  /* 0x001a603201007387 */ /* 0x000fe20000100800 */
[----:B---3--:R-:W-:Y:S01]  /*1e0d0*/  IMAD R66, R66, UR61, RZ ;  /* 0x0000003d42427c24 */ /* 0x008fe2000f8e02ff */
[----:B------:R-:W-:Y:S02]  /*1e0e0*/  IADD3 R9, P1, PT, R62, R13, RZ ;  /* 0x0000000d3e097210 */ /* 0x000fe40007f3e0ff */
[----:B------:R-:W-:Y:S01]  /*1e0f0*/  STL [R1+0x1700], R53 ;  /* 0x0017003501007387 */ /* 0x000fe20000100800 */
[----:B------:R-:W-:-:S03]  /*1e100*/  LEA.HI.X.SX32 R17, R60, R12, 0x1, P4 ;  /* 0x0000000c3c117211 */ /* 0x000fc600020f0eff */
[----:B------:R-:W-:Y:S01]  /*1e110*/  STL [R1+0x1724], R44 ;  /* 0x0017242c01007387 */ /* 0x000fe20000100800 */
[----:B------:R-:W-:-:S03]  /*1e120*/  IADD3 R40, P4, PT, R64, R13, RZ ;  /* 0x0000000d40287210 */ /* 0x000fc60007f9e0ff */
[----:B------:R-:W-:Y:S01]  /*1e130*/  STL [R1+0x1708], R15 ;  /* 0x0017080f01007387 */ /* 0x000fe20000100800 */
[----:B------:R-:W-:Y:S01]  /*1e140*/  IMAD R67, R67, UR62, RZ ;  /* 0x0000003e43437c24 */ /* 0x000fe2000f8e02ff */
[----:B------:R-:W-:Y:S02]  /*1e150*/  LEA.HI.X.SX32 R35, R61, R12, 0x1, P3 ;  /* 0x0000000c3d237211 */ /* 0x000fe400018f0eff */
[----:B------:R-:W-:Y:S01]  /*1e160*/  STL [R1+0x1710], R3 ;  /* 0x0017100301007387 */ /* 0x000fe20000100800 */
[----:B------:R-:W-:-:S03]  /*1e170*/  IADD3 R23, P3, PT, R65, R13, RZ ;  /* 0x0000000d41177210 */ /* 0x000fc60007f7e0ff */
[----:B------:R-:W-:Y:S01]  /*1e180*/  STL [R1+0x172c], R34 ;  /* 0x00172c2201007387 */ /* 0x000fe20000100800 */
[----:B------:R-:W-:Y:S01]  /*1e190*/  LEA.HI.X.SX32 R10, R62, R12, 0x1, P1 ;  /* 0x0000000c3e0a7211 */ /* 0x000fe200008f0eff */
[----:B------:R-:W-:Y:S02]  /*1e1a0*/  IMAD R68, R68, UR63, RZ ;  /* 0x0000003f44447c24 */ /* 0x000fe4000f8e02ff */
[----:B------:R-:W-:Y:S01]  /*1e1b0*/  STL [R1+0x1718], R42 ;  /* 0x0017182a01007387 */ /* 0x000fe20000100800 */
[----:B------:R-:W-:-:S03]  /*1e1c0*/  IADD3 R38, P1, PT, R66, R13, RZ ;  /* 0x0000000d42267210 */ /* 0x000fc60007f3e0ff */
[----:B------:R0:W-:Y:S01]  /*1e1d0*/  STL [R1+0x173c], R0 ;  /* 0x00173c0001007387 */ /* 0x0001e20000100800 */
[----:B------:R-:W-:-:S03]  /*1e1e0*/  IMAD R69, R69, UR64, RZ ;  /* 0x0000004045457c24 */ /* 0x000fc6000f8e02ff */
[----:B------:R-:W-:Y:S01]  /*1e1f0*/  STL [R1+0x1734], R9 ;  /* 0x0017340901007387 */ /* 0x000fe20000100800 */
[----:B------:R-:W-:-:S03]  /*1e200*/  LEA.HI.X.SX32 R48, R64, R12, 0x1, P4 ;  /* 0x0000000c40307211 */ /* 0x000fc600020f0eff */
[----:B------:R-:W-:Y:S01]  /*1e210*/  STL [R1+0x1720], R17 ;  /* 0x0017201101007387 */ /* 0x000fe20000100800 */
[----:B0-----:R-:W-:-:S03]  /*1e220*/  LEA.HI.X.SX32 R0, R63, R12, 0x1, P2 ;  /* 0x0000000c3f007211 */ /* 0x001fc600010f0eff */
[----:B------:R-:W-:Y:S01]  /*1e230*/  STL [R1+0x1744], R40 ;  /* 0x0017442801007387 */ /* 0x000fe20000100800 */
[-C--:B------:R-:W-:Y:S01]  /*1e240*/  IADD3 R21, P2, PT, R67, R13.reuse, RZ ;  /* 0x0000000d43157210 */ /* 0x080fe20007f5e0ff */
[----:B------:R-:W-:Y:S02]  /*1e250*/  IMAD R71, R71, UR66, RZ ;  /* 0x0000004247477c24 */ /* 0x000fe4000f8e02ff */
[----:B------:R-:W-:Y:S01]  /*1e260*/  STL [R1+0x1728], R35 ;  /* 0x0017282301007387 */ /* 0x000fe20000100800 */
[----:B------:R-:W-:Y:S01]  /*1e270*/  IADD3 R28, P4, PT, R68, R13, RZ ;  /* 0x0000000d441c7210 */ /* 0x000fe20007f9e0ff */
[----:B------:R-:W-:Y:S02]  /*1e280*/  IMAD R70, R70, UR65, RZ ;  /* 0x0000004146467c24 */ /* 0x000fe4000f8e02ff */
[----:B------:R-:W-:Y:S01]  /*1e290*/  STL [R1+0x174c], R23 ;  /* 0x00174c1701007387 */ /* 0x000fe20000100800 */
[----:B------:R-:W-:-:S03]  /*1e2a0*/  LEA.HI.X.SX32 R47, R65, R12, 0x1, P3 ;  /* 0x0000000c412f7211 */ /* 0x000fc600018f0eff */
[----:B------:R-:W-:Y:S01]  /*1e2b0*/  STL [R1+0x1754], R38 ;  /* 0x0017542601007387 */ /* 0x000fe20000100800 */
[----:B------:R-:W-:Y:S01]  /*1e2c0*/  LEA.HI.X.SX32 R46, R66, R12, 0x1, P1 ;  /* 0x0000000c422e7211 */ /* 0x000fe200008f0eff */
[----:B------:R-:W-:Y:S02]  /*1e2d0*/  IMAD R72, R72, UR67, RZ ;  /* 0x0000004348487c24 */ /* 0x000fe4000f8e02ff */
[----:B------:R0:W-:Y:S01]  /*1e2e0*/  STL [R1+0x1738], R0 ;  /* 0x0017380001007387 */ /* 0x0001e20000100800 */
[----:B------:R-:W-:-:S03]  /*1e2f0*/  IADD3 R26, P3, PT, R69, R13, RZ ;  /* 0x0000000d451a7210 */ /* 0x000fc60007f7e0ff */
[----:B------:R-:W-:Y:S01]  /*1e300*/  STL [R1+0x1730], R10 ;  /* 0x0017300a01007387 */ /* 0x000fe20000100800 */
[-C--:B------:R-:W-:Y:S01]  /*1e310*/  LEA.HI.X.SX32 R45, R67, R12.reuse, 0x1, P2 ;  /* 0x0000000c432d7211 */ /* 0x080fe200010f0eff */
[----:B------:R-:W-:Y:S02]  /*1e320*/  IMAD R73, R73, UR68, RZ ;  /* 0x0000004449497c24 */ /* 0x000fe4000f8e02ff */
[----:B------:R-:W-:Y:S01]  /*1e330*/  STL [R1+0x175c], R21 ;  /* 0x00175c1501007387 */ /* 0x000fe20000100800 */
[-C--:B------:R-:W-:Y:S02]  /*1e340*/  IADD3 R7, P1, PT, R70, R13.reuse, RZ ;  /* 0x0000000d46077210 */ /* 0x080fe40007f3e0ff */
[----:B0-----:R-:W-:Y:S01]  /*1e350*/  IADD3 R0, P2, PT, R71, R13, RZ ;  /* 0x0000000d47007210 */ /* 0x001fe20007f5e0ff */
[----:B------:R-:W-:Y:S01]  /*1e360*/  STL [R1+0x1740], R48 ;  /* 0x0017403001007387 */ /* 0x000fe20000100800 */
[----:B------:R-:W-:-:S03]  /*1e370*/  LEA.HI.X.SX32 R20, R68, R12, 0x1, P4 ;  /* 0x0000000c44147211 */ /* 0x000fc600020f0eff */
[----:B------:R-:W-:Y:S01]  /*1e380*/  STL [R1+0x1764], R28 ;  /* 0x0017641c01007387 */ /* 0x000fe20000100800 */
[----:B------:R-:W-:-:S03]  /*1e390*/  IADD3 R32, P4, PT, R72, R13, RZ ;  /* 0x0000000d48207210 */ /* 0x000fc60007f9e0ff */
[----:B------:R-:W-:Y:S01]  /*1e3a0*/  STL [R1+0x1748], R47 ;  /* 0x0017482f01007387 */ /* 0x000fe20000100800 */
[----:B------:R-:W-:-:S03]  /*1e3b0*/  LEA.HI.X.SX32 R2, R69, R12, 0x1, P3 ;  /* 0x0000000c45027211 */ /* 0x000fc600018f0eff */
[----:B------:R-:W-:Y:S01]  /*1e3c0*/  STL [R1+0x1750], R46 ;  /* 0x0017502e01007387 */ /* 0x000fe20000100800 */
[----:B------:R-:W-:-:S03]  /*1e3d0*/  IADD3 R31, P3, PT, R73, R13, RZ ;  /* 0x0000000d491f7210 */ /* 0x000fc60007f7e0ff */
[----:B------:R-:W-:Y:S04]  /*1e3e0*/  STL [R1+0x176c], R26 ;  /* 0x00176c1a01007387 */ /* 0x000fe80000100800 */
[----:B------:R-:W-:Y:S04]  /*1e3f0*/  STL [R1+0x1758], R45 ;  /* 0x0017582d01007387 */ /* 0x000fe80000100800 */
[----:B------:R0:W-:Y:S04]  /*1e400*/  STL [R1+0x177c], R0 ;  /* 0x00177c0001007387 */ /* 0x0001e80000100800 */
[----:B------:R-:W-:Y:S04]  /*1e410*/  STL [R1+0x1774], R7 ;  /* 0x0017740701007387 */ /* 0x000fe80000100800 */
[----:B------:R-:W-:Y:S01]  /*1e420*/  STL [R1+0x1760], R20 ;  /* 0x0017601401007387 */ /* 0x000fe20000100800 */
[----:B0-----:R-:W-:-:S03]  /*1e430*/  LEA.HI.X.SX32 R0, R71, R12, 0x1, P2 ;  /* 0x0000000c47007211 */ /* 0x001fc600010f0eff */
[----:B------:R-:W-:Y:S04]  /*1e440*/  STL [R1+0x1784], R32 ;  /* 0x0017842001007387 */ /* 0x000fe80000100800 */
[----:B------:R-:W-:Y:S04]  /*1e450*/  STL [R1+0x1768], R2 ;  /* 0x0017680201007387 */ /* 0x000fe80000100800 */
[----:B------:R-:W-:Y:S04]  /*1e460*/  STL [R1+0x178c], R31 ;  /* 0x00178c1f01007387 */ /* 0x000fe80000100800 */
[----:B------:R-:W2:Y:S04]  /*1e470*/  LDL.LU R90, [R1+0x504] ;  /* 0x00050400015a7983 */ /* 0x000ea80000300800 */
[----:B------:R-:W3:Y:S04]  /*1e480*/  LDL.LU R91, [R1+0x500] ;  /* 0x00050000015b7983 */ /* 0x000ee80000300800 */
[----:B------:R0:W-:Y:S04]  /*1e490*/  STL [R1+0x1778], R0 ;  /* 0x0017780001007387 */ /* 0x0001e80000100800 */
        /* <DEDUP_REMOVED lines=10> */
[----:B------:R-:W4:Y:S01]  /*1e540*/  LDL.LU R89, [R1+0x3f0] ;  /* 0x0003f00001597983 */ /* 0x000f220000300800 */
[----:B------:R-:W-:-:S02]  /*1e550*/  IMAD R74, R74, UR69, RZ ;  /* 0x000000454a4a7c24 */ /* 0x000fc4000f8e02ff */
[----:B------:R-:W-:Y:S01]  /*1e560*/  IMAD R75, R75, UR70, RZ ;  /* 0x000000464b4b7c24 */ /* 0x000fe2000f8e02ff */
[-C--:B------:R-:W-:Y:S01]  /*1e570*/  LEA.HI.X.SX32 R8, R70, R12.reuse, 0x1, P1 ;  /* 0x0000000c46087211 */ /* 0x080fe200008f0eff */
[----:B------:R-:W-:Y:S01]  /*1e580*/  IMAD R76, R76, UR71, RZ ;  /* 0x000000474c4c7c24 */ /* 0x000fe2000f8e02ff */
[-C--:B------:R-:W-:Y:S01]  /*1e590*/  IADD3 R30, P1, PT, R74, R13.reuse, RZ ;  /* 0x0000000d4a1e7210 */ /* 0x080fe20007f3e0ff */
[----:B------:R-:W-:Y:S01]  /*1e5a0*/  IMAD R77, R77, UR72, RZ ;  /* 0x000000484d4d7c24 */ /* 0x000fe2000f8e02ff */
[-C--:B------:R-:W-:Y:S01]  /*1e5b0*/  IADD3 R29, P6, PT, R75, R13.reuse, RZ ;  /* 0x0000000d4b1d7210 */ /* 0x080fe20007fde0ff */
[----:B------:R-:W-:Y:S01]  /*1e5c0*/  IMAD R79, R79, UR74, RZ ;  /* 0x0000004a4f4f7c24 */ /* 0x000fe2000f8e02ff */
[-C--:B------:R-:W-:Y:S01]  /*1e5d0*/  LEA.HI.X.SX32 R24, R72, R12.reuse, 0x1, P4 ;  /* 0x0000000c48187211 */ /* 0x080fe200020f0eff */
[----:B------:R-:W-:Y:S01]  /*1e5e0*/  STL [R1+0x1794], R30 ;  /* 0x0017941e01007387 */ /* 0x000fe20000100800 */
[-C--:B------:R-:W-:Y:S02]  /*1e5f0*/  IADD3 R36, P2, PT, R76, R13.reuse, RZ ;  /* 0x0000000d4c247210 */ /* 0x080fe40007f5e0ff */
[-C--:B------:R-:W-:Y:S01]  /*1e600*/  LEA.HI.X.SX32 R39, R73, R12.reuse, 0x1, P3 ;  /* 0x0000000c49277211 */ /* 0x080fe200018f0eff */
[----:B------:R-:W-:Y:S01]  /*1e610*/  STL [R1+0x1770], R8 ;  /* 0x0017700801007387 */ /* 0x000fe20000100800 */
[-C--:B------:R-:W-:Y:S01]  /*1e620*/  LEA.HI.X.SX32 R22, R74, R12.reuse, 0x1, P1 ;  /* 0x0000000c4a167211 */ /* 0x080fe200008f0eff */
[----:B------:R-:W-:Y:S01]  /*1e630*/  IMAD R78, R78, UR73, RZ ;  /* 0x000000494e4e7c24 */ /* 0x000fe2000f8e02ff */
[----:B------:R-:W-:Y:S01]  /*1e640*/  LEA.HI.X.SX32 R37, R75, R12, 0x1, P6 ;  /* 0x0000000c4b257211 */ /* 0x000fe200030f0eff */
[----:B------:R-:W-:Y:S01]  /*1e650*/  STL [R1+0x179c], R29 ;  /* 0x00179c1d01007387 */ /* 0x000fe20000100800 */
[----:B------:R-:W-:-:S02]  /*1e660*/  IADD3 R27, P1, PT, R77, R13, RZ ;  /* 0x0000000d4d1b7210 */ /* 0x000fc40007f3e0ff */
[-C--:B0-----:R-:W-:Y:S01]  /*1e670*/  IADD3 R0, P4, PT, R79, R13.reuse, RZ ;  /* 0x0000000d4f007210 */ /* 0x081fe20007f9e0ff */
[----:B------:R-:W-:Y:S04]  /*1e680*/  STL [R1+0x1780], R24 ;  /* 0x0017801801007387 */ /* 0x000fe80000100800 */
[----:B------:R-:W-:Y:S01]  /*1e690*/  STL [R1+0x17a0], R36 ;  /* 0x0017a02401007387 */ /* 0x000fe20000100800 */
[----:B------:R-:W-:-:S03]  /*1e6a0*/  IADD3 R5, P3, PT, R78, R13, RZ ;  /* 0x0000000d4e057210 */ /* 0x000fc60007f7e0ff */
[----:B------:R-:W-:Y:S01]  /*1e6b0*/  STL [R1+0x1788], R39 ;  /* 0x0017882701007387 */ /* 0x000fe20000100800 */
[----:B------:R-:W-:-:S03]  /*1e6c0*/  LEA.HI.X.SX32 R43, R76, R12, 0x1, P2 ;  /* 0x0000000c4c2b7211 */ /* 0x000fc600010f0eff */
[----:B------:R-:W-:Y:S04]  /*1e6d0*/  STL [R1+0x1790], R22 ;  /* 0x0017901601007387 */ /* 0x000fe80000100800 */
[----:B------:R-:W-:Y:S01]  /*1e6e0*/  STL [R1+0x1798], R37 ;  /* 0x0017982501007387 */ /* 0x000fe20000100800 */
[----:B------:R-:W-:-:S03]  /*1e6f0*/  LEA.HI.X.SX32 R4, R79, R12, 0x1, P4 ;  /* 0x0000000c4f047211 */ /* 0x000fc600020f0eff */
[----:B------:R-:W-:Y:S01]  /*1e700*/  STL [R1+0x17a4], R27 ;  /* 0x0017a41b01007387 */ /* 0x000fe20000100800 */
[----:B------:R-:W-:-:S03]  /*1e710*/  LEA.HI.X.SX32 R6, R78, R12, 0x1, P3 ;  /* 0x0000000c4e067211 */ /* 0x000fc600018f0eff */
[----:B------:R0:W-:Y:S04]  /*1e720*/  STL [R1+0x808], R0 ;  /* 0x0008080001007387 */ /* 0x0001e80000100800 */
[----:B------:R-:W-:Y:S01]  /*1e730*/  STL [R1+0x17a8], R5 ;  /* 0x0017a80501007387 */ /* 0x000fe20000100800 */
[----:B0-----:R-:W-:-:S03]  /*1e740*/  LEA.HI.X.SX32 R0, R77, R12, 0x1, P1 ;  /* 0x0000000c4d007211 */ /* 0x001fc600008f0eff */
[----:B------:R-:W-:Y:S04]  /*1e750*/  STL [R1+0x7f8], R43 ;  /* 0x0007f82b01007387 */ /* 0x000fe80000100800 */
[----:B------:R-:W-:Y:S04]  /*1e760*/  STL [R1+0x800], R0 ;  /* 0x0008000001007387 */ /* 0x000fe80000100800 */
[----:B------:R-:W-:Y:S04]  /*1e770*/  STL [R1+0x7fc], R4 ;  /* 0x0007fc0401007387 */ /* 0x000fe80000100800 */
[----:B------:R-:W-:Y:S04]  /*1e780*/  STL [R1+0x804], R6 ;  /* 0x0008040601007387 */ /* 0x000fe80000100800 */
[----:B------:R-:W4:Y:S04]  /*1e790*/  LDL.LU R50, [R1+0x3ec] ;  /* 0x0003ec0001327983 */ /* 0x000f280000300800 */
[----:B------:R-:W4:Y:S04]  /*1e7a0*/  LDL.LU R56, [R1+0x3e8] ;  /* 0x0003e80001387983 */ /* 0x000f280000300800 */
[----:B------:R-:W4:Y:S04]  /*1e7b0*/  LDL.LU R16, [R1+0x3d4] ;  /* 0x0003d40001107983 */ /* 0x000f280000300800 */
[----:B------:R-:W4:Y:S04]  /*1e7c0*/  LDL.LU R51, [R1+0x380] ;  /* 0x0003800001337983 */ /* 0x000f280000300800 */
[----:B------:R-:W4:Y:S04]  /*1e7d0*/  LDL.LU R55, [R1+0x37c] ;  /* 0x00037c0001377983 */ /* 0x000f280000300800 */
[----:B------:R-:W4:Y:S04]  /*1e7e0*/  LDL.LU R52, [R1+0x378] ;  /* 0x0003780001347983 */ /* 0x000f280000300800 */
[----:B--2---:R0:W-:Y:S04]  /*1e7f0*/  STS.U8 [R11+UR4+0x980], R90 ;  /* 0x0009805a0b007988 */ /* 0x0041e80008000004 */
[----:B---3--:R1:W-:Y:S04]  /*1e800*/  STS.U8 [R11+UR4+0x4980], R91 ;  /* 0x0049805b0b007988 */ /* 0x0083e80008000004 */
[----:B0-----:R-:W2:Y:S04]  /*1e810*/  LDL.LU R90, [R1+0x364] ;  /* 0x00036400015a7983 */ /* 0x001ea80000300800 */
[----:B----4-:R0:W-:Y:S04]  /*1e820*/  STS.U8 [R11+UR4+0x8980], R92 ;  /* 0x0089805c0b007988 */ /* 0x0101e80008000004 */
[----:B-1----:R-:W3:Y:S04]  /*1e830*/  LDL.LU R91, [R1+0x300] ;  /* 0x00030000015b7983 */ /* 0x002ee80000300800 */
[----:B------:R1:W-:Y:S04]  /*1e840*/  STS.U8 [R11+UR4+0xc980], R93 ;  /* 0x00c9805d0b007988 */ /* 0x0003e80008000004 */
[----:B0-----:R-:W4:Y:S04]  /*1e850*/  LDL.LU R92, [R1+0x2fc] ;  /* 0x0002fc00015c7983 */ /* 0x001f280000300800 */
[----:B------:R0:W-:Y:S04]  /*1e860*/  STS.U8 [R11+UR4+0x4d80], R80 ;  /* 0x004d80500b007988 */ /* 0x0001e80008000004 */
[----:B-1----:R-:W4:Y:S04]  /*1e870*/  LDL.LU R93, [R1+0x2f8] ;  /* 0x0002f800015d7983 */ /* 0x002f280000300800 */
        /* <DEDUP_REMOVED lines=16> */
[----:B0-----:R-:W4:Y:S04]  /*1e980*/  LDL.LU R82, [R1+0x1f8] ;  /* 0x0001f80001527983 */ /* 0x001f280000300800 */
        /* <DEDUP_REMOVED lines=14> */
[----:B------:R1:W-:Y:S04]  /*1ea70*/  STS.U8 [R11+UR4+0xd580], R16 ;  /* 0x00d580100b007988 */ /* 0x0003e80008000004 */
[----:B0-----:R-:W4:Y:S04]  /*1ea80*/  LDL.LU R50, [R1+0x1a60] ;  /* 0x001a600001327983 */ /* 0x001f280000300800 */
[----:B-1----:R-:W4:Y:S04]  /*1ea90*/  LDL.LU R56, [R1+0x1a5c] ;  /* 0x001a5c0001387983 */ /* 0x002f280000300800 */
[----:B------:R-:W4:Y:S04]  /*1eaa0*/  LDL.LU R16, [R1+0x1a58] ;  /* 0x001a580001107983 */ /* 0x000f280000300800 */
[----:B------:R0:W-:Y:S04]  /*1eab0*/  STS.U8 [R11+UR4+0x1980], R51 ;  /* 0x001980330b007988 */ /* 0x0001e80008000004 */
[----:B------:R1:W-:Y:S04]  /*1eac0*/  STS.U8 [R11+UR4+0x5980], R55 ;  /* 0x005980370b007988 */ /* 0x0003e80008000004 */
[----:B------:R1:W-:Y:S04]  /*1ead0*/  STS.U8 [R11+UR4+0x9980], R52 ;  /* 0x009980340b007988 */ /* 0x0003e80008000004 */
[----:B0-----:R-:W4:Y:S04]  /*1eae0*/  LDL.LU R51, [R1+0x1a54] ;  /* 0x001a540001337983 */ /* 0x001f280000300800 */
[----:B-1----:R-:W4:Y:S04]  /*1eaf0*/  LDL.LU R55, [R1+0x1a50] ;  /* 0x001a500001377983 */ /* 0x002f280000300800 */
        /* <DEDUP_REMOVED lines=19> */
[----:B------:R0:W-:Y:S04]  /*1ec30*/  STS.U8 [R11+UR4+0x2580], R86 ;  /* 0x002580560b007988 */ /* 0x0001e80008000004 */
[----:B------:R1:W-:Y:S04]  /*1ec40*/  STS.U8 [R11+UR4+0x6580], R87 ;  /* 0x006580570b007988 */ /* 0x0003e80008000004 */
[----:B0-----:R-:W4:Y:S04]  /*1ec50*/  LDL.LU R86, [R1+0x1a24] ;  /* 0x001a240001567983 */ /* 0x001f280000300800 */
[----:B-1----:R-:W4:Y:S04]  /*1ec60*/  LDL.LU R87, [R1+0x1a20] ;  /* 0x001a200001577983 */ /* 0x002f280000300800 */
[----:B------:R0:W-:Y:S04]  /*1ec70*/  STS.U8 [R11+UR4+0xa580], R89 ;  /* 0x00a580590b007988 */ /* 0x0001e80008000004 */
[----:B0-----:R-:W4:Y:S04]  /*1ec80*/  LDL.LU R89, [R1+0x1a1c] ;  /* 0x001a1c0001597983 */ /* 0x001f280000300800 */
[----:B------:R0:W-:Y:S04]  /*1ec90*/  STS.U8 [R11+UR4+0xed80], R25 ;  /* 0x00ed80190b007988 */ /* 0x0001e80008000004 */
[----:B------:R1:W-:Y:S04]  /*1eca0*/  STS.U8 [R11+UR4+0x3180], R33 ;  /* 0x003180210b007988 */ /* 0x0003e80008000004 */
[----:B0-----:R-:W4:Y:S04]  /*1ecb0*/  LDL.LU R25, [R1+0x580] ;  /* 0x0005800001197983 */ /* 0x001f280000300800 */
[----:B-1----:R-:W4:Y:S04]  /*1ecc0*/  LDL.LU R33, [R1+0x57c] ;  /* 0x00057c0001217983 */ /* 0x002f280000300800 */
[----:B------:R0:W-:Y:S04]  /*1ecd0*/  STS.U8 [R11+UR4+0x7180], R19 ;  /* 0x007180130b007988 */ /* 0x0001e80008000004 */
[----:B------:R1:W-:Y:S04]  /*1ece0*/  STS.U8 [R11+UR4+0xb180], R18 ;  /* 0x00b180120b007988 */ /* 0x0003e80008000004 */
[----:B0-----:R-:W4:Y:S04]  /*1ecf0*/  LDL.LU R19, [R1+0x578] ;  /* 0x0005780001137983 */ /* 0x001f280000300800 */
[----:B-1----:R-:W4:Y:S04]  /*1ed00*/  LDL.LU R18, [R1+0x574] ;  /* 0x0005740001127983 */ /* 0x002f280000300800 */
[----:B------:R0:W-:Y:S04]  /*1ed10*/  STS.U8 [R11+UR4+0x2d80], R88 ;  /* 0x002d80580b007988 */ /* 0x0001e80008000004 */
[----:B------:R1:W-:Y:S04]  /*1ed20*/  STS.U8 [R11+UR4+0x6d80], R49 ;  /* 0x006d80310b007988 */ /* 0x0003e80008000004 */
[----:B------:R1:W-:Y:S04]  /*1ed30*/  STS.U8 [R11+UR4+0x6980], R13 ;  /* 0x0069800d0b007988 */ /* 0x0003e80008000004 */
[----:B0-----:R-:W4:Y:S04]  /*1ed40*/  LDL.LU R88, [R1+0x544] ;  /* 0x0005440001587983 */ /* 0x001f280000300800 */
[----:B-1----:R-:W4:Y:S04]  /*1ed50*/  LDL.LU R49, [R1+0x540] ;  /* 0x0005400001317983 */ /* 0x002f280000300800 */
[----:B------:R0:W-:Y:S04]  /*1ed60*/  STS.U8 [R11+UR4+0xf180], R14 ;  /* 0x00f1800e0b007988 */ /* 0x0001e80008000004 */
[----:B------:R-:W4:Y:S04]  /*1ed70*/  LDL.LU R13, [R1+0x47c] ;  /* 0x00047c00010d7983 */ /* 0x000f280000300800 */
[----:B0-----:R-:W4:Y:S04]  /*1ed80*/  LDL.LU R14, [R1+0x474] ;  /* 0x00047400010e7983 */ /* 0x001f280000300800 */
[----:B------:R0:W-:Y:S02]  /*1ed90*/  STS.U8 [R11+UR4+0xe580], R82 ;  /* 0x00e580520b007988 */ /* 0x0001e40008000004 */
[----:B0-----:R-:W0:Y:S02]  /*1eda0*/  S2R R82, SR_TID.X ;  /* 0x0000000000527919 */ /* 0x001e240000002100 */
[----:B------:R1:W-:Y:S04]  /*1edb0*/  STS.U8 [R11+UR4+0xad80], R41 ;  /* 0x00ad80290b007988 */ /* 0x0003e80008000004 */
[----:B------:R0:W-:Y:S04]  /*1edc0*/  STS.U8 [R11+UR4+0x2980], R12 ;  /* 0x0029800c0b007988 */ /* 0x0001e80008000004 */
[----:B-1----:R-:W4:Y:S04]  /*1edd0*/  LDL.LU R41, [R1+0x420] ;  /* 0x0004200001297983 */ /* 0x002f280000300800 */
[----:B------:R-:W-:Y:S04]  /*1ede0*/  STS.U8 [R11+UR4+0xa980], R4 ;  /* 0x00a980040b007988 */ /* 0x000fe80008000004 */
[----:B------:R-:W-:Y:S01]  /*1edf0*/  STS.U8 [R11+UR4+0xe980], R54 ;  /* 0x00e980360b007988 */ /* 0x000fe20008000004 */
[----:B0-----:R-:W-:-:S04]  /*1ee00*/  LOP3.LUT R82, R82, 0x7f, RZ, 0xc0, !PT ;  /* 0x0000007f52527812 */ /* 0x001fc800078ec0ff */
[----:B------:R-:W-:Y:S01]  /*1ee10*/  LOP3.LUT R12, R82, 0x40, RZ, 0x3c, !PT ;  /* 0x00000040520c7812 */ /* 0x000fe200078e3cff */
[----:B--2---:R-:W-:Y:S04]  /*1ee20*/  STS.U8 [R11+UR4+0xfd80], R90 ;  /* 0x00fd805a0b007988 */ /* 0x004fe80008000004 */
[----:B---3--:R-:W-:Y:S04]  /*1ee30*/  STS.U8 [R11+UR4+0xbd80], R91 ;  /* 0x00bd805b0b007988 */ /* 0x008fe80008000004 */
[----:B----4-:R-:W-:Y:S04]  /*1ee40*/  STS.U8 [R11+UR4+0x7d80], R92 ;  /* 0x007d805c0b007988 */ /* 0x010fe80008000004 */
[----:B------:R-:W-:Y:S04]  /*1ee50*/  STS.U8 [R11+UR4+0x3d80], R93 ;  /* 0x003d805d0b007988 */ /* 0x000fe80008000004 */
[----:B------:R-:W-:Y:S04]  /*1ee60*/  STS.U8 [R11+UR4+0xf980], R80 ;  /* 0x00f980500b007988 */ /* 0x000fe80008000004 */
[----:B------:R-:W-:Y:S04]  /*1ee70*/  STS.U8 [R11+UR4+0xb980], R81 ;  /* 0x00b980510b007988 */ /* 0x000fe80008000004 */
[----:B------:R-:W-:Y:S04]  /*1ee80*/  STS.U8 [R11+UR4+0x7980], R83 ;  /* 0x007980530b007988 */ /* 0x000fe80008000004 */
[----:B------:R-:W-:Y:S04]  /*1ee90*/  STS.U8 [R11+UR4+0x3980], R84 ;  /* 0x003980540b007988 */ /* 0x000fe80008000004 */
[----:B------:R0:W-:Y:S04]  /*1eea0*/  STS.U8 [R11+UR4+0xf580], R85 ;  /* 0x00f580550b007988 */ /* 0x0001e80008000004 */
[----:B0-----:R-:W2:Y:S04]  /*1eeb0*/  LDL.LU R85, [R1+0x424] ;  /* 0x0004240001557983 */ /* 0x001ea80000300800 */
[----:B------:R-:W3:Y:S04]  /*1eec0*/  LDL.LU R84, [R1+0x480] ;  /* 0x0004800001547983 */ /* 0x000ee80000300800 */
[----:B------:R-:W4:Y:S04]  /*1eed0*/  LDL.LU R83, [R1+0x484] ;  /* 0x0004840001537983 */ /* 0x000f280000300800 */
[----:B------:R-:W2:Y:S04]  /*1eee0*/  LDL.LU R82, [R1+0x4d4] ;  /* 0x0004d40001527983 */ /* 0x000ea80000300800 */
[----:B------:R-:W3:Y:S04]  /*1eef0*/  LDL.LU R93, [R1+0x4dc] ;  /* 0x0004dc00015d7983 */ /* 0x000ee80000300800 */
[----:B------:R-:W4:Y:S04]  /*1ef00*/  LDL.LU R92, [R1+0x4e0] ;  /* 0x0004e000015c7983 */ /* 0x000f280000300800 */
[----:B------:R-:W4:Y:S04]  /*1ef10*/  LDL.LU R91, [R1+0x4e4] ;  /* 0x0004e400015b7983 */ /* 0x000f280000300800 */
[----:B------:R-:W-:Y:S04]  /*1ef20*/  STS.U8 [R11+UR4+0x3580], R89 ;  /* 0x003580590b007988 */ /* 0x000fe80008000004 */
[----:B------:R-:W-:Y:S04]  /*1ef30*/  STS.U8 [R11+UR4+0x7580], R87 ;  /* 0x007580570b007988 */ /* 0x000fe80008000004 */
[----:B------:R0:W-:Y:S04]  /*1ef40*/  STS.U8 [R11+UR4+0xb580], R86 ;  /* 0x00b580560b007988 */ /* 0x0001e80008000004 */
[----:B------:R-:W4:Y:S04]  /*1ef50*/  LDL.LU R90, [R1+0x538] ;  /* 0x00053800015a7983 */ /* 0x000f280000300800 */
[----:B0-----:R-:W4:Y:S04]  /*1ef60*/  LDL.LU R11, [R1+0x530] ;  /* 0x00053000010b7983 */ /* 0x001f280000300800 */
[----:B------:R-:W4:Y:S04]  /*1ef70*/  LDL.LU R86, [R1+0x41c] ;  /* 0x00041c0001567983 */ /* 0x000f280000300800 */
[----:B------:R-:W4:Y:S04]  /*1ef80*/  LDL.LU R87, [R1+0x414] ;  /* 0x0004140001577983 */ /* 0x000f280000300800 */
[----:B------:R0:W-:Y:S04]  /*1ef90*/  STS.U8 [R12+UR4+0x200], R25 ;  /* 0x000200190c007988 */ /* 0x0001e80008000004 */
[----:B------:R-:W4:Y:S04]  /*1efa0*/  LDL.LU R89, [R1+0x3d0] ;  /* 0x0003d00001597983 */ /* 0x000f280000300800 */
[----:B------:R1:W-:Y:S04]  /*1efb0*/  STS.U8 [R12+UR4+0x4200], R33 ;  /* 0x004200210c007988 */ /* 0x0003e80008000004 */
[----:B0-----:R-:W4:Y:S04]  /*1efc0*/  LDL.LU R25, [R1+0x3cc] ;  /* 0x0003cc0001197983 */ /* 0x001f280000300800 */
[----:B------:R0:W-:Y:S04]  /*1efd0*/  STS.U8 [R12+UR4+0x8200], R19 ;  /* 0x008200130c007988 */ /* 0x0001e80008000004 */
[----:B-1----:R-:W4:Y:S04]  /*1efe0*/  LDL.LU R33, [R1+0x3c8] ;  /* 0x0003c80001217983 */ /* 0x002f280000300800 */
[----:B------:R-:W4:Y:S04]  /*1eff0*/  LDL.LU R4, [R1+0x3c0] ;  /* 0x0003c00001047983 */ /* 0x000f280000300800 */
[----:B------:R-:W4:Y:S04]  /*1f000*/  LDL.LU R54, [R1+0x360] ;  /* 0x0003600001367983 */ /* 0x000f280000300800 */
        /* <DEDUP_REMOVED lines=11> */
[----:B------:R0:W-:Y:S04]  /*1f0c0*/  STS.U8 [R12+UR4+0x5200], R41 ;  /* 0x005200290c007988 */ /* 0x0001e80008000004 */
[----:B0-----:R-:W4:Y:S04]  /*1f0d0*/  LDL.LU R41, [R1+0x2d0] ;  /* 0x0002d00001297983 */ /* 0x001f280000300800 */
        /* <DEDUP_REMOVED lines=9> */
[----:B------:R1:W-:Y:S04]  /*1f170*/  STS.U8 [R12+UR4+0x9600], R33 ;  /* 0x009600210c007988 */ /* 0x0003e80008000004 */
[----:B0-----:R-:W2:Y:S04]  /*1f180*/  LDL.LU R25, [R1+0x264] ;  /* 0x0002640001197983 */ /* 0x001ea80000300800 */
[----:B------:R0:W-:Y:S04]  /*1f190*/  STS.U8 [R12+UR4+0x1a00], R54 ;  /* 0x001a00360c007988 */ /* 0x0001e80008000004 */
[----:B-1----:R-:W3:Y:S04]  /*1f1a0*/  LDL.LU R33, [R1+0x260] ;  /* 0x0002600001217983 */ /* 0x002ee80000300800 */
[----:B------:R1:W-:Y:S04]  /*1f1b0*/  STS.U8 [R12+UR4+0x5a00], R19 ;  /* 0x005a00130c007988 */ /* 0x0003e80008000004 */
[----:B0-----:R-:W4:Y:S04]  /*1f1c0*/  LDL.LU R54, [R1+0x25c] ;  /* 0x00025c0001367983 */ /* 0x001f280000300800 */
[----:B------:R0:W-:Y:S04]  /*1f1d0*/  STS.U8 [R12+UR4+0x9a00], R18 ;  /* 0x009a00120c007988 */ /* 0x0001e80008000004 */
        /* <DEDUP_REMOVED lines=17> */
[----:B0-----:R-:W4:Y:S04]  /*1f2f0*/  LDL.LU R14, [R1+0xfc] ;  /* 0x0000fc00010e7983 */ /* 0x001f280000300800 */
        /* <DEDUP_REMOVED lines=8> */
[----:B------:R-:W-:Y:S04]  /*1f380*/  STS.U8 [R12+UR4+0x1600], R89 ;  /* 0x001600590c007988 */ /* 0x000fe80008000004 */
[----:B------:R-:W-:Y:S04]  /*1f390*/  STS.U8 [R12+UR4+0x5e00], R13 ;  /* 0x005e000d0c007988 */ /* 0x000fe80008000004 */
[----:B--2---:R0:W-:Y:S04]  /*1f3a0*/  STS.U8 [R12+UR4+0x2200], R25 ;  /* 0x002200190c007988 */ /* 0x0041e80008000004 */
[----:B---3--:R1:W-:Y:S04]  /*1f3b0*/  STS.U8 [R12+UR4+0x6200], R33 ;  /* 0x006200210c007988 */ /* 0x0083e80008000004 */
[----:B0-----:R-:W2:Y:S04]  /*1f3c0*/  LDL.LU R25, [R1+0x18] ;  /* 0x0000180001197983 */ /* 0x001ea80000300800 */
[----:B------:R-:W3:Y:S04]  /*1f3d0*/  LDL.LU R89, [R1+0x14] ;  /* 0x0000140001597983 */ /* 0x000ee80000300800 */
[----:B-1----:R-:W3:Y:S04]  /*1f3e0*/  LDL.LU R33, [R1+0x10] ;  /* 0x0000100001217983 */ /* 0x002ee80000300800 */
[----:B----4-:R0:W-:Y:S04]  /*1f3f0*/  STS.U8 [R12+UR4+0xa200], R54 ;  /* 0x00a200360c007988 */ /* 0x0101e80008000004 */
[----:B------:R-:W4:Y:S04]  /*1f400*/  LDL.LU R13, [R1+0xc] ;  /* 0x00000c00010d7983 */ /* 0x000f280000300800 */
[----:B------:R1:W-:Y:S04]  /*1f410*/  STS.U8 [R12+UR4+0xe200], R19 ;  /* 0x00e200130c007988 */ /* 0x0003e80008000004 */
[----:B0-----:R-:W4:Y:S04]  /*1f420*/  LDL.LU R54, [R1+0x8] ;  /* 0x0000080001367983 */ /* 0x001f280000300800 */
[----:B-1----:R-:W4:Y:S04]  /*1f430*/  LDL.LU R19, [R1+0x4] ;  /* 0x0000040001137983 */ /* 0x002f280000300800 */
[----:B------:R0:W-:Y:S04]  /*1f440*/  STS.U8 [R12+UR4+0x2600], R18 ;  /* 0x002600120c007988 */ /* 0x0001e80008000004 */
[----:B------:R1:W-:Y:S04]  /*1f450*/  STS.U8 [R12+UR4+0x6600], R4 ;  /* 0x006600040c007988 */ /* 0x0003e80008000004 */
[----:B0-----:R-:W4:Y:S04]  /*1f460*/  LDL.LU R18, [R1] ;  /* 0x0000000001127983 */ /* 0x001f280000300800 */
[----:B-1----:R-:W4:Y:S04]  /*1f470*/  LDL.LU R4, [R1+0x1a18] ;  /* 0x001a180001047983 */ /* 0x002f280000300800 */
[----:B------:R0:W-:Y:S04]  /*1f480*/  STS.U8 [R12+UR4+0x6e00], R88 ;  /* 0x006e00580c007988 */ /* 0x0001e80008000004 */
[----:B------:R1:W-:Y:S04]  /*1f490*/  STS.U8 [R12+UR4+0xae00], R49 ;  /* 0x00ae00310c007988 */ /* 0x0003e80008000004 */
[----:B0-----:R-:W4:Y:S04]  /*1f4a0*/  LDL.LU R88, [R1+0x2c] ;  /* 0x00002c0001587983 */ /* 0x001f280000300800 */
[----:B------:R0:W-:Y:S04]  /*1f4b0*/  STS.U8 [R12+UR4+0x3200], R14 ;  /* 0x0032000e0c007988 */ /* 0x0001e80008000004 */
[----:B-1----:R-:W4:Y:S04]  /*1f4c0*/  LDL.LU R49, [R1+0x28] ;  /* 0x0000280001317983 */ /* 0x002f280000300800 */
[----:B0-----:R-:W4:Y:S04]  /*1f4d0*/  LDL.LU R14, [R1+0x24] ;  /* 0x00002400010e7983 */ /* 0x001f280000300800 */
[----:B------:R0:W-:Y:S02]  /*1f4e0*/  STS.U8 [R12+UR4+0xa600], R82 ;  /* 0x00a600520c007988 */ /* 0x0001e40008000004 */
[----:B0-----:R-:W0:Y:S02]  /*1f4f0*/  S2R R82, SR_TID.X ;  /* 0x0000000000527919 */ /* 0x001e240000002100 */
[----:B------:R-:W-:Y:S04]  /*1f500*/  STS.U8 [R12+UR4+0xb200], R86 ;  /* 0x00b200560c007988 */ /* 0x000fe80008000004 */
[----:B------:R1:W-:Y:S04]  /*1f510*/  STS.U8 [R12+UR4+0x3600], R41 ;  /* 0x003600290c007988 */ /* 0x0003e80008000004 */
[----:B------:R-:W-:Y:S04]  /*1f520*/  STS.U8 [R12+UR4+0xf200], R87 ;  /* 0x00f200570c007988 */ /* 0x000fe80008000004 */
[----:B-1----:R-:W4:Y:S04]  /*1f530*/  LDL.LU R41, [R1+0x20] ;  /* 0x0000200001297983 */ /* 0x002f280000300800 */
[----:B------:R-:W-:Y:S04]  /*1f540*/  STS.U8 [R12+UR4+0xe600], R90 ;  /* 0x00e6005a0c007988 */ /* 0x000fe80008000004 */
[----:B------:R-:W-:Y:S04]  /*1f550*/  STS.U8 [R12+UR4+0x2a00], R11 ;  /* 0x002a000b0c007988 */ /* 0x000fe80008000004 */
[----:B------:R-:W-:Y:S01]  /*1f560*/  STS.U8 [R12+UR4+0x6a00], R91 ;  /* 0x006a005b0c007988 */ /* 0x000fe20008000004 */
[----:B0-----:R-:W-:-:S03]  /*1f570*/  LOP3.LUT R82, R82, 0x7f, RZ, 0xc0, !PT ;  /* 0x0000007f52527812 */ /* 0x001fc600078ec0ff */
[----:B------:R-:W-:Y:S04]  /*1f580*/  STS.U8 [R12+UR4+0xaa00], R92 ;  /* 0x00aa005c0c007988 */ /* 0x000fe80008000004 */
[----:B------:R-:W-:Y:S04]  /*1f590*/  STS.U8 [R12+UR4+0xea00], R93 ;  /* 0x00ea005d0c007988 */ /* 0x000fe80008000004 */
[----:B------:R-:W-:Y:S04]  /*1f5a0*/  STS.U8 [R12+UR4+0x2e00], R83 ;  /* 0x002e00530c007988 */ /* 0x000fe80008000004 */
[----:B------:R-:W-:Y:S04]  /*1f5b0*/  STS.U8 [R12+UR4+0xee00], R84 ;  /* 0x00ee00540c007988 */ /* 0x000fe80008000004 */
[----:B------:R-:W-:Y:S04]  /*1f5c0*/  STS.U8 [R12+UR4+0x7200], R85 ;  /* 0x007200550c007988 */ /* 0x000fe80008000004 */
[----:B--2---:R0:W-:Y:S04]  /*1f5d0*/  STS.U8 [R12+UR4+0x7600], R25 ;  /* 0x007600190c007988 */ /* 0x0041e80008000004 */
[----:B---3--:R1:W-:Y:S04]  /*1f5e0*/  STS.U8 [R12+UR4+0xf600], R33 ;  /* 0x00f600210c007988 */ /* 0x0083e80008000004 */
[----:B0-----:R-:W2:Y:S04]  /*1f5f0*/  LDL.LU R25, [R1+0x570] ;  /* 0x0005700001197983 */ /* 0x001ea80000300800 */
[----:B-1----:R-:W3:Y:S04]  /*1f600*/  LDL.LU R33, [R1+0x56c] ;  /* 0x00056c0001217983 */ /* 0x002ee80000300800 */
[----:B------:R-:W3:Y:S04]  /*1f610*/  LDL.LU R86, [R1+0x564] ;  /* 0x0005640001567983 */ /* 0x000ee80000300800 */
[----:B------:R-:W3:Y:S04]  /*1f620*/  LDL.LU R87, [R1+0x52c] ;  /* 0x00052c0001577983 */ /* 0x000ee80000300800 */
[----:B------:R-:W3:Y:S04]  /*1f630*/  LDL.LU R90, [R1+0x524] ;  /* 0x00052400015a7983 */ /* 0x000ee80000300800 */
[----:B------:R-:W3:Y:S04]  /*1f640*/  LDL.LU R11, [R1+0x520] ;  /* 0x00052000010b7983 */ /* 0x000ee80000300800 */
[----:B----4-:R0:W-:Y:S04]  /*1f650*/  STS.U8 [R12+UR4+0xba00], R19 ;  /* 0x00ba00130c007988 */ /* 0x0101e80008000004 */
[----:B------:R-:W4:Y:S04]  /*1f660*/  LDL.LU R91, [R1+0x4d0] ;  /* 0x0004d000015b7983 */ /* 0x000f280000300800 */
[----:B------:R1:W-:Y:S04]  /*1f670*/  STS.U8 [R12+UR4+0xb600], R89 ;  /* 0x00b600590c007988 */ /* 0x0003e80008000004 */
[----:B0-----:R-:W4:Y:S04]  /*1f680*/  LDL.LU R19, [R1+0x4cc] ;  /* 0x0004cc0001137983 */ /* 0x001f280000300800 */
[----:B------:R-:W4:Y:S04]  /*1f690*/  LDL.LU R92, [R1+0x4c8] ;  /* 0x0004c800015c7983 */ /* 0x000f280000300800 */
[----:B------:R-:W4:Y:S04]  /*1f6a0*/  LDL.LU R93, [R1+0x4c4] ;  /* 0x0004c400015d7983 */ /* 0x000f280000300800 */
[----:B------:R0:W-:Y:S04]  /*1f6b0*/  STS.U8 [R12+UR4+0x3a00], R13 ;  /* 0x003a000d0c007988 */ /* 0x0001e80008000004 */
[----:B------:R0:W-:Y:S04]  /*1f6c0*/  STS.U8 [R12+UR4+0xfa00], R18 ;  /* 0x00fa00120c007988 */ /* 0x0001e80008000004 */
[----:B-1----:R-:W4:Y:S01]  /*1f6d0*/  LDL.LU R89, [R1+0x470] ;  /* 0x0004700001597983 */ /* 0x002f220000300800 */
[----:B0-----:R-:W-:-:S03]  /*1f6e0*/  LOP3.LUT R13, R82, 0x50, RZ, 0x3c, !PT ;  /* 0x00000050520d7812 */ /* 0x001fc600078e3cff */
[----:B------:R-:W4:Y:S04]  /*1f6f0*/  LDL.LU R18, [R1+0x46c] ;  /* 0x00046c0001127983 */ /* 0x000f280000300800 */
[----:B------:R-:W4:Y:S04]  /*1f700*/  LDL.LU R82, [R1+0x528] ;  /* 0x0005280001527983 */ /* 0x000f280000300800 */
[----:B------:R0:W-:Y:S04]  /*1f710*/  STS.U8 [R12+UR4+0x3e00], R88 ;  /* 0x003e00580c007988 */ /* 0x0001e80008000004 */
[----:B------:R-:W4:Y:S04]  /*1f720*/  LDL.LU R83, [R1+0x468] ;  /* 0x0004680001537983 */ /* 0x000f280000300800 */
[----:B------:R1:W-:Y:S04]  /*1f730*/  STS.U8 [R12+UR4+0x7e00], R49 ;  /* 0x007e00310c007988 */ /* 0x0003e80008000004 */
[----:B0-----:R-:W4:Y:S04]  /*1f740*/  LDL.LU R88, [R1+0x464] ;  /* 0x0004640001587983 */ /* 0x001f280000300800 */
[----:B------:R-:W4:Y:S04]  /*1f750*/  LDL.LU R84, [R1+0x410] ;  /* 0x0004100001547983 */ /* 0x000f280000300800 */
[----:B------:R-:W4:Y:S04]  /*1f760*/  LDL.LU R85, [R1+0x40c] ;  /* 0x00040c0001557983 */ /* 0x000f280000300800 */
[----:B------:R0:W-:Y:S04]  /*1f770*/  STS.U8 [R12+UR4+0xbe00], R14 ;  /* 0x00be000e0c007988 */ /* 0x0001e80008000004 */
[----:B-1----:R-:W4:Y:S04]  /*1f780*/  LDL.LU R49, [R1+0x408] ;  /* 0x0004080001317983 */ /* 0x002f280000300800 */
[----:B0-----:R-:W4:Y:S04]  /*1f790*/  LDL.LU R14, [R1+0x404] ;  /* 0x00040400010e7983 */ /* 0x001f280000300800 */
[----:B------:R-:W-:Y:S04]  /*1f7a0*/  STS.U8 [R12+UR4+0x7a00], R54 ;  /* 0x007a00360c007988 */ /* 0x000fe80008000004 */
[----:B------:R0:W-:Y:S04]  /*1f7b0*/  STS.U8 [R12+UR4+0xfe00], R41 ;  /* 0x00fe00290c007988 */ /* 0x0001e80008000004 */
[----:B0-----:R-:W4:Y:S04]  /*1f7c0*/  LDL.LU R12, [R1+0x568] ;  /* 0x00056800010c7983 */ /* 0x001f280000300800 */
[----:B------:R-:W4:Y:S04]  /*1f7d0*/  LDL.LU R54, [R1+0x3bc] ;  /* 0x0003bc0001367983 */ /* 0x000f280000300800 */
[----:B------:R-:W4:Y:S04]  /*1f7e0*/  LDL.LU R41, [R1+0x3b8] ;  /* 0x0003b80001297983 */ /* 0x000f280000300800 */
[----:B--2---:R0:W-:Y:S04]  /*1f7f0*/  STS.U8 [R13+UR4+0x280], R25 ;  /* 0x000280190d007988 */ /* 0x0041e80008000004 */
[----:B---3--:R1:W-:Y:S04]  /*1f800*/  STS.U8 [R13+UR4+0x4280], R33 ;  /* 0x004280210d007988 */ /* 0x0083e80008000004 */
[----:B0-----:R-:W2:Y:S04]  /*1f810*/  LDL.LU R25, [R1+0x3b4] ;  /* 0x0003b40001197983 */ /* 0x001ea80000300800 */
[----:B-1----:R-:W3:Y:S04]  /*1f820*/  LDL.LU R33, [R1+0x3b0] ;  /* 0x0003b00001217983 */ /* 0x002ee80000300800 */
[----:B------:R0:W-:Y:S04]  /*1f830*/  STS.U8 [R13+UR4+0xc280], R86 ;  /* 0x00c280560d007988 */ /* 0x0001e80008000004 */
[----:B------:R1:W-:Y:S04]  /*1f840*/  STS.U8 [R13+UR4+0x680], R87 ;  /* 0x000680570d007988 */ /* 0x0003e80008000004 */
[----:B0-----:R-:W3:Y:S04]  /*1f850*/  LDL.LU R86, [R1+0x34c] ;  /* 0x00034c0001567983 */ /* 0x001ee80000300800 */
[----:B-1----:R-:W3:Y:S04]  /*1f860*/  LDL.LU R87, [R1+0x348] ;  /* 0x0003480001577983 */ /* 0x002ee80000300800 */
[----:B----4-:R0:W-:Y:S04]  /*1f870*/  STS.U8 [R13+UR4+0x4a80], R19 ;  /* 0x004a80130d007988 */ /* 0x0101e80008000004 */
        /* <DEDUP_REMOVED lines=11> */
[----:B------:R-:W-:Y:S04]  /*1f930*/  STS.U8 [R13+UR4+0x4680], R82 ;  /* 0x004680520d007988 */ /* 0x000fe80008000004 */
[----:B------:R-:W-:Y:S04]  /*1f940*/  STS.U8 [R13+UR4+0x8280], R12 ;  /* 0x0082800c0d007988 */ /* 0x000fe80008000004 */
[----:B------:R-:W-:Y:S04]  /*1f950*/  STS.U8 [R13+UR4+0x1680], R54 ;  /* 0x001680360d007988 */ /* 0x000fe80008000004 */
[----:B------:R0:W-:Y:S04]  /*1f960*/  STS.U8 [R13+UR4+0x5680], R41 ;  /* 0x005680290d007988 */ /* 0x0001e80008000004 */
[----:B------:R-:W-:Y:S04]  /*1f970*/  STS.U8 [R13+UR4+0x8680], R90 ;  /* 0x0086805a0d007988 */ /* 0x000fe80008000004 */
[----:B0-----:R-:W4:Y:S04]  /*1f980*/  LDL.LU R41, [R1+0x250] ;  /* 0x0002500001297983 */ /* 0x001f280000300800 */
[----:B------:R-:W4:Y:S04]  /*1f990*/  LDL.LU R54, [R1+0x24c] ;  /* 0x00024c0001367983 */ /* 0x000f280000300800 */
[----:B------:R-:W-:Y:S04]  /*1f9a0*/  STS.U8 [R13+UR4+0xc680], R11 ;  /* 0x00c6800b0d007988 */ /* 0x000fe80008000004 */
[----:B------:R-:W-:Y:S04]  /*1f9b0*/  STS.U8 [R13+UR4+0xca80], R93 ;  /* 0x00ca805d0d007988 */ /* 0x000fe80008000004 */
        /* <DEDUP_REMOVED lines=13> */
[----:B------:R-:W3:Y:S04]  /*1fa90*/  LDL.LU R93, [R1+0x180] ;  /* 0x00018000015d7983 */ /* 0x000ee80000300800 */
[----:B------:R-:W3:Y:S04]  /*1faa0*/  LDL.LU R91, [R1+0x17c] ;  /* 0x00017c00015b7983 */ /* 0x000ee80000300800 */
[----:B------:R-:W3:Y:S04]  /*1fab0*/  LDL.LU R92, [R1+0x174] ;  /* 0x00017400015c7983 */ /* 0x000ee80000300800 */
[----:B----4-:R0:W-:Y:S04]  /*1fac0*/  STS.U8 [R13+UR4+0x9a80], R19 ;  /* 0x009a80130d007988 */ /* 0x0101e80008000004 */
[----:B------:R-:W4:Y:S04]  /*1fad0*/  LDL.LU R83, [R1+0x164] ;  /* 0x0001640001537983 */ /* 0x000f280000300800 */
[----:B0-----:R-:W4:Y:S04]  /*1fae0*/  LDL.LU R19, [R1+0x11c] ;  /* 0x00011c0001137983 */ /* 0x001f280000300800 */
[----:B------:R-:W4:Y:S04]  /*1faf0*/  LDL.LU R84, [R1+0x118] ;  /* 0x0001180001547983 */ /* 0x000f280000300800 */
[----:B------:R0:W-:Y:S04]  /*1fb00*/  STS.U8 [R13+UR4+0x1e80], R18 ;  /* 0x001e80120d007988 */ /* 0x0001e80008000004 */
[----:B------:R1:W-:Y:S04]  /*1fb10*/  STS.U8 [R13+UR4+0x1a80], R86 ;  /* 0x001a80560d007988 */ /* 0x0003e80008000004 */
[----:B------:R1:W-:Y:S04]  /*1fb20*/  STS.U8 [R13+UR4+0x5a80], R87 ;  /* 0x005a80570d007988 */ /* 0x0003e80008000004 */
[----:B0-----:R-:W4:Y:S04]  /*1fb30*/  LDL.LU R18, [R1+0x114] ;  /* 0x0001140001127983 */ /* 0x001f280000300800 */
[----:B------:R-:W4:Y:S04]  /*1fb40*/  LDL.LU R85, [R1+0x110] ;  /* 0x0001100001557983 */ /* 0x000f280000300800 */
[----:B-1----:R-:W4:Y:S04]  /*1fb50*/  LDL.LU R86, [R1+0x5c] ;  /* 0x00005c0001567983 */ /* 0x002f280000300800 */
[----:B------:R0:W-:Y:S04]  /*1fb60*/  STS.U8 [R13+UR4+0xda80], R89 ;  /* 0x00da80590d007988 */ /* 0x0001e80008000004 */
[----:B------:R-:W4:Y:S04]  /*1fb70*/  LDL.LU R87, [R1+0x58] ;  /* 0x0000580001577983 */ /* 0x000f280000300800 */
[----:B------:R1:W-:Y:S04]  /*1fb80*/  STS.U8 [R13+UR4+0x5e80], R88 ;  /* 0x005e80580d007988 */ /* 0x0003e80008000004 */
[----:B0-----:R-:W4:Y:S04]  /*1fb90*/  LDL.LU R89, [R1+0x54] ;  /* 0x0000540001597983 */ /* 0x001f280000300800 */
[----:B------:R0:W-:Y:S04]  /*1fba0*/  STS.U8 [R13+UR4+0xde80], R14 ;  /* 0x00de800e0d007988 */ /* 0x0001e80008000004 */
[----:B-1----:R-:W4:Y:S04]  /*1fbb0*/  LDL.LU R88, [R1+0x50] ;  /* 0x0000500001587983 */ /* 0x002f280000300800 */
[----:B0-----:R-:W4:Y:S04]  /*1fbc0*/  LDL.LU R14, [R1+0x4c] ;  /* 0x00004c00010e7983 */ /* 0x001f280000300800 */
[----:B------:R0:W-:Y:S04]  /*1fbd0*/  STS.U8 [R13+UR4+0x9e80], R49 ;  /* 0x009e80310d007988 */ /* 0x0001e80008000004 */
[----:B0-----:R-:W4:Y:S04]  /*1fbe0*/  LDL.LU R49, [R1+0x48] ;  /* 0x0000480001317983 */ /* 0x001f280000300800 */
[----:B------:R0:W-:Y:S04]  /*1fbf0*/  STS.U8 [R13+UR4+0x2280], R41 ;  /* 0x002280290d007988 */ /* 0x0001e80008000004 */
[----:B------:R1:W-:Y:S04]  /*1fc00*/  STS.U8 [R13+UR4+0x6280], R54 ;  /* 0x006280360d007988 */ /* 0x0003e80008000004 */
[----:B0-----:R-:W4:Y:S04]  /*1fc10*/  LDL.LU R41, [R1+0x44] ;  /* 0x0000440001297983 */ /* 0x001f280000300800 */
[----:B-1----:R-:W4:Y:S04]  /*1fc20*/  LDL.LU R54, [R1+0x1a14] ;  /* 0x001a140001367983 */ /* 0x002f280000300800 */
[----:B--2---:R0:W-:Y:S04]  /*1fc30*/  STS.U8 [R13+UR4+0xa280], R25 ;  /* 0x00a280190d007988 */ /* 0x0041e80008000004 */
[----:B---3--:R1:W-:Y:S04]  /*1fc40*/  STS.U8 [R13+UR4+0xe280], R33 ;  /* 0x00e280210d007988 */ /* 0x0083e80008000004 */
[----:B0-----:R-:W2:Y:S04]  /*1fc50*/  LDL.LU R25, [R1+0x40] ;  /* 0x0000400001197983 */ /* 0x001ea80000300800 */
[----:B-1----:R-:W3:Y:S04]  /*1fc60*/  LDL.LU R33, [R1+0x3c] ;  /* 0x00003c0001217983 */ /* 0x002ee80000300800 */
[----:B------:R0:W-:Y:S04]  /*1fc70*/  STS.U8 [R13+UR4+0x2a80], R93 ;  /* 0x002a805d0d007988 */ /* 0x0001e80008000004 */
[----:B0-----:R-:W3:Y:S04]  /*1fc80*/  LDL.LU R93, [R1+0x38] ;  /* 0x00003800015d7983 */ /* 0x001ee80000300800 */
[----:B----4-:R0:W-:Y:S04]  /*1fc90*/  STS.U8 [R13+UR4+0xea80], R83 ;  /* 0x00ea80530d007988 */ /* 0x0101e80008000004 */
[----:B------:R1:W-:Y:S04]  /*1fca0*/  STS.U8 [R13+UR4+0x2e80], R19 ;  /* 0x002e80130d007988 */ /* 0x0003e80008000004 */
[----:B0-----:R-:W4:Y:S04]  /*1fcb0*/  LDL.LU R83, [R1+0x34] ;  /* 0x0000340001537983 */ /* 0x001f280000300800 */
[----:B-1----:R-:W4:Y:S04]  /*1fcc0*/  LDL.LU R19, [R1+0x30] ;  /* 0x0000300001137983 */ /* 0x002f280000300800 */
[----:B------:R0:W-:Y:S04]  /*1fcd0*/  STS.U8 [R13+UR4+0xae80], R18 ;  /* 0x00ae80120d007988 */ /* 0x0001e80008000004 */
        /* <DEDUP_REMOVED lines=15> */
[----:B0-----:R-:W4:Y:S04]  /*1fdd0*/  LDL.LU R49, [R1+0x554] ;  /* 0x0005540001317983 */ /* 0x001f280000300800 */
        /* <DEDUP_REMOVED lines=16> */
[----:B------:R0:W-:Y:S04]  /*1fee0*/  STS.U8 [R13+UR4+0x7a80], R93 ;  /* 0x007a805d0d007988 */ /* 0x0001e80008000004 */
[----:B------:R-:W3:Y:S04]  /*1fef0*/  LDL.LU R92, [R1+0x45c] ;  /* 0x00045c00015c7983 */ /* 0x000ee80000300800 */
[----:B----4-:R1:W-:Y:S04]  /*1ff00*/  STS.U8 [R13+UR4+0xba80], R83 ;  /* 0x00ba80530d007988 */ /* 0x0103e80008000004 */
[----:B0-----:R-:W4:Y:S04]  /*1ff10*/  LDL.LU R93, [R1+0x458] ;  /* 0x00045800015d7983 */ /* 0x001f280000300800 */
[----:B------:R-:W4:Y:S04]  /*1ff20*/  LDL.LU R82, [R1+0x4c0] ;  /* 0x0004c00001527983 */ /* 0x000f280000300800 */
[----:B------:R-:W4:Y:S04]  /*1ff30*/  LDL.LU R91, [R1+0x454] ;  /* 0x00045400015b7983 */ /* 0x000f280000300800 */
[----:B------:R0:W-:Y:S04]  /*1ff40*/  STS.U8 [R13+UR4+0xfa80], R19 ;  /* 0x00fa80130d007988 */ /* 0x0001e80008000004 */
[----:B-1----:R-:W4:Y:S04]  /*1ff50*/  LDL.LU R83, [R1+0x400] ;  /* 0x0004000001537983 */ /* 0x002f280000300800 */
[----:B------:R1:W-:Y:S04]  /*1ff60*/  STS.U8 [R13+UR4+0x3e80], R18 ;  /* 0x003e80120d007988 */ /* 0x0003e80008000004 */
[----:B0-----:R-:W4:Y:S04]  /*1ff70*/  LDL R19, [R1+0x15c0] ;  /* 0x0015c00001137983 */ /* 0x001f280000100800 */
[----:B------:R0:W-:Y:S04]  /*1ff80*/  STS.U8 [R13+UR4+0x7e80], R86 ;  /* 0x007e80560d007988 */ /* 0x0001e80008000004 */
[----:B-1----:R-:W4:Y:S04]  /*1ff90*/  LDL R18, [R1+0x15c4] ;  /* 0x0015c40001127983 */ /* 0x002f280000100800 */
[----:B------:R1:W-:Y:S04]  /*1ffa0*/  STS.U8 [R13+UR4+0xbe80], R87 ;  /* 0x00be80570d007988 */ /* 0x0003e80008000004 */
[----:B0-----:R-:W4:Y:S04]  /*1ffb0*/  LDL R86, [R1+0x1600] ;  /* 0x0016000001567983 */ /* 0x001f280000100800 */
[----:B-1----:R-:W4:Y:S04]  /*1ffc0*/  LDL R87, [R1+0x1604] ;  /* 0x0016040001577983 */ /* 0x002f280000100800 */
[----:B------:R0:W-:Y:S02]  /*1ffd0*/  STS.U8 [R13+UR4+0xfe80], R14 ;  /* 0x00fe800e0d007988 */ /* 0x0001e40008000004 */
[----:B0-----:R-:W0:Y:S02]  /*1ffe0*/  S2R R14, SR_TID.X ;  /* 0x00000000000e7919 */ /* 0x001e240000002100 */
[----:B------:R-:W4:Y:S01]  /*1fff0*/  LDL.LU R13, [R1+0x510] ;  /* 0x00051000010d7983 */ /* 0x000f220000300800 */
[----:B0-----:R-:W-:-:S04]  /*20000*/  LOP3.LUT R14, R14, 0x7f, RZ, 0xc0, !PT ;  /* 0x0000007f0e0e7812 */ /* 0x001fc800078ec0ff */
[----:B------:R-:W-:-:S05]  /*20010*/  LOP3.LUT R14, R14, 0x60, RZ, 0x3c, !PT ;  /* 0x000000600e0e7812 */ /* 0x000fca00078e3cff */
[----:B------:R0:W-:Y:S04]  /*20020*/  STS.U8 [R14+UR4+0x300], R88 ;  /* 0x000300580e007988 */ /* 0x0001e80008000004 */
[----:B------:R1:W-:Y:S04]  /*20030*/  STS.U8 [R14+UR4+0x4300], R84 ;  /* 0x004300540e007988 */ /* 0x0003e80008000004 */
[----:B------:R1:W-:Y:S04]  /*20040*/  STS.U8 [R14+UR4+0x8300], R89 ;  /* 0x008300590e007988 */ /* 0x0003e80008000004 */
[----:B0-----:R-:W4:Y:S04]  /*20050*/  LDL.LU R88, [R1+0x1a10] ;  /* 0x001a100001587983 */ /* 0x001f280000300800 */
[----:B-1----:R-:W4:Y:S04]  /*20060*/  LDL R84, [R1+0x1640] ;  /* 0x0016400001547983 */ /* 0x002f280000100800 */
[----:B------:R-:W4:Y:S01]  /*20070*/  LDL R89, [R1+0x1644] ;  /* 0x0016440001597983 */ /* 0x000f220000100800 */
[----:B------:R-:W-:-:S03]  /*20080*/  PRMT R81, RZ, 0x7610, R81 ;  /* 0x00007610ff517816 */ /* 0x000fc60000000051 */
[----:B------:R0:W-:Y:S01]  /*20090*/  STS.U8 [R14+UR4+0xc300], R49 ;  /* 0x00c300310e007988 */ /* 0x0001e20008000004 */
[----:B------:R-:W-:-:S03]  /*200a0*/  PRMT R73, RZ, 0x7610, R73 ;  /* 0x00007610ff497816 */ /* 0x000fc60000000049 */
[----:B------:R1:W-:Y:S01]  /*200b0*/  STS.U8 [R14+UR4+0x700], R41 ;  /* 0x000700290e007988 */ /* 0x0003e20008000004 */
[----:B------:R-:W-:-:S03]  /*200c0*/  PRMT R65, RZ, 0x7610, R65 ;  /* 0x00007610ff417816 */ /* 0x000fc60000000041 */
[----:B0-----:R-:W4:Y:S04]  /*200d0*/  LDL.LU R49, [R1+0x1a0c] ;  /* 0x001a0c0001317983 */ /* 0x001f280000300800 */
[----:B-1----:R-:W4:Y:S04]  /*200e0*/  LDL.LU R41, [R1+0x1a08] ;  /* 0x001a080001297983 */ /* 0x002f280000300800 */
[----:B--2---:R0:W-:Y:S04]  /*200f0*/  STS.U8 [R14+UR4+0x4700], R25 ;  /* 0x004700190e007988 */ /* 0x0041e80008000004 */
[----:B---3--:R1:W-:Y:S04]  /*20100*/  STS.U8 [R14+UR4+0x8700], R33 ;  /* 0x008700210e007988 */ /* 0x0083e80008000004 */
[----:B------:R2:W-:Y:S04]  /*20110*/  STS.U8 [R14+UR4+0x4b00], R85 ;  /* 0x004b00550e007988 */ /* 0x0005e80008000004 */
[----:B------:R3:W-:Y:S04]  /*20120*/  STS.U8 [R14+UR4+0x8b00], R12 ;  /* 0x008b000c0e007988 */ /* 0x0007e80008000004 */
[----:B------:R-:W-:Y:S04]  /*20130*/  STS.U8 [R14+UR4+0xcb00], R90 ;  /* 0x00cb005a0e007988 */ /* 0x000fe80008000004 */
[----:B------:R-:W-:Y:S04]  /*20140*/  STS.U8 [R14+UR4+0xf00], R11 ;  /* 0x000f000b0e007988 */ /* 0x000fe80008000004 */
[----:B0-----:R-:W4:Y:S04]  /*20150*/  LDL.LU R25, [R1+0x1a04] ;  /* 0x001a040001197983 */ /* 0x001f280000300800 */
[----:B------:R0:W-:Y:S04]  /*20160*/  STS.U8 [R14+UR4+0x4f00], R92 ;  /* 0x004f005c0e007988 */ /* 0x0001e80008000004 */
[----:B-1----:R-:W4:Y:S04]  /*20170*/  LDL.LU R33, [R1+0x1a00] ;  /* 0x001a000001217983 */ /* 0x002f280000300800 */
[----:B----4-:R1:W-:Y:S04]  /*20180*/  STS.U8 [R14+UR4+0x8f00], R93 ;  /* 0x008f005d0e007988 */ /* 0x0103e80008000004 */
[----:B------:R-:W-:Y:S04]  /*20190*/  STS.U8 [R14+UR4+0xb00], R82 ;  /* 0x000b00520e007988 */ /* 0x000fe80008000004 */
[----:B------:R4:W-:Y:S04]  /*201a0*/  STS.U8 [R14+UR4+0xcf00], R91 ;  /* 0x00cf005b0e007988 */ /* 0x0009e80008000004 */
[----:B--2---:R-:W2:Y:S04]  /*201b0*/  LDL R85, [R1+0x1680] ;  /* 0x0016800001557983 */ /* 0x004ea80000100800 */
[----:B---3--:R-:W3:Y:S04]  /*201c0*/  LDL R12, [R1+0x16c0] ;  /* 0x0016c000010c7983 */ /* 0x008ee80000100800 */
[----:B0-----:R-:W3:Y:S04]  /*201d0*/  LDL R92, [R1+0x16c4] ;  /* 0x0016c400015c7983 */ /* 0x001ee80000100800 */
[----:B-1----:R-:W3:Y:S04]  /*201e0*/  LDL R93, [R1+0x1704] ;  /* 0x00170400015d7983 */ /* 0x002ee80000100800 */
[----:B------:R-:W-:Y:S04]  /*201f0*/  STS.U8 [R14+UR4+0xc700], R13 ;  /* 0x00c7000d0e007988 */ /* 0x000fe80008000004 */
[----:B------:R0:W-:Y:S04]  /*20200*/  STS.U8 [R14+UR4+0x1300], R83 ;  /* 0x001300530e007988 */ /* 0x0001e80008000004 */
[----:B------:R1:W4:Y:S02]  /*20210*/  @P0 LDG.E.U8 R81, desc[UR14][R18.64] ;  /* 0x0000000e12510981 */ /* 0x000324000c1e1100 */
[----:B-1----:R-:W-:-:S02]  /*20220*/  @P0 IMAD.MOV.U32 R18, RZ, RZ, R87 ;  /* 0x000000ffff120224 */ /* 0x002fc400078e0057 */
[----:B------:R-:W-:-:S05]  /*20230*/  @P0 IMAD.MOV.U32 R19, RZ, RZ, R86 ;  /* 0x000000ffff130224 */ /* 0x000fca00078e0056 */
[----:B------:R1:W4:Y:S02]  /*20240*/  @P0 LDG.E.U8 R73, desc[UR14][R18.64] ;  /* 0x0000000e12490981 */ /* 0x000324000c1e1100 */
[----:B-1----:R-:W-:Y:S02]  /*20250*/  @P0 IMAD.MOV.U32 R19, RZ, RZ, R84 ;  /* 0x000000ffff130224 */ /* 0x002fe400078e0054 */
[----:B------:R-:W-:-:S05]  /*20260*/  @P0 IMAD.MOV.U32 R18, RZ, RZ, R89 ;  /* 0x000000ffff120224 */ /* 0x000fca00078e0059 */
[----:B------:R1:W4:Y:S01]  /*20270*/  @P0 LDG.E.U8 R65, desc[UR14][R18.64] ;  /* 0x0000000e12410981 */ /* 0x000322000c1e1100 */
[----:B------:R-:W-:Y:S02]  /*20280*/  PRMT R57, RZ, 0x7610, R57 ;  /* 0x00007610ff397816 */ /* 0x000fe40000000039 */
[----:B------:R-:W-:Y:S02]  /*20290*/  PRMT R49, RZ, 0x7610, R49 ;  /* 0x00007610ff317816 */ /* 0x000fe40000000031 */
[----:B------:R-:W-:Y:S01]  /*202a0*/  PRMT R41, RZ, 0x7610, R41 ;  /* 0x00007610ff297816 */ /* 0x000fe20000000029 */
[----:B-1----:R-:W-:Y:S02]  /*202b0*/  @P0 IMAD.MOV.U32 R18, RZ, RZ, R25 ;  /* 0x000000ffff120224 */ /* 0x002fe400078e0019 */
[----:B--2---:R-:W-:-:S05]  /*202c0*/  @P0 IMAD.MOV.U32 R19, RZ, RZ, R85 ;  /* 0x000000ffff130224 */ /* 0x004fca00078e0055 */
[----:B------:R3:W2:Y:S02]  /*202d0*/  @P0 LDG.E.U8 R57, desc[UR14][R18.64] ;  /* 0x0000000e12390981 */ /* 0x0006a4000c1e1100 */
[----:B---3--:R-:W-:Y:S02]  /*202e0*/  @P0 IMAD.MOV.U32 R18, RZ, RZ, R92 ;  /* 0x000000ffff120224 */ /* 0x008fe400078e005c */
[----:B------:R-:W-:-:S05]  /*202f0*/  @P0 IMAD.MOV.U32 R19, RZ, RZ, R12 ;  /* 0x000000ffff130224 */ /* 0x000fca00078e000c */
[----:B------:R1:W3:Y:S01]  /*20300*/  @P0 LDG.E.U8 R49, desc[UR14][R18.64] ;  /* 0x0000000e12310981 */ /* 0x0002e2000c1e1100 */
[----:B------:R-:W-:Y:S01]  /*20310*/  PRMT R33, RZ, 0x7610, R33 ;  /* 0x00007610ff217816 */ /* 0x000fe20000000021 */
[----:B-1----:R-:W-:Y:S02]  /*20320*/  @P0 IMAD.MOV.U32 R18, RZ, RZ, R93 ;  /* 0x000000ffff120224 */ /* 0x002fe400078e005d */
[----:B------:R-:W-:-:S05]  /*20330*/  @P0 IMAD.MOV.U32 R19, RZ, RZ, R53 ;  /* 0x000000ffff130224 */ /* 0x000fca00078e0035 */
[----:B------:R1:W2:Y:S04]  /*20340*/  @P0 LDG.E.U8 R41, desc[UR14][R18.64] ;  /* 0x0000000e12290981 */ /* 0x0002a8000c1e1100 */
[----:B----4-:R-:W-:Y:S04]  /*20350*/  STL [R1+0x1924], R81 ;  /* 0x0019245101007387 */ /* 0x010fe80000100800 */
[----:B------:R-:W4:Y:S04]  /*20360*/  LDL R86, [R1+0x15c8] ;  /* 0x0015c80001567983 */ /* 0x000f280000100800 */
[----:B------:R-:W2:Y:S04]  /*20370*/  LDL R87, [R1+0x15cc] ;  /* 0x0015cc0001577983 */ /* 0x000ea80000100800 */
[----:B------:R-:W-:Y:S04]  /*20380*/  STL [R1+0x1928], R73 ;  /* 0x0019284901007387 */ /* 0x000fe80000100800 */
[----:B------:R-:W2:Y:S04]  /*20390*/  LDL R90, [R1+0x1608] ;  /* 0x00160800015a7983 */ /* 0x000ea80000100800 */
[----:B------:R-:W2:Y:S04]  /*203a0*/  LDL R11, [R1+0x160c] ;  /* 0x00160c00010b7983 */ /* 0x000ea80000100800 */
[----:B------:R-:W2:Y:S04]  /*203b0*/  LDL R91, [R1+0x1648] ;  /* 0x00164800015b7983 */ /* 0x000ea80000100800 */
[----:B------:R-:W2:Y:S01]  /*203c0*/  LDL R89, [R1+0x164c] ;  /* 0x00164c0001597983 */ /* 0x000ea20000100800 */
[----:B-1----:R-:W-:-:S03]  /*203d0*/  @P0 IMAD.MOV.U32 R18, RZ, RZ, R40 ;  /* 0x000000ffff120224 */ /* 0x002fc600078e0028 */
[----:B------:R1:W-:Y:S04]  /*203e0*/  STL [R1+0x192c], R65 ;  /* 0x00192c4101007387 */ /* 0x0003e80000100800 */
[----:B------:R-:W2:Y:S01]  /*203f0*/  LDL.LU R25, [R1+0x19fc] ;  /* 0x0019fc0001197983 */ /* 0x000ea20000300800 */
[----:B------:R-:W-:-:S03]  /*20400*/  @P0 IMAD.MOV.U32 R19, RZ, RZ, R48 ;  /* 0x000000ffff130224 */ /* 0x000fc600078e0030 */
[----:B0-----:R-:W3:Y:S04]  /*20410*/  LDL R83, [R1+0x1688] ;  /* 0x0016880001537983 */ /* 0x001ee80000100800 */
[----:B------:R-:W3:Y:S04]  /*20420*/  LDL R84, [R1+0x16c8] ;  /* 0x0016c80001547983 */ /* 0x000ee80000100800 */
[----:B------:R-:W3:Y:S04]  /*20430*/  LDL R85, [R1+0x16cc] ;  /* 0x0016cc0001557983 */ /* 0x000ee80000100800 */
[----:B------:R-:W3:Y:S04]  /*20440*/  LDL.LU R53, [R1+0x19f8] ;  /* 0x0019f80001357983 */ /* 0x000ee80000300800 */
[----:B------:R-:W3:Y:S04]  /*20450*/  LDL.LU R48, [R1+0x19f4] ;  /* 0x0019f40001307983 */ /* 0x000ee80000300800 */
[----:B------:R0:W3:Y:S04]  /*20460*/  @P0 LDG.E.U8 R33, desc[UR14][R18.64] ;  /* 0x0000000e12210981 */ /* 0x0000e8000c1e1100 */
[----:B------:R-:W3:Y:S01]  /*20470*/  LDL.LU R40, [R1+0x19f0] ;  /* 0x0019f00001287983 */ /* 0x000ee20000300800 */
[----:B0-----:R-:W-:-:S03]  /*20480*/  @P0 IMAD.MOV.U32 R19, RZ, RZ, R24 ;  /* 0x000000ffff130224 */ /* 0x001fc600078e0018 */
[----:B------:R-:W3:Y:S01]  /*20490*/  LDL.LU R24, [R1+0x19ec] ;  /* 0x0019ec0001187983 */ /* 0x000ee20000300800 */
[----:B------:R-:W-:-:S03]  /*204a0*/  @P0 IMAD.MOV.U32 R18, RZ, RZ, R32 ;  /* 0x000000ffff120224 */ /* 0x000fc600078e0020 */
[----:B------:R-:W3:Y:S01]  /*204b0*/  LDL.LU R32, [R1+0x19e8] ;  /* 0x0019e80001207983 */ /* 0x000ee20000300800 */
[----:B------:R-:W-:Y:S02]  /*204c0*/  PRMT R80, RZ, 0x7610, R80 ;  /* 0x00007610ff507816 */ /* 0x000fe40000000050 */
[----:B------:R-:W-:Y:S01]  /*204d0*/  PRMT R72, RZ, 0x7610, R72 ;  /* 0x00007610ff487816 */ /* 0x000fe20000000048 */
[----:B------:R-:W3:Y:S01]  /*204e0*/  LDL R92, [R1+0x15d0] ;  /* 0x0015d000015c7983 */ /* 0x000ee20000100800 */
[----:B------:R-:W-:Y:S02]  /*204f0*/  PRMT R64, RZ, 0x7610, R64 ;  /* 0x00007610ff407816 */ /* 0x000fe40000000040 */
[----:B------:R-:W-:Y:S01]  /*20500*/  PRMT R56, RZ, 0x7610, R56 ;  /* 0x00007610ff387816 */ /* 0x000fe20000000038 */
[----:B------:R-:W3:Y:S01]  /*20510*/  LDL R93, [R1+0x15d4] ;  /* 0x0015d400015d7983 */ /* 0x000ee20000100800 */
[----:B--2---:R-:W-:-:S06]  /*20520*/  PRMT R25, RZ, 0x7610, R25 ;  /* 0x00007610ff197816 */ /* 0x004fcc0000000019 */
[----:B------:R0:W2:Y:S02]  /*20530*/  @P0 LDG.E.U8 R25, desc[UR14][R18.64] ;  /* 0x0000000e12190981 */ /* 0x0000a4000c1e1100 */
[----:B0-----:R-:W-:Y:S02]  /*20540*/  @P0 IMAD.MOV.U32 R18, RZ, RZ, R87 ;  /* 0x000000ffff120224 */ /* 0x001fe400078e0057 */
[----:B----4-:R-:W-:Y:S01]  /*20550*/  @P0 IMAD.MOV.U32 R19, RZ, RZ, R86 ;  /* 0x000000ffff130224 */ /* 0x010fe200078e0056 */
[----:B------:R-:W4:Y:S04]  /*20560*/  LDL R87, [R1+0x1614] ;  /* 0x0016140001577983 */ /* 0x000f280000100800 */
[----:B------:R0:W2:Y:S01]  /*20570*/  @P0 LDG.E.U8 R80, desc[UR14][R18.64] ;  /* 0x0000000e12500981 */ /* 0x0000a2000c1e1100 */
[----:B---3--:R-:W-:-:S03]  /*20580*/  PRMT R48, RZ, 0x7610, R48 ;  /* 0x00007610ff307816 */ /* 0x008fc60000000030 */
[----:B------:R-:W3:Y:S01]  /*20590*/  LDL R86, [R1+0x1610] ;  /* 0x0016100001567983 */ /* 0x000ee20000100800 */
[----:B0-----:R-:W-:Y:S02]  /*205a0*/  @P0 IMAD.MOV.U32 R18, RZ, RZ, R11 ;  /* 0x000000ffff120224 */ /* 0x001fe400078e000b */
[----:B------:R-:W-:-:S05]  /*205b0*/  @P0 IMAD.MOV.U32 R19, RZ, RZ, R90 ;  /* 0x000000ffff130224 */ /* 0x000fca00078e005a */
[----:B------:R0:W2:Y:S02]  /*205c0*/  @P0 LDG.E.U8 R72, desc[UR14][R18.64] ;  /* 0x0000000e12480981 */ /* 0x0000a4000c1e1100 */
[----:B0-----:R-:W-:Y:S02]  /*205d0*/  @P0 IMAD.MOV.U32 R18, RZ, RZ, R89 ;  /* 0x000000ffff120224 */ /* 0x001fe400078e0059 */
[----:B------:R-:W-:Y:S01]  /*205e0*/  @P0 IMAD.MOV.U32 R19, RZ, RZ, R91 ;  /* 0x000000ffff130224 */ /* 0x000fe200078e005b */
[----:B------:R-:W2:Y:S04]  /*205f0*/  LDL R89, [R1+0x1654] ;  /* 0x0016540001597983 */ /* 0x000ea80000100800 */
[----:B------:R0:W2:Y:S02]  /*20600*/  @P0 LDG.E.U8 R64, desc[UR14][R18.64] ;  /* 0x0000000e12400981 */ /* 0x0000a4000c1e1100 */
[----:B0-----:R-:W-:-:S02]  /*20610*/  @P0 IMAD.MOV.U32 R18, RZ, RZ, R24 ;  /* 0x000000ffff120224 */ /* 0x001fc400078e0018 */
[----:B------:R-:W-:Y:S01]  /*20620*/  @P0 IMAD.MOV.U32 R19, RZ, RZ, R83 ;  /* 0x000000ffff130224 */ /* 0x000fe200078e0053 */
[----:B------:R-:W2:Y:S04]  /*20630*/  LDL.LU R24, [R1+0x19e4] ;  /* 0x0019e40001187983 */ /* 0x000ea80000300800 */
[----:B------:R0:W3:Y:S01]  /*20640*/  @P0 LDG.E.U8 R56, desc[UR14][R18.64] ;  /* 0x0000000e12380981 */ /* 0x0000e2000c1e1100 */
[----:B------:R-:W-:Y:S02]  /*20650*/  PRMT R40, RZ, 0x7610, R40 ;  /* 0x00007610ff287816 */ /* 0x000fe40000000028 */
[----:B------:R-:W-:Y:S01]  /*20660*/  PRMT R32, RZ, 0x7610, R32 ;  /* 0x00007610ff207816 */ /* 0x000fe20000000020 */
[----:B------:R-:W3:Y:S01]  /*20670*/  LDL R83, [R1+0x1690] ;  /* 0x0016900001537983 */ /* 0x000ee20000100800 */
[----:B0-----:R-:W-:-:S02]  /*20680*/  @P0 IMAD.MOV.U32 R18, RZ, RZ, R85 ;  /* 0x000000ffff120224 */ /* 0x001fc400078e0055 */
[----:B------:R-:W-:Y:S01]  /*20690*/  @P0 IMAD.MOV.U32 R19, RZ, RZ, R84 ;  /* 0x000000ffff130224 */ /* 0x000fe200078e0054 */
[----:B------:R-:W3:Y:S04]  /*206a0*/  LDL R85, [R1+0x16d4] ;  /* 0x0016d40001557983 */ /* 0x000ee80000100800 */
[----:B------:R0:W3:Y:S04]  /*206b0*/  @P0 LDG.E.U8 R48, desc[UR14][R18.64] ;  /* 0x0000000e12300981 */ /* 0x0000e8000c1e1100 */
[----:B------:R-:W3:Y:S01]  /*206c0*/  LDL R84, [R1+0x16d0] ;  /* 0x0016d00001547983 */ /* 0x000ee20000100800 */
[----:B0-----:R-:W-:-:S02]  /*206d0*/  @P0 IMAD.MOV.U32 R18, RZ, RZ, R52 ;  /* 0x000000ffff120224 */ /* 0x001fc400078e0034 */
[----:B------:R-:W-:Y:S02]  /*206e0*/  @P0 IMAD.MOV.U32 R19, RZ, RZ, R15 ;  /* 0x000000ffff130224 */ /* 0x000fe400078e000f */
[----:B------:R-:W3:Y:S04]  /*206f0*/  LDL.LU R15, [R1+0x19e0] ;  /* 0x0019e000010f7983 */ /* 0x000ee80000300800 */
[----:B------:R0:W3:Y:S04]  /*20700*/  @P0 LDG.E.U8 R40, desc[UR14][R18.64] ;  /* 0x0000000e12280981 */ /* 0x0000e8000c1e1100 */
[----:B------:R-:W3:Y:S01]  /*20710*/  LDL.LU R52, [R1+0x19dc] ;  /* 0x0019dc0001347983 */ /* 0x000ee20000300800 */
[----:B0-----:R-:W-:-:S02]  /*20720*/  @P0 IMAD.MOV.U32 R18, RZ, RZ, R23 ;  /* 0x000000ffff120224 */ /* 0x001fc400078e0017 */
[----:B------:R-:W-:Y:S02]  /*20730*/  @P0 IMAD.MOV.U32 R19, RZ, RZ, R47 ;  /* 0x000000ffff130224 */ /* 0x000fe400078e002f */
[----:B------:R-:W3:Y:S04]  /*20740*/  LDL.LU R47, [R1+0x19d8] ;  /* 0x0019d800012f7983 */ /* 0x000ee80000300800 */
[----:B------:R0:W3:Y:S04]  /*20750*/  @P0 LDG.E.U8 R32, desc[UR14][R18.64] ;  /* 0x0000000e12200981 */ /* 0x0000e8000c1e1100 */
[----:B------:R-:W3:Y:S01]  /*20760*/  LDL.LU R23, [R1+0x19d4] ;  /* 0x0019d40001177983 */ /* 0x000ee20000300800 */
[----:B0-----:R-:W-:-:S02]  /*20770*/  @P0 IMAD.MOV.U32 R19, RZ, RZ, R39 ;  /* 0x000000ffff130224 */ /* 0x001fc400078e0027 */
[----:B------:R-:W-:Y:S01]  /*20780*/  @P0 IMAD.MOV.U32 R18, RZ, RZ, R31 ;  /* 0x000000ffff120224 */ /* 0x000fe200078e001f */
[----:B------:R-:W3:Y:S04]  /*20790*/  LDL.LU R39, [R1+0x19d0] ;  /* 0x0019d00001277983 */ /* 0x000ee80000300800 */
[----:B------:R-:W3:Y:S01]  /*207a0*/  LDL.LU R31, [R1+0x19cc] ;  /* 0x0019cc00011f7983 */ /* 0x000ee20000300800 */
[----:B------:R-:W-:Y:S02]  /*207b0*/  PRMT R79, RZ, 0x7610, R79 ;  /* 0x00007610ff4f7816 */ /* 0x000fe4000000004f */
[----:B------:R-:W-:Y:S01]  /*207c0*/  PRMT R71, RZ, 0x7610, R71 ;  /* 0x00007610ff477816 */ /* 0x000fe20000000047 */
[----:B------:R-:W3:Y:S04]  /*207d0*/  LDL R90, [R1+0x15d8] ;  /* 0x0015d800015a7983 */ /* 0x000ee80000100800 */
[----:B------:R-:W3:Y:S01]  /*207e0*/  LDL R91, [R1+0x15dc] ;  /* 0x0015dc00015b7983 */ /* 0x000ee20000100800 */
[----:B--2---:R-:W-:-:S06]  /*207f0*/  PRMT R24, RZ, 0x7610, R24 ;  /* 0x00007610ff187816 */ /* 0x004fcc0000000018 */
[----:B------:R0:W2:Y:S02]  /*20800*/  @P0 LDG.E.U8 R24, desc[UR14][R18.64] ;  /* 0x0000000e12180981 */ /* 0x0000a4000c1e1100 */
[----:B0-----:R-:W-:Y:S02]  /*20810*/  @P0 IMAD.MOV.U32 R18, RZ, RZ, R93 ;  /* 0x000000ffff120224 */ /* 0x001fe400078e005d */
[----:B------:R-:W-:-:S05]  /*20820*/  @P0 IMAD.MOV.U32 R19, RZ, RZ, R92 ;  /* 0x000000ffff130224 */ /* 0x000fca00078e005c */
[----:B------:R4:W2:Y:S02]  /*20830*/  @P0 LDG.E.U8 R79, desc[UR14][R18.64] ;  /* 0x0000000e124f0981 */ /* 0x0008a4000c1e1100 */
[----:B----4-:R-:W-:Y:S02]  /*20840*/  @P0 IMAD.MOV.U32 R18, RZ, RZ, R87 ;  /* 0x000000ffff120224 */ /* 0x010fe400078e0057 */
[----:B---3--:R-:W-:Y:S01]  /*20850*/  @P0 IMAD.MOV.U32 R19, RZ, RZ, R86 ;  /* 0x000000ffff130224 */ /* 0x008fe200078e0056 */
[----:B------:R-:W3:Y:S04]  /*20860*/  LDL R87, [R1+0x161c] ;  /* 0x00161c0001577983 */ /* 0x000ee80000100800 */
[----:B------:R0:W4:Y:S04]  /*20870*/  @P0 LDG.E.U8 R71, desc[UR14][R18.64] ;  /* 0x0000000e12470981 */ /* 0x000128000c1e1100 */
[----:B------:R-:W2:Y:S01]  /*20880*/  LDL R86, [R1+0x1618] ;  /* 0x0016180001567983 */ /* 0x000ea20000100800 */
[----:B0-----:R-:W-:-:S03]  /*20890*/  @P0 IMAD.MOV.U32 R19, RZ, RZ, R31 ;  /* 0x000000ffff130224 */ /* 0x001fc600078e001f */
[----:B------:R-:W2:Y:S01]  /*208a0*/  LDL.LU R31, [R1+0x19c8] ;  /* 0x0019c800011f7983 */ /* 0x000ea20000300800 */
[----:B------:R-:W-:Y:S01]  /*208b0*/  PRMT R63, RZ, 0x7610, R63 ;  /* 0x00007610ff3f7816 */ /* 0x000fe2000000003f */
[----:B------:R-:W-:Y:S01]  /*208c0*/  @P0 IMAD.MOV.U32 R18, RZ, RZ, R89 ;  /* 0x000000ffff120224 */ /* 0x000fe200078e0059 */
[----:B------:R-:W-:Y:S01]  /*208d0*/  PRMT R55, RZ, 0x7610, R55 ;  /* 0x00007610ff377816 */ /* 0x000fe20000000037 */
[----:B------:R-:W3:Y:S04]  /*208e0*/  LDL R89, [R1+0x1658] ;  /* 0x0016580001597983 */ /* 0x000ee80000100800 */
[----:B------:R0:W3:Y:S01]  /*208f0*/  @P0 LDG.E.U8 R63, desc[UR14][R18.64] ;  /* 0x0000000e123f0981 */ /* 0x0000e2000c1e1100 */
[----:B------:R-:W-:Y:S01]  /*20900*/  PRMT R47, RZ, 0x7610, R47 ;  /* 0x00007610ff2f7816 */ /* 0x000fe2000000002f */
[----:B0-----:R-:W-:-:S02]  /*20910*/  @P0 IMAD.MOV.U32 R18, RZ, RZ, R23 ;  /* 0x000000ffff120224 */ /* 0x001fc400078e0017 */
[----:B------:R-:W-:Y:S01]  /*20920*/  @P0 IMAD.MOV.U32 R19, RZ, RZ, R83 ;  /* 0x000000ffff130224 */ /* 0x000fe200078e0053 */
[----:B------:R-:W3:Y:S04]  /*20930*/  LDL.LU R23, [R1+0x19c4] ;  /* 0x0019c40001177983 */ /* 0x000ee80000300800 */
[----:B------:R0:W4:Y:S01]  /*20940*/  @P0 LDG.E.U8 R55, desc[UR14][R18.64] ;  /* 0x0000000e12370981 */ /* 0x000122000c1e1100 */
[----:B------:R-:W-:-:S03]  /*20950*/  PRMT R39, RZ, 0x7610, R39 ;  /* 0x00007610ff277816 */ /* 0x000fc60000000027 */
[----:B------:R-:W4:Y:S04]  /*20960*/  LDL R11, [R1+0x1698] ;  /* 0x00169800010b7983 */ /* 0x000f280000100800 */
[----:B------:R-:W4:Y:S01]  /*20970*/  LDL R92, [R1+0x169c] ;  /* 0x00169c00015c7983 */ /* 0x000f220000100800 */
[----:B0-----:R-:W-:Y:S02]  /*20980*/  @P0 IMAD.MOV.U32 R18, RZ, RZ, R85 ;  /* 0x000000ffff120224 */ /* 0x001fe400078e0055 */
[----:B------:R-:W-:Y:S01]  /*20990*/  @P0 IMAD.MOV.U32 R19, RZ, RZ, R84 ;  /* 0x000000ffff130224 */ /* 0x000fe200078e0054 */
[----:B------:R-:W4:Y:S04]  /*209a0*/  LDL R93, [R1+0x16d8] ;  /* 0x0016d800015d7983 */ /* 0x000f280000100800 */
[----:B------:R0:W4:Y:S04]  /*209b0*/  @P0 LDG.E.U8 R47, desc[UR14][R18.64] ;  /* 0x0000000e122f0981 */ /* 0x000128000c1e1100 */
[----:B------:R-:W4:Y:S01]  /*209c0*/  LDL R83, [R1+0x16dc] ;  /* 0x0016dc0001537983 */ /* 0x000f220000100800 */
[----:B0-----:R-:W-:-:S02]  /*209d0*/  @P0 IMAD.MOV.U32 R18, RZ, RZ, R51 ;  /* 0x000000ffff120224 */ /* 0x001fc400078e0033 */
[----:B------:R-:W-:Y:S02]  /*209e0*/  @P0 IMAD.MOV.U32 R19, RZ, RZ, R3 ;  /* 0x000000ffff130224 */ /* 0x000fe400078e0003 */
[----:B------:R-:W4:Y:S04]  /*209f0*/  LDL.LU R3, [R1+0x19c0] ;  /* 0x0019c00001037983 */ /* 0x000f280000300800 */
[----:B------:R0:W4:Y:S04]  /*20a00*/  @P0 LDG.E.U8 R39, desc[UR14][R18.64] ;  /* 0x0000000e12270981 */ /* 0x000128000c1e1100 */
[----:B------:R-:W4:Y:S01]  /*20a10*/  LDL.LU R51, [R1+0x19bc] ;  /* 0x0019bc0001337983 */ /* 0x000f220000300800 */
[----:B0-----:R-:W-:-:S02]  /*20a20*/  @P0 IMAD.MOV.U32 R18, RZ, RZ, R38 ;  /* 0x000000ffff120224 */ /* 0x001fc400078e0026 */
[----:B------:R-:W-:Y:S02]  /*20a30*/  @P0 IMAD.MOV.U32 R19, RZ, RZ, R46 ;  /* 0x000000ffff130224 */ /* 0x000fe400078e002e */
[----:B------:R-:W4:Y:S04]  /*20a40*/  LDL.LU R46, [R1+0x19b8] ;  /* 0x0019b800012e7983 */ /* 0x000f280000300800 */
[----:B------:R-:W4:Y:S01]  /*20a50*/  LDL.LU R38, [R1+0x19b4] ;  /* 0x0019b40001267983 */ /* 0x000f220000300800 */
[----:B--2---:R-:W-:-:S06]  /*20a60*/  PRMT R31, RZ, 0x7610, R31 ;  /* 0x00007610ff1f7816 */ /* 0x004fcc000000001f */
[----:B------:R0:W2:Y:S02]  /*20a70*/  @P0 LDG.E.U8 R31, desc[UR14][R18.64] ;  /* 0x0000000e121f0981 */ /* 0x0000a4000c1e1100 */
[----:B0-----:R-:W-:Y:S02]  /*20a80*/  @P0 IMAD.MOV.U32 R19, RZ, RZ, R22 ;  /* 0x000000ffff130224 */ /* 0x001fe400078e0016 */
[----:B------:R-:W2:Y:S01]  /*20a90*/  LDL.LU R22, [R1+0x19b0] ;  /* 0x0019b00001167983 */ /* 0x000ea20000300800 */
[----:B------:R-:W-:-:S03]  /*20aa0*/  @P0 IMAD.MOV.U32 R18, RZ, RZ, R30 ;  /* 0x000000ffff120224 */ /* 0x000fc600078e001e */
[----:B------:R-:W2:Y:S01]  /*20ab0*/  LDL.LU R30, [R1+0x19ac] ;  /* 0x0019ac00011e7983 */ /* 0x000ea20000300800 */
[----:B---3--:R-:W-:Y:S02]  /*20ac0*/  PRMT R23, RZ, 0x7610, R23 ;  /* 0x00007610ff177816 */ /* 0x008fe40000000017 */
[----:B------:R-:W-:Y:S01]  /*20ad0*/  PRMT R78, RZ, 0x7610, R78 ;  /* 0x00007610ff4e7816 */ /* 0x000fe2000000004e */
[----:B------:R-:W3:Y:S04]  /*20ae0*/  LDL R84, [R1+0x15e0] ;  /* 0x0015e00001547983 */ /* 0x000ee80000100800 */
[----:B------:R0:W3:Y:S01]  /*20af0*/  @P0 LDG.E.U8 R23, desc[UR14][R18.64] ;  /* 0x0000000e12170981 */ /* 0x0000e2000c1e1100 */
[----:B------:R-:W-:Y:S02]  /*20b00*/  PRMT R70, RZ, 0x7610, R70 ;  /* 0x00007610ff467816 */ /* 0x000fe40000000046 */
[----:B------:R-:W-:Y:S01]  /*20b10*/  PRMT R62, RZ, 0x7610, R62 ;  /* 0x00007610ff3e7816 */ /* 0x000fe2000000003e */
[----:B------:R-:W3:Y:S01]  /*20b20*/  LDL R85, [R1+0x15e4] ;  /* 0x0015e40001557983 */ /* 0x000ee20000100800 */
[----:B0-----:R-:W-:-:S02]  /*20b30*/  @P0 IMAD.MOV.U32 R18, RZ, RZ, R91 ;  /* 0x000000ffff120224 */ /* 0x001fc400078e005b */
[----:B------:R-:W-:Y:S01]  /*20b40*/  @P0 IMAD.MOV.U32 R19, RZ, RZ, R90 ;  /* 0x000000ffff130224 */ /* 0x000fe200078e005a */
[----:B------:R-:W-:Y:S01]  /*20b50*/  PRMT R54, RZ, 0x7610, R54 ;  /* 0x00007610ff367816 */ /* 0x000fe20000000036 */
[----:B------:R-:W3:Y:S04]  /*20b60*/  LDL R91, [R1+0x1620] ;  /* 0x00162000015b7983 */ /* 0x000ee80000100800 */
[----:B------:R0:W3:Y:S02]  /*20b70*/  @P0 LDG.E.U8 R78, desc[UR14][R18.64] ;  /* 0x0000000e124e0981 */ /* 0x0000e4000c1e1100 */
[----:B0-----:R-:W-:Y:S02]  /*20b80*/  @P0 IMAD.MOV.U32 R18, RZ, RZ, R87 ;  /* 0x000000ffff120224 */ /* 0x001fe400078e0057 */
[----:B------:R-:W-:Y:S01]  /*20b90*/  @P0 IMAD.MOV.U32 R19, RZ, RZ, R86 ;  /* 0x000000ffff130224 */ /* 0x000fe200078e0056 */
[----:B------:R-:W3:Y:S04]  /*20ba0*/  LDL R87, [R1+0x1660] ;  /* 0x0016600001577983 */ /* 0x000ee80000100800 */
[----:B------:R0:W3:Y:S04]  /*20bb0*/  @P0 LDG.E.U8 R70, desc[UR14][R18.64] ;  /* 0x0000000e12460981 */ /* 0x0000e8000c1e1100 */
[----:B------:R-:W3:Y:S01]  /*20bc0*/  LDL R86, [R1+0x1624] ;  /* 0x0016240001567983 */ /* 0x000ee20000100800 */
[----:B0-----:R-:W-:Y:S01]  /*20bd0*/  @P0 IMAD.MOV.U32 R19, RZ, RZ, R89 ;  /* 0x000000ffff130224 */ /* 0x001fe200078e0059 */
[----:B----4-:R-:W-:-:S02]  /*20be0*/  PRMT R46, RZ, 0x7610, R46 ;  /* 0x00007610ff2e7816 */ /* 0x010fc4000000002e */
[----:B------:R-:W-:Y:S01]  /*20bf0*/  PRMT R38, RZ, 0x7610, R38 ;  /* 0x00007610ff267816 */ /* 0x000fe20000000026 */
[----:B--2---:R-:W-:Y:S02]  /*20c00*/  @P0 IMAD.MOV.U32 R18, RZ, RZ, R22 ;  /* 0x000000ffff120224 */ /* 0x004fe400078e0016 */
[----:B------:R-:W2:Y:S04]  /*20c10*/  LDL.LU R22, [R1+0x19a8] ;  /* 0x0019a80001167983 */ /* 0x000ea80000300800 */
[----:B------:R0:W4:Y:S01]  /*20c20*/  @P0 LDG.E.U8 R62, desc[UR14][R18.64] ;  /* 0x0000000e123e0981 */ /* 0x000122000c1e1100 */
[----:B------:R-:W-:-:S03]  /*20c30*/  PRMT R30, RZ, 0x7610, R30 ;  /* 0x00007610ff1e7816 */ /* 0x000fc6000000001e */
[----:B------:R-:W3:Y:S01]  /*20c40*/  LDL R89, [R1+0x16a0] ;  /* 0x0016a00001597983 */ /* 0x000ee20000100800 */
[----:B0-----:R-:W-:Y:S02]  /*20c50*/  @P0 IMAD.MOV.U32 R18, RZ, RZ, R92 ;  /* 0x000000ffff120224 */ /* 0x001fe400078e005c */
[----:B------:R-:W-:-:S05]  /*20c60*/  @P0 IMAD.MOV.U32 R19, RZ, RZ, R11 ;  /* 0x000000ffff130224 */ /* 0x000fca00078e000b */
[----:B------:R0:W4:Y:S02]  /*20c70*/  @P0 LDG.E.U8 R54, desc[UR14][R18.64] ;  /* 0x0000000e12360981 */ /* 0x000124000c1e1100 */
[----:B0-----:R-:W-:Y:S02]  /*20c80*/  @P0 IMAD.MOV.U32 R18, RZ, RZ, R83 ;  /* 0x000000ffff120224 */ /* 0x001fe400078e0053 */
[----:B------:R-:W-:-:S05]  /*20c90*/  @P0 IMAD.MOV.U32 R19, RZ, RZ, R93 ;  /* 0x000000ffff130224 */ /* 0x000fca00078e005d */
[----:B------:R0:W4:Y:S02]  /*20ca0*/  @P0 LDG.E.U8 R46, desc[UR14][R18.64] ;  /* 0x0000000e122e0981 */ /* 0x000124000c1e1100 */
[----:B0-----:R-:W-:Y:S02]  /*20cb0*/  @P0 IMAD.MOV.U32 R18, RZ, RZ, R50 ;  /* 0x000000ffff120224 */ /* 0x001fe400078e0032 */
[----:B------:R-:W-:Y:S02]  /*20cc0*/  @P0 IMAD.MOV.U32 R19, RZ, RZ, R42 ;  /* 0x000000ffff130224 */ /* 0x000fe400078e002a */
[----:B------:R-:W4:Y:S04]  /*20cd0*/  LDL.LU R42, [R1+0x19a4] ;  /* 0x0019a400012a7983 */ /* 0x000f280000300800 */
[----:B------:R0:W4:Y:S04]  /*20ce0*/  @P0 LDG.E.U8 R38, desc[UR14][R18.64] ;  /* 0x0000000e12260981 */ /* 0x000128000c1e1100 */
[----:B------:R-:W4:Y:S01]  /*20cf0*/  LDL.LU R50, [R1+0x19a0] ;  /* 0x0019a00001327983 */ /* 0x000f220000300800 */
[----:B0-----:R-:W-:-:S02]  /*20d00*/  @P0 IMAD.MOV.U32 R18, RZ, RZ, R21 ;  /* 0x000000ffff120224 */ /* 0x001fc400078e0015 */
[----:B------:R-:W-:Y:S02]  /*20d10*/  @P0 IMAD.MOV.U32 R19, RZ, RZ, R45 ;  /* 0x000000ffff130224 */ /* 0x000fe400078e002d */
[----:B------:R-:W4:Y:S04]  /*20d20*/  LDL.LU R45, [R1+0x199c] ;  /* 0x00199c00012d7983 */ /* 0x000f280000300800 */
[----:B------:R0:W4:Y:S04]  /*20d30*/  @P0 LDG.E.U8 R30, desc[UR14][R18.64] ;  /* 0x0000000e121e0981 */ /* 0x000128000c1e1100 */
[----:B------:R-:W4:Y:S01]  /*20d40*/  LDL.LU R21, [R1+0x1998] ;  /* 0x0019980001157983 */ /* 0x000f220000300800 */
[----:B0-----:R-:W-:-:S02]  /*20d50*/  @P0 IMAD.MOV.U32 R19, RZ, RZ, R37 ;  /* 0x000000ffff130224 */ /* 0x001fc400078e0025 */
[----:B------:R-:W-:Y:S01]  /*20d60*/  @P0 IMAD.MOV.U32 R18, RZ, RZ, R29 ;  /* 0x000000ffff120224 */ /* 0x000fe200078e001d */
[----:B------:R-:W4:Y:S04]  /*20d70*/  LDL.LU R37, [R1+0x1994] ;  /* 0x0019940001257983 */ /* 0x000f280000300800 */
[----:B------:R-:W4:Y:S01]  /*20d80*/  LDL.LU R29, [R1+0x1990] ;  /* 0x00199000011d7983 */ /* 0x000f220000300800 */
[----:B------:R-:W-:Y:S02]  /*20d90*/  PRMT R77, RZ, 0x7610, R77 ;  /* 0x00007610ff4d7816 */ /* 0x000fe4000000004d */
[----:B------:R-:W-:Y:S01]  /*20da0*/  PRMT R69, RZ, 0x7610, R69 ;  /* 0x00007610ff457816 */ /* 0x000fe20000000045 */
[----:B------:R-:W4:Y:S04]  /*20db0*/  LDL R92, [R1+0x15e8] ;  /* 0x0015e800015c7983 */ /* 0x000f280000100800 */
[----:B------:R-:W4:Y:S04]  /*20dc0*/  LDL R93, [R1+0x15ec] ;  /* 0x0015ec00015d7983 */ /* 0x000f280000100800 */
[----:B------:R-:W4:Y:S01]  /*20dd0*/  LDL R83, [R1+0x1628] ;  /* 0x0016280001537983 */ /* 0x000f220000100800 */
[----:B------:R-:W-:-:S02]  /*20de0*/  PRMT R61, RZ, 0x7610, R61 ;  /* 0x00007610ff3d7816 */ /* 0x000fc4000000003d */
[----:B------:R-:W-:Y:S02]  /*20df0*/  PRMT R53, RZ, 0x7610, R53 ;  /* 0x00007610ff357816 */ /* 0x000fe40000000035 */
[----:B--2---:R-:W-:-:S06]  /*20e00*/  PRMT R22, RZ, 0x7610, R22 ;  /* 0x00007610ff167816 */ /* 0x004fcc0000000016 */
[----:B------:R3:W2:Y:S02]  /*20e10*/  @P0 LDG.E.U8 R22, desc[UR14][R18.64] ;  /* 0x0000000e12160981 */ /* 0x0006a4000c1e1100 */
[----:B---3--:R-:W-:Y:S02]  /*20e20*/  @P0 IMAD.MOV.U32 R18, RZ, RZ, R85 ;  /* 0x000000ffff120224 */ /* 0x008fe400078e0055 */
[----:B------:R-:W-:Y:S01]  /*20e30*/  @P0 IMAD.MOV.U32 R19, RZ, RZ, R84 ;  /* 0x000000ffff130224 */ /* 0x000fe200078e0054 */
[----:B------:R-:W3:Y:S04]  /*20e40*/  LDL R85, [R1+0x1668] ;  /* 0x0016680001557983 */ /* 0x000ee80000100800 */
[----:B------:R0:W2:Y:S04]  /*20e50*/  @P0 LDG.E.U8 R77, desc[UR14][R18.64] ;  /* 0x0000000e124d0981 */ /* 0x0000a8000c1e1100 */
[----:B------:R-:W2:Y:S01]  /*20e60*/  LDL R84, [R1+0x162c] ;  /* 0x00162c0001547983 */ /* 0x000ea20000100800 */
[----:B0-----:R-:W-:-:S02]  /*20e70*/  @P0 IMAD.MOV.U32 R18, RZ, RZ, R86 ;  /* 0x000000ffff120224 */ /* 0x001fc400078e0056 */
[----:B------:R-:W-:-:S05]  /*20e80*/  @P0 IMAD.MOV.U32 R19, RZ, RZ, R91 ;  /* 0x000000ffff130224 */ /* 0x000fca00078e005b */
[----:B------:R4:W2:Y:S02]  /*20e90*/  @P0 LDG.E.U8 R69, desc[UR14][R18.64] ;  /* 0x0000000e12450981 */ /* 0x0008a4000c1e1100 */
[----:B----4-:R-:W-:Y:S02]  /*20ea0*/  @P0 IMAD.MOV.U32 R18, RZ, RZ, R29 ;  /* 0x000000ffff120224 */ /* 0x010fe400078e001d */
[----:B------:R-:W4:Y:S01]  /*20eb0*/  LDL.LU R29, [R1+0x198c] ;  /* 0x00198c00011d7983 */ /* 0x000f220000300800 */
[----:B------:R-:W-:-:S05]  /*20ec0*/  @P0 IMAD.MOV.U32 R19, RZ, RZ, R87 ;  /* 0x000000ffff130224 */ /* 0x000fca00078e0057 */
[----:B------:R0:W2:Y:S01]  /*20ed0*/  @P0 LDG.E.U8 R61, desc[UR14][R18.64] ;  /* 0x0000000e123d0981 */ /* 0x0000a2000c1e1100 */
[----:B------:R-:W-:Y:S01]  /*20ee0*/  PRMT R45, RZ, 0x7610, R45 ;  /* 0x00007610ff2d7816 */ /* 0x000fe2000000002d */
[----:B0-----:R-:W-:Y:S02]  /*20ef0*/  @P0 IMAD.MOV.U32 R18, RZ, RZ, R21 ;  /* 0x000000ffff120224 */ /* 0x001fe400078e0015 */
[----:B------:R-:W-:Y:S01]  /*20f00*/  @P0 IMAD.MOV.U32 R19, RZ, RZ, R89 ;  /* 0x000000ffff130224 */ /* 0x000fe200078e0059 */
[----:B------:R-:W2:Y:S04]  /*20f10*/  LDL.LU R21, [R1+0x1988] ;  /* 0x0019880001157983 */ /* 0x000ea80000300800 */
[----:B------:R0:W2:Y:S01]  /*20f20*/  @P0 LDG.E.U8 R53, desc[UR14][R18.64] ;  /* 0x0000000e12350981 */ /* 0x0000a2000c1e1100 */
[----:B------:R-:W-:Y:S01]  /*20f30*/  PRMT R37, RZ, 0x7610, R37 ;  /* 0x00007610ff257816 */ /* 0x000fe20000000025 */
        /* <DEDUP_REMOVED lines=13> */
[----:B------:R-:W3:Y:S04]  /*21010*/  LDL.LU R28, [R1+0x1970] ;  /* 0x00197000011c7983 */ /* 0x000ee80000300800 */
[----:B------:R-:W3:Y:S04]  /*21020*/  LDL R86, [R1+0x15f0] ;  /* 0x0015f00001567983 */ /* 0x000ee80000100800 */
[----:B------:R-:W3:Y:S04]  /*21030*/  LDL R87, [R1+0x15f4] ;  /* 0x0015f40001577983 */ /* 0x000ee80000100800 */
[----:B------:R-:W3:Y:S01]  /*21040*/  LDL R89, [R1+0x1634] ;  /* 0x0016340001597983 */ /* 0x000ee20000100800 */
[----:B------:R-:W-:-:S02]  /*21050*/  PRMT R76, RZ, 0x7610, R76 ;  /* 0x00007610ff4c7816 */ /* 0x000fc4000000004c */
[----:B------:R-:W-:Y:S02]  /*21060*/  PRMT R68, RZ, 0x7610, R68 ;  /* 0x00007610ff447816 */ /* 0x000fe40000000044 */
[----:B----4-:R-:W-:-:S06]  /*21070*/  PRMT R29, RZ, 0x7610, R29 ;  /* 0x00007610ff1d7816 */ /* 0x010fcc000000001d */
[----:B------:R0:W4:Y:S02]  /*21080*/  @P0 LDG.E.U8 R29, desc[UR14][R18.64] ;  /* 0x0000000e121d0981 */ /* 0x000124000c1e1100 */
[----:B0-----:R-:W-:Y:S02]  /*21090*/  @P0 IMAD.MOV.U32 R19, RZ, RZ, R43 ;  /* 0x000000ffff130224 */ /* 0x001fe400078e002b */
[----:B------:R-:W-:Y:S01]  /*210a0*/  @P0 IMAD.MOV.U32 R18, RZ, RZ, R36 ;  /* 0x000000ffff120224 */ /* 0x000fe200078e0024 */
[----:B------:R-:W4:Y:S04]  /*210b0*/  LDL.LU R43, [R1+0x196c] ;  /* 0x00196c00012b7983 */ /* 0x000f280000300800 */
[----:B------:R-:W4:Y:S01]  /*210c0*/  LDL.LU R36, [R1+0x1968] ;  /* 0x0019680001247983 */ /* 0x000f220000300800 */
[----:B--2---:R-:W-:-:S06]  /*210d0*/  PRMT R21, RZ, 0x7610, R21 ;  /* 0x00007610ff157816 */ /* 0x004fcc0000000015 */
[----:B------:R0:W2:Y:S02]  /*210e0*/  @P0 LDG.E.U8 R21, desc[UR14][R18.64] ;  /* 0x0000000e12150981 */ /* 0x0000a4000c1e1100 */
[----:B0-----:R-:W-:Y:S02]  /*210f0*/  @P0 IMAD.MOV.U32 R18, RZ, RZ, R93 ;  /* 0x000000ffff120224 */ /* 0x001fe400078e005d */
[----:B------:R-:W-:-:S05]  /*21100*/  @P0 IMAD.MOV.U32 R19, RZ, RZ, R92 ;  /* 0x000000ffff130224 */ /* 0x000fca00078e005c */
[----:B------:R0:W2:Y:S02]  /*21110*/  @P0 LDG.E.U8 R76, desc[UR14][R18.64] ;  /* 0x0000000e124c0981 */ /* 0x0000a4000c1e1100 */
[----:B0-----:R-:W-:Y:S02]  /*21120*/  @P0 IMAD.MOV.U32 R18, RZ, RZ, R84 ;  /* 0x000000ffff120224 */ /* 0x001fe400078e0054 */
[----:B------:R-:W-:-:S05]  /*21130*/  @P0 IMAD.MOV.U32 R19, RZ, RZ, R83 ;  /* 0x000000ffff130224 */ /* 0x000fca00078e0053 */
[----:B------:R3:W2:Y:S02]  /*21140*/  @P0 LDG.E.U8 R68, desc[UR14][R18.64] ;  /* 0x0000000e12440981 */ /* 0x0006a4000c1e1100 */
[----:B---3--:R-:W-:Y:S02]  /*21150*/  @P0 IMAD.MOV.U32 R18, RZ, RZ, R28 ;  /* 0x000000ffff120224 */ /* 0x008fe400078e001c */
[----:B------:R-:W3:Y:S01]  /*21160*/  LDL.LU R28, [R1+0x1964] ;  /* 0x00196400011c7983 */ /* 0x000ee20000300800 */
[----:B------:R-:W-:Y:S01]  /*21170*/  PRMT R60, RZ, 0x7610, R60 ;  /* 0x00007610ff3c7816 */ /* 0x000fe2000000003c */
[----:B------:R-:W-:Y:S01]  /*21180*/  @P0 IMAD.MOV.U32 R19, RZ, RZ, R85 ;  /* 0x000000ffff130224 */ /* 0x000fe200078e0055 */
[----:B------:R-:W-:-:S04]  /*21190*/  PRMT R52, RZ, 0x7610, R52 ;  /* 0x00007610ff347816 */ /* 0x000fc80000000034 */
[----:B------:R0:W2:Y:S01]  /*211a0*/  @P0 LDG.E.U8 R60, desc[UR14][R18.64] ;  /* 0x0000000e123c0981 */ /* 0x0000a2000c1e1100 */
[----:B------:R-:W-:Y:S01]  /*211b0*/  PRMT R44, RZ, 0x7610, R44 ;  /* 0x00007610ff2c7816 */ /* 0x000fe2000000002c */
[----:B0-----:R-:W-:Y:S02]  /*211c0*/  @P0 IMAD.MOV.U32 R18, RZ, RZ, R20 ;  /* 0x000000ffff120224 */ /* 0x001fe400078e0014 */
[----:B------:R-:W-:Y:S02]  /*211d0*/  @P0 IMAD.MOV.U32 R19, RZ, RZ, R42 ;  /* 0x000000ffff130224 */ /* 0x000fe400078e002a */
[----:B------:R-:W2:Y:S04]  /*211e0*/  LDL.LU R42, [R1+0x1960] ;  /* 0x00196000012a7983 */ /* 0x000ea80000300800 */
[----:B------:R0:W2:Y:S04]  /*211f0*/  @P0 LDG.E.U8 R52, desc[UR14][R18.64] ;  /* 0x0000000e12340981 */ /* 0x0000a8000c1e1100 */
[----:B------:R-:W2:Y:S01]  /*21200*/  LDL.LU R20, [R1+0x195c] ;  /* 0x00195c0001147983 */ /* 0x000ea20000300800 */
[----:B0-----:R-:W-:-:S02]  /*21210*/  @P0 IMAD.MOV.U32 R18, RZ, RZ, R3 ;  /* 0x000000ffff120224 */ /* 0x001fc400078e0003 */
[----:B------:R-:W-:Y:S02]  /*21220*/  @P0 IMAD.MOV.U32 R19, RZ, RZ, R4 ;  /* 0x000000ffff130224 */ /* 0x000fe400078e0004 */
[----:B------:R-:W2:Y:S04]  /*21230*/  LDL.LU R4, [R1+0x1958] ;  /* 0x0019580001047983 */ /* 0x000ea80000300800 */
[----:B------:R0:W2:Y:S04]  /*21240*/  @P0 LDG.E.U8 R44, desc[UR14][R18.64] ;  /* 0x0000000e122c0981 */ /* 0x0000a8000c1e1100 */
[----:B------:R-:W2:Y:S01]  /*21250*/  LDL.LU R3, [R1+0x1954] ;  /* 0x0019540001037983 */ /* 0x000ea20000300800 */
[----:B0-----:R-:W-:-:S02]  /*21260*/  @P0 IMAD.MOV.U32 R18, RZ, RZ, R34 ;  /* 0x000000ffff120224 */ /* 0x001fc400078e0022 */
[----:B------:R-:W-:Y:S02]  /*21270*/  @P0 IMAD.MOV.U32 R19, RZ, RZ, R35 ;  /* 0x000000ffff130224 */ /* 0x000fe400078e0023 */
[----:B------:R-:W2:Y:S04]  /*21280*/  LDL.LU R35, [R1+0x1950] ;  /* 0x0019500001237983 */ /* 0x000ea80000300800 */
[----:B------:R-:W2:Y:S01]  /*21290*/  LDL.LU R34, [R1+0x194c] ;  /* 0x00194c0001227983 */ /* 0x000ea20000300800 */
[----:B----4-:R-:W-:-:S06]  /*212a0*/  PRMT R36, RZ, 0x7610, R36 ;  /* 0x00007610ff247816 */ /* 0x010fcc0000000024 */
[----:B------:R0:W4:Y:S02]  /*212b0*/  @P0 LDG.E.U8 R36, desc[UR14][R18.64] ;  /* 0x0000000e12240981 */ /* 0x000124000c1e1100 */
[----:B0-----:R-:W-:Y:S02]  /*212c0*/  @P0 IMAD.MOV.U32 R19, RZ, RZ, R2 ;  /* 0x000000ffff130224 */ /* 0x001fe400078e0002 */
[----:B------:R-:W-:Y:S01]  /*212d0*/  @P0 IMAD.MOV.U32 R18, RZ, RZ, R26 ;  /* 0x000000ffff120224 */ /* 0x000fe200078e001a */
[----:B------:R-:W4:Y:S04]  /*212e0*/  LDL.LU R2, [R1+0x1948] ;  /* 0x0019480001027983 */ /* 0x000f280000300800 */
[----:B------:R-:W4:Y:S01]  /*212f0*/  LDL.LU R26, [R1+0x1944] ;  /* 0x00194400011a7983 */ /* 0x000f220000300800 */
[----:B---3--:R-:W-:-:S06]  /*21300*/  PRMT R28, RZ, 0x7610, R28 ;  /* 0x00007610ff1c7816 */ /* 0x008fcc000000001c */
[----:B------:R0:W3:Y:S02]  /*21310*/  @P0 LDG.E.U8 R28, desc[UR14][R18.64] ;  /* 0x0000000e121c0981 */ /* 0x0000e4000c1e1100 */
[----:B0-----:R-:W-:Y:S02]  /*21320*/  @P0 IMAD.MOV.U32 R19, RZ, RZ, R0 ;  /* 0x000000ffff130224 */ /* 0x001fe400078e0000 */
[----:B------:R-:W-:Y:S01]  /*21330*/  @P0 IMAD.MOV.U32 R18, RZ, RZ, R27 ;  /* 0x000000ffff120224 */ /* 0x000fe200078e001b */
[----:B------:R-:W3:Y:S04]  /*21340*/  LDL.LU R0, [R1+0x1940] ;  /* 0x0019400001007983 */ /* 0x000ee80000300800 */
[----:B------:R-:W3:Y:S01]  /*21350*/  LDL.LU R27, [R1+0x193c] ;  /* 0x00193c00011b7983 */ /* 0x000ee20000300800 */
[----:B--2---:R-:W-:-:S02]  /*21360*/  PRMT R20, RZ, 0x7610, R20 ;  /* 0x00007610ff147816 */ /* 0x004fc40000000014 */
[----:B------:R-:W-:-:S04]  /*21370*/  PRMT R75, RZ, 0x7610, R75 ;  /* 0x00007610ff4b7816 */ /* 0x000fc8000000004b */
[----:B------:R0:W2:Y:S01]  /*21380*/  @P0 LDG.E.U8 R20, desc[UR14][R18.64] ;  /* 0x0000000e12140981 */ /* 0x0000a2000c1e1100 */
[----:B------:R-:W-:Y:S01]  /*21390*/  PRMT R67, RZ, 0x7610, R67 ;  /* 0x00007610ff437816 */ /* 0x000fe20000000043 */
[----:B0-----:R-:W-:Y:S02]  /*213a0*/  @P0 IMAD.MOV.U32 R18, RZ, RZ, R87 ;  /* 0x000000ffff120224 */ /* 0x001fe400078e0057 */
[----:B------:R-:W-:-:S05]  /*213b0*/  @P0 IMAD.MOV.U32 R19, RZ, RZ, R86 ;  /* 0x000000ffff130224 */ /* 0x000fca00078e0056 */
[----:B------:R0:W2:Y:S02]  /*213c0*/  @P0 LDG.E.U8 R75, desc[UR14][R18.64] ;  /* 0x0000000e124b0981 */ /* 0x0000a4000c1e1100 */
[----:B0-----:R-:W-:Y:S01]  /*213d0*/  @P0 IMAD.MOV.U32 R18, RZ, RZ, R89 ;  /* 0x000000ffff120224 */ /* 0x001fe200078e0059 */
[----:B------:R-:W-:Y:S02]  /*213e0*/  PRMT R59, RZ, 0x7610, R59 ;  /* 0x00007610ff3b7816 */ /* 0x000fe4000000003b */
[----:B------:R-:W-:Y:S02]  /*213f0*/  PRMT R51, RZ, 0x7610, R51 ;  /* 0x00007610ff337816 */ /* 0x000fe40000000033 */
[----:B------:R-:W-:Y:S01]  /*21400*/  PRMT R43, RZ, 0x7610, R43 ;  /* 0x00007610ff2b7816 */ /* 0x000fe2000000002b */
[----:B------:R-:W-:Y:S02]  /*21410*/  @P0 IMAD.MOV.U32 R84, RZ, RZ, R7 ;  /* 0x000000ffff540224 */ /* 0x000fe400078e0007 */
[----:B------:R-:W-:-:S02]  /*21420*/  @P0 IMAD.MOV.U32 R85, RZ, RZ, R8 ;  /* 0x000000ffff550224 */ /* 0x000fc400078e0008 */
[----:B----4-:R-:W-:Y:S02]  /*21430*/  @P0 IMAD.MOV.U32 R19, RZ, RZ, R26 ;  /* 0x000000ffff130224 */ /* 0x010fe400078e001a */
[----:B------:R-:W4:Y:S04]  /*21440*/  LDL.LU R26, [R1+0x1938] ;  /* 0x00193800011a7983 */ /* 0x000f280000300800 */
[----:B------:R0:W2:Y:S02]  /*21450*/  @P0 LDG.E.U8 R67, desc[UR14][R18.64] ;  /* 0x0000000e12430981 */ /* 0x0000a4000c1e1100 */
[----:B0-----:R-:W-:Y:S02]  /*21460*/  @P0 IMAD.MOV.U32 R19, RZ, RZ, R4 ;  /* 0x000000ffff130224 */ /* 0x001fe400078e0004 */
[----:B------:R-:W-:Y:S01]  /*21470*/  @P0 IMAD.MOV.U32 R18, RZ, RZ, R3 ;  /* 0x000000ffff120224 */ /* 0x000fe200078e0003 */
[----:B------:R-:W2:Y:S04]  /*21480*/  LDL.LU R4, [R1+0x1934] ;  /* 0x0019340001047983 */ /* 0x000ea80000300800 */
[----:B------:R-:W4:Y:S04]  /*21490*/  LDL.LU R3, [R1+0x1930] ;  /* 0x0019300001037983 */ /* 0x000f280000300800 */
[----:B------:R-:W4:Y:S04]  /*214a0*/  LDL R13, [R1+0x1678] ;  /* 0x00167800010d7983 */ /* 0x000f280000100800 */
        /* <DEDUP_REMOVED lines=11> */
[----:B------:R0:W4:Y:S02]  /*21560*/  @P0 LDG.E.U8 R59, desc[UR14][R18.64] ;  /* 0x0000000e123b0981 */ /* 0x000124000c1e1100 */
[----:B0-----:R-:W-:-:S02]  /*21570*/  @P0 IMAD.MOV.U32 R18, RZ, RZ, R17 ;  /* 0x000000ffff120224 */ /* 0x001fc400078e0011 */
[----:B------:R-:W-:-:S05]  /*21580*/  @P0 IMAD.MOV.U32 R19, RZ, RZ, R88 ;  /* 0x000000ffff130224 */ /* 0x000fca00078e0058 */
[----:B------:R0:W4:Y:S02]  /*21590*/  @P0 LDG.E.U8 R51, desc[UR14][R18.64] ;  /* 0x0000000e12330981 */ /* 0x000124000c1e1100 */
[----:B0-----:R-:W-:Y:S02]  /*215a0*/  @P0 IMAD.MOV.U32 R18, RZ, RZ, R15 ;  /* 0x000000ffff120224 */ /* 0x001fe400078e000f */
[----:B------:R-:W4:Y:S01]  /*215b0*/  LDL.LU R15, [R1+0x50c] ;  /* 0x00050c00010f7983 */ /* 0x000f220000300800 */
[----:B------:R-:W-:Y:S01]  /*215c0*/  @P0 IMAD.MOV.U32 R19, RZ, RZ, R16 ;  /* 0x000000ffff130224 */ /* 0x000fe200078e0010 */
[----:B---3--:R-:W-:-:S04]  /*215d0*/  PRMT R27, RZ, 0x7610, R27 ;  /* 0x00007610ff1b7816 */ /* 0x008fc8000000001b */
[----:B------:R0:W3:Y:S04]  /*215e0*/  @P0 LDG.E.U8 R43, desc[UR14][R18.64] ;  /* 0x0000000e122b0981 */ /* 0x0000e8000c1e1100 */
[----:B------:R1:W3:Y:S01]  /*215f0*/  @P0 LDG.E.U8 R27, desc[UR14][R84.64] ;  /* 0x0000000e541b0981 */ /* 0x0002e2000c1e1100 */
[----:B0-----:R-:W-:Y:S02]  /*21600*/  @P0 IMAD.MOV.U32 R18, RZ, RZ, R9 ;  /* 0x000000ffff120224 */ /* 0x001fe400078e0009 */
[----:B------:R-:W-:Y:S01]  /*21610*/  @P0 IMAD.MOV.U32 R19, RZ, RZ, R10 ;  /* 0x000000ffff130224 */ /* 0x000fe200078e000a */
[----:B------:R-:W3:Y:S01]  /*21620*/  LDL.LU R9, [R1+0x508] ;  /* 0x0005080001097983 */ /* 0x000ee20000300800 */
[----:B-1----:R-:W-:-:S03]  /*21630*/  @P0 IMAD.MOV.U32 R85, RZ, RZ, R6 ;  /* 0x000000ffff550224 */ /* 0x002fc600078e0006 */
[----:B------:R-:W3:Y:S01]  /*21640*/  LDL.LU R10, [R1+0x4f8] ;  /* 0x0004f800010a7983 */ /* 0x000ee20000300800 */
[----:B------:R-:W-:-:S03]  /*21650*/  @P0 IMAD.MOV.U32 R84, RZ, RZ, R5 ;  /* 0x000000ffff540224 */ /* 0x000fc600078e0005 */
[----:B------:R-:W3:Y:S04]  /*21660*/  LDL.LU R8, [R1+0x4b0] ;  /* 0x0004b00001087983 */ /* 0x000ee80000300800 */
[----:B------:R-:W3:Y:S04]  /*21670*/  LDL.LU R6, [R1+0x4ac] ;  /* 0x0004ac0001067983 */ /* 0x000ee80000300800 */
[----:B------:R-:W3:Y:S04]  /*21680*/  LDL.LU R7, [R1+0x4a8] ;  /* 0x0004a80001077983 */ /* 0x000ee80000300800 */
[----:B------:R-:W3:Y:S04]  /*21690*/  LDL.LU R88, [R1+0x498] ;  /* 0x0004980001587983 */ /* 0x000ee80000300800 */
[----:B------:R-:W3:Y:S04]  /*216a0*/  LDL.LU R5, [R1+0x450] ;  /* 0x0004500001057983 */ /* 0x000ee80000300800 */
[----:B------:R-:W3:Y:S01]  /*216b0*/  LDL.LU R17, [R1+0x44c] ;  /* 0x00044c0001117983 */ /* 0x000ee20000300800 */
[----:B------:R-:W-:-:S06]  /*216c0*/  PRMT R35, RZ, 0x7610, R35 ;  /* 0x00007610ff237816 */ /* 0x000fcc0000000023 */
[----:B------:R0:W3:Y:S01]  /*216d0*/  @P0 LDG.E.U8 R35, desc[UR14][R18.64] ;  /* 0x0000000e12230981 */ /* 0x0000e2000c1e1100 */
[----:B------:R-:W-:Y:S02]  /*216e0*/  PRMT R74, RZ, 0x7610, R74 ;  /* 0x00007610ff4a7816 */ /* 0x000fe4000000004a */
[----:B0-----:R-:W-:-:S06]  /*216f0*/  PRMT R19, RZ, 0x7610, R19 ;  /* 0x00007610ff137816 */ /* 0x001fcc0000000013 */
[----:B------:R2:W3:Y:S01]  /*21700*/  @P0 LDG.E.U8 R19, desc[UR14][R84.64] ;  /* 0x0000000e54130981 */ /* 0x0004e2000c1e1100 */
[----:B------:R-:W-:Y:S02]  /*21710*/  PRMT R66, RZ, 0x7610, R66 ;  /* 0x00007610ff427816 */ /* 0x000fe40000000042 */
[----:B------:R-:W-:Y:S02]  /*21720*/  PRMT R58, RZ, 0x7610, R58 ;  /* 0x00007610ff3a7816 */ /* 0x000fe4000000003a */
[----:B------:R-:W-:Y:S02]  /*21730*/  PRMT R50, RZ, 0x7610, R50 ;  /* 0x00007610ff327816 */ /* 0x000fe40000000032 */
[----:B------:R-:W-:Y:S02]  /*21740*/  PRMT R42, RZ, 0x7610, R42 ;  /* 0x00007610ff2a7816 */ /* 0x000fe4000000002a */
[----:B------:R-:W-:Y:S02]  /*21750*/  PRMT R34, RZ, 0x7610, R34 ;  /* 0x00007610ff227816 */ /* 0x000fe40000000022 */
[----:B------:R-:W-:Y:S01]  /*21760*/  PRMT R18, RZ, 0x7610, R18 ;  /* 0x00007610ff127816 */ /* 0x000fe20000000012 */
[----:B--2---:R-:W-:Y:S01]  /*21770*/  @P0 IMAD.MOV.U32 R85, RZ, RZ, R4 ;  /* 0x000000ffff550224 */ /* 0x004fe200078e0004 */
[----:B----4-:R-:W-:Y:S01]  /*21780*/  PRMT R26, RZ, 0x7610, R26 ;  /* 0x00007610ff1a7816 */ /* 0x010fe2000000001a */
[----:B------:R-:W2:Y:S01]  /*21790*/  LDL.LU R4, [R1+0x448] ;  /* 0x0004480001047983 */ /* 0x000ea20000300800 */
[----:B------:R-:W-:-:S03]  /*217a0*/  @P0 IMAD.MOV.U32 R84, RZ, RZ, R3 ;  /* 0x000000ffff540224 */ /* 0x000fc600078e0003 */
[----:B------:R-:W4:Y:S04]  /*217b0*/  LDL.LU R3, [R1+0x438] ;  /* 0x0004380001037983 */ /* 0x000f280000300800 */
[----:B------:R0:W4:Y:S02]  /*217c0*/  @P0 LDG.E.U8 R74, desc[UR14][R84.64] ;  /* 0x0000000e544a0981 */ /* 0x000124000c1e1100 */
[----:B0-----:R-:W-:Y:S02]  /*217d0*/  @P0 IMAD.MOV.U32 R84, RZ, RZ, R0 ;  /* 0x000000ffff540224 */ /* 0x001fe400078e0000 */
[----:B------:R-:W-:Y:S02]  /*217e0*/  @P0 IMAD.MOV.U32 R85, RZ, RZ, R2 ;  /* 0x000000ffff550224 */ /* 0x000fe400078e0002 */
[----:B------:R-:W4:Y:S04]  /*217f0*/  LDL.LU R2, [R1+0x3fc] ;  /* 0x0003fc0001027983 */ /* 0x000f280000300800 */
[----:B------:R0:W4:Y:S04]  /*21800*/  @P0 LDG.E.U8 R66, desc[UR14][R84.64] ;  /* 0x0000000e54420981 */ /* 0x000128000c1e1100 */
[----:B------:R-:W4:Y:S04]  /*21810*/  LDL.LU R0, [R1+0x3f8] ;  /* 0x0003f80001007983 */ /* 0x000f280000300800 */
[----:B------:R-:W4:Y:S01]  /*21820*/  LDL.LU R16, [R1+0x3f4] ;  /* 0x0003f40001107983 */ /* 0x000f220000300800 */
[----:B0-----:R-:W-:-:S02]  /*21830*/  @P0 IMAD.MOV.U32 R84, RZ, RZ, R82 ;  /* 0x000000ffff540224 */ /* 0x001fc400078e0052 */
[----:B------:R-:W-:-:S05]  /*21840*/  @P0 IMAD.MOV.U32 R85, RZ, RZ, R13 ;  /* 0x000000ffff550224 */ /* 0x000fca00078e000d */
[----:B------:R0:W4:Y:S02]  /*21850*/  @P0 LDG.E.U8 R58, desc[UR14][R84.64] ;  /* 0x0000000e543a0981 */ /* 0x000124000c1e1100 */
[----:B0-----:R-:W-:Y:S02]  /*21860*/  @P0 IMAD.MOV.U32 R84, RZ, RZ, R90 ;  /* 0x000000ffff540224 */ /* 0x001fe400078e005a */
        /* <DEDUP_REMOVED lines=13> */
[----:B------:R-:W4:Y:S04]  /*21940*/  @P0 LDG.E.U8 R18, desc[UR14][R84.64] ;  /* 0x0000000e54120981 */ /* 0x000f28000c1e1100 */
        /* <DEDUP_REMOVED lines=18> */
[----:B0-----:R-:W4:Y:S04]  /*21a70*/  LDL.LU R15, [R1+0xa4] ;  /* 0x0000a400010f7983 */ /* 0x001f280000300800 */
[----:B---3--:R0:W-:Y:S04]  /*21a80*/  STS.U8 [R14+UR4+0x9300], R9 ;  /* 0x009300090e007988 */ /* 0x0081e80008000004 */
[----:B------:R1:W-:Y:S04]  /*21a90*/  STS.U8 [R14+UR4+0xd300], R10 ;  /* 0x00d3000a0e007988 */ /* 0x0003e80008000004 */
[----:B------:R3:W-:Y:S04]  /*21aa0*/  STS.U8 [R14+UR4+0x1700], R8 ;  /* 0x001700080e007988 */ /* 0x0007e80008000004 */
[----:B0-----:R-:W4:Y:S04]  /*21ab0*/  LDL.LU R9, [R1+0xa0] ;  /* 0x0000a00001097983 */ /* 0x001f280000300800 */
[----:B-1----:R-:W4:Y:S04]  /*21ac0*/  LDL.LU R10, [R1+0x9c] ;  /* 0x00009c00010a7983 */ /* 0x002f280000300800 */
[----:B------:R0:W-:Y:S04]  /*21ad0*/  STS.U8 [R14+UR4+0x5700], R6 ;  /* 0x005700060e007988 */ /* 0x0001e80008000004 */
[----:B---3--:R-:W3:Y:S04]  /*21ae0*/  LDL.LU R8, [R1+0x98] ;  /* 0x0000980001087983 */ /* 0x008ee80000300800 */
        /* <DEDUP_REMOVED lines=9> */
[----:B--2---:R0:W-:Y:S04]  /*21b80*/  STS.U8 [R14+UR4+0x9b00], R4 ;  /* 0x009b00040e007988 */ /* 0x0041e80008000004 */
[----:B----4-:R1:W-:Y:S04]  /*21b90*/  STS.U8 [R14+UR4+0xdb00], R3 ;  /* 0x00db00030e007988 */ /* 0x0103e80008000004 */
[----:B0-----:R-:W2:Y:S04]  /*21ba0*/  LDL.LU R4, [R1+0x80] ;  /* 0x0000800001047983 */ /* 0x001ea80000300800 */
[----:B-1----:R-:W4:Y:S04]  /*21bb0*/  LDL.LU R3, [R1+0x7c] ;  /* 0x00007c0001037983 */ /* 0x002f280000300800 */
[----:B------:R0:W-:Y:S04]  /*21bc0*/  STS.U8 [R14+UR4+0x1f00], R2 ;  /* 0x001f00020e007988 */ /* 0x0001e80008000004 */
[----:B------:R1:W-:Y:S04]  /*21bd0*/  STS.U8 [R14+UR4+0x5f00], R0 ;  /* 0x005f00000e007988 */ /* 0x0003e80008000004 */
[----:B0-----:R-:W2:Y:S04]  /*21be0*/  LDL.LU R2, [R1+0x78] ;  /* 0x0000780001027983 */ /* 0x001ea80000300800 */
[----:B------:R0:W-:Y:S04]  /*21bf0*/  STS.U8 [R14+UR4+0x9f00], R16 ;  /* 0x009f00100e007988 */ /* 0x0001e80008000004 */
[----:B-1----:R-:W2:Y:S04]  /*21c00*/  LDL.LU R0, [R1+0xbc] ;  /* 0x0000bc0001007983 */ /* 0x002ea80000300800 */
[----:B0-----:R-:W2:Y:S04]  /*21c10*/  LDL.LU R16, [R1+0xb8] ;  /* 0x0000b80001107983 */ /* 0x001ea80000300800 */
        /* <DEDUP_REMOVED lines=39> */
[----:B---3--:R0:W-:Y:S04]  /*21e90*/  STS.U8 [R14+UR4+0xf300], R8 ;  /* 0x00f300080e007988 */ /* 0x0081e80008000004 */
        /* <DEDUP_REMOVED lines=12> */
[----:B--2---:R0:W-:Y:S04]  /*21f60*/  STS.U8 [R14+UR4+0x7b00], R4 ;  /* 0x007b00040e007988 */ /* 0x0041e80008000004 */
[----:B----4-:R1:W-:Y:S04]  /*21f70*/  STS.U8 [R14+UR4+0xbb00], R3 ;  /* 0x00bb00030e007988 */ /* 0x0103e80008000004 */
[----:B------:R2:W-:Y:S04]  /*21f80*/  STS.U8 [R14+UR4+0xfb00], R2 ;  /* 0x00fb00020e007988 */ /* 0x0005e80008000004 */
[----:B0-----:R-:W4:Y:S04]  /*21f90*/  LDL.LU R4, [R1+0x434] ;  /* 0x0004340001047983 */ /* 0x001f280000300800 */
[----:B-1----:R-:W4:Y:S04]  /*21fa0*/  LDL.LU R3, [R1+0x430] ;  /* 0x0004300001037983 */ /* 0x002f280000300800 */
[----:B------:R0:W-:Y:S04]  /*21fb0*/  STS.U8 [R14+UR4+0x3f00], R0 ;  /* 0x003f00000e007988 */ /* 0x0001e80008000004 */
[----:B--2---:R-:W2:Y:S04]  /*21fc0*/  LDL.LU R2, [R1+0x42c] ;  /* 0x00042c0001027983 */ /* 0x004ea80000300800 */
[----:B------:R1:W-:Y:S04]  /*21fd0*/  STS.U8 [R14+UR4+0x7f00], R16 ;  /* 0x007f00100e007988 */ /* 0x0003e80008000004 */
[----:B0-----:R-:W2:Y:S04]  /*21fe0*/  LDL.LU R0, [R1+0x418] ;  /* 0x0004180001007983 */ /* 0x001ea80000300800 */
[----:B-1----:R-:W2:Y:S04]  /*21ff0*/  LDL.LU R16, [R1+0x3e0] ;  /* 0x0003e00001107983 */ /* 0x002ea80000300800 */
[----:B------:R0:W-:Y:S02]  /*22000*/  STS.U8 [R14+UR4+0xbf00], R15 ;  /* 0x00bf000f0e007988 */ /* 0x0001e40008000004 */
[----:B0-----:R-:W0:Y:S02]  /*22010*/  S2R R15, SR_TID.X ;  /* 0x00000000000f7919 */ /* 0x001e240000002100 */
[----:B------:R-:W-:Y:S01]  /*22020*/  STS.U8 [R14+UR4+0xff00], R82 ;  /* 0x00ff00520e007988 */ /* 0x000fe20008000004 */
[----:B0-----:R-:W-:-:S04]  /*22030*/  LOP3.LUT R15, R15, 0x7f, RZ, 0xc0, !PT ;  /* 0x0000007f0f0f7812 */ /* 0x001fc800078ec0ff */
[----:B------:R-:W-:-:S05]  /*22040*/  LOP3.LUT R15, R15, 0x70, RZ, 0x3c, !PT ;  /* 0x000000700f0f7812 */ /* 0x000fca00078e3cff */
[----:B------:R0:W-:Y:S04]  /*22050*/  STS.U8 [R15+UR4+0x8380], R65 ;  /* 0x008380410f007988 */ /* 0x0001e80008000004 */
[----:B------:R1:W-:Y:S04]  /*22060*/  STS.U8 [R15+UR4+0xc380], R73 ;  /* 0x00c380490f007988 */ /* 0x0003e80008000004 */
[----:B------:R1:W-:Y:S04]  /*22070*/  STS.U8 [R15+UR4+0x780], R81 ;  /* 0x000780510f007988 */ /* 0x0003e80008000004 */
[----:B0-----:R-:W2:Y:S04]  /*22080*/  LDL.LU R65, [R1+0x3dc] ;  /* 0x0003dc0001417983 */ /* 0x001ea80000300800 */
[----:B-1----:R-:W2:Y:S04]  /*22090*/  LDL.LU R73, [R1+0x3d8] ;  /* 0x0003d80001497983 */ /* 0x002ea80000300800 */
[----:B------:R-:W2:Y:S04]  /*220a0*/  LDL.LU R81, [R1+0x3c4] ;  /* 0x0003c40001517983 */ /* 0x000ea80000300800 */
[----:B------:R0:W-:Y:S04]  /*220b0*/  STS.U8 [R15+UR4+0x1380], R9 ;  /* 0x001380090f007988 */ /* 0x0001e80008000004 */
[----:B---3--:R1:W-:Y:S04]  /*220c0*/  STS.U8 [R15+UR4+0x5380], R10 ;  /* 0x0053800a0f007988 */ /* 0x0083e80008000004 */
        /* <DEDUP_REMOVED lines=14> */
[----:B----4-:R0:W-:Y:S04]  /*221b0*/  STS.U8 [R15+UR4+0x1b80], R4 ;  /* 0x001b80040f007988 */ /* 0x0101e80008000004 */
[----:B------:R1:W-:Y:S04]  /*221c0*/  STS.U8 [R15+UR4+0x5b80], R3 ;  /* 0x005b80030f007988 */ /* 0x0003e80008000004 */
[----:B0-----:R-:W4:Y:S04]  /*221d0*/  LDL.LU R4, [R1+0x274] ;  /* 0x0002740001047983 */ /* 0x001f280000300800 */
[----:B--2---:R0:W-:Y:S04]  /*221e0*/  STS.U8 [R15+UR4+0x9b80], R2 ;  /* 0x009b80020f007988 */ /* 0x0041e80008000004 */
[----:B-1----:R-:W2:Y:S04]  /*221f0*/  LDL.LU R3, [R1+0x270] ;  /* 0x0002700001037983 */ /* 0x002ea80000300800 */
[----:B------:R1:W-:Y:S04]  /*22200*/  STS.U8 [R15+UR4+0xdb80], R0 ;  /* 0x00db80000f007988 */ /* 0x0003e80008000004 */
[----:B0-----:R-:W2:Y:S04]  /*22210*/  LDL.LU R2, [R1+0x26c] ;  /* 0x00026c0001027983 */ /* 0x001ea80000300800 */
[----:B------:R0:W-:Y:S04]  /*22220*/  STS.U8 [R15+UR4+0x1f80], R16 ;  /* 0x001f80100f007988 */ /* 0x0001e80008000004 */
[----:B-1----:R-:W2:Y:S04]  /*22230*/  LDL.LU R0, [R1+0x258] ;  /* 0x0002580001007983 */ /* 0x002ea80000300800 */
[----:B------:R1:W-:Y:S04]  /*22240*/  STS.U8 [R15+UR4+0x4780], R13 ;  /* 0x0047800d0f007988 */ /* 0x0003e80008000004 */
[----:B0-----:R-:W2:Y:S04]  /*22250*/  LDL.LU R16, [R1+0x204] ;  /* 0x0002040001107983 */ /* 0x001ea80000300800 */
[----:B------:R-:W2:Y:S04]  /*22260*/  LDL.LU R14, [R1+0x200] ;  /* 0x00020000010e7983 */ /* 0x000ea80000300800 */
[----:B------:R-:W2:Y:S04]  /*22270*/  LDL.LU R82, [R1+0x1fc] ;  /* 0x0001fc0001527983 */ /* 0x000ea80000300800 */
        /* <DEDUP_REMOVED lines=26> */
[----:B------:R1:W-:Y:S04]  /*22420*/  STS.U8 [R15+UR4+0x9f80], R73 ;  /* 0x009f80490f007988 */ /* 0x0003e80008000004 */
[----:B------:R1:W-:Y:S04]  /*22430*/  STS.U8 [R15+UR4+0xdf80], R81 ;  /* 0x00df80510f007988 */ /* 0x0003e80008000004 */
[----:B0-----:R-:W2:Y:S04]  /*22440*/  LDL.LU R65, [R1+0x192c] ;  /* 0x00192c0001417983 */ /* 0x001ea80000300800 */
[----:B-1----:R-:W2:Y:S04]  /*22450*/  LDL.LU R73, [R1+0x1928] ;  /* 0x0019280001497983 */ /* 0x002ea80000300800 */
[----:B------:R-:W2:Y:S04]  /*22460*/  LDL.LU R81, [R1+0x1924] ;  /* 0x0019240001517983 */ /* 0x000ea80000300800 */
[----:B---3--:R0:W-:Y:S04]  /*22470*/  STS.U8 [R15+UR4+0x2380], R9 ;  /* 0x002380090f007988 */ /* 0x0081e80008000004 */
[----:B------:R1:W-:Y:S04]  /*22480*/  STS.U8 [R15+UR4+0x6380], R10 ;  /* 0x0063800a0f007988 */ /* 0x0003e80008000004 */
[----:B0-----:R-:W3:Y:S04]  /*22490*/  LDL.LU R9, [R1+0x1920] ;  /* 0x0019200001097983 */ /* 0x001ee80000300800 */
[----:B------:R0:W-:Y:S04]  /*224a0*/  STS.U8 [R15+UR4+0xa380], R8 ;  /* 0x00a380080f007988 */ /* 0x0001e80008000004 */
[----:B-1----:R-:W3:Y:S04]  /*224b0*/  LDL.LU R10, [R1+0x191c] ;  /* 0x00191c00010a7983 */ /* 0x002ee80000300800 */
[----:B------:R1:W-:Y:S04]  /*224c0*/  STS.U8 [R15+UR4+0xe380], R6 ;  /* 0x00e380060f007988 */ /* 0x0003e80008000004 */
[----:B0-----:R0:W5:Y:S04]  /*224d0*/  LDL.LU R8, [R1+0x1918] ;  /* 0x0019180001087983 */ /* 0x0011680000300800 */
[----:B------:R0:W-:Y:S04]  /*224e0*/  STS.U8 [R15+UR4+0x2780], R7 ;  /* 0x002780070f007988 */ /* 0x0001e80008000004 */
[----:B-1----:R1:W5:Y:S04]  /*224f0*/  LDL.LU R6, [R1+0x1914] ;  /* 0x0019140001067983 */ /* 0x0023680000300800 */
[----:B------:R1:W-:Y:S04]  /*22500*/  STS.U8 [R15+UR4+0x6780], R88 ;  /* 0x006780580f007988 */ /* 0x0003e80008000004 */
[----:B0-----:R0:W5:Y:S04]  /*22510*/  LDL.LU R7, [R1+0x1910] ;  /* 0x0019100001077983 */ /* 0x0011680000300800 */
[----:B------:R0:W-:Y:S04]  /*22520*/  STS.U8 [R15+UR4+0xa780], R5 ;  /* 0x00a780050f007988 */ /* 0x0001e80008000004 */
[----:B-1----:R-:W3:Y:S04]  /*22530*/  LDL.LU R88, [R1+0x190c] ;  /* 0x00190c0001587983 */ /* 0x002ee80000300800 */
[----:B------:R1:W-:Y:S04]  /*22540*/  STS.U8 [R15+UR4+0xe780], R17 ;  /* 0x00e780110f007988 */ /* 0x0003e80008000004 */
[----:B0-----:R0:W5:Y:S04]  /*22550*/  LDL.LU R5, [R1+0x1908] ;  /* 0x0019080001057983 */ /* 0x0011680000300800 */
[----:B-1----:R-:W3:Y:S04]  /*22560*/  LDL.LU R17, [R1+0x1904] ;  /* 0x0019040001117983 */ /* 0x002ee80000300800 */
[----:B----4-:R1:W-:Y:S04]  /*22570*/  STS.U8 [R15+UR4+0x2b80], R4 ;  /* 0x002b80040f007988 */ /* 0x0103e80008000004 */
[----:B--2---:R2:W-:Y:S04]  /*22580*/  STS.U8 [R15+UR4+0x6b80], R3 ;  /* 0x006b80030f007988 */ /* 0x0045e80008000004 */
[----:B-1----:R0:W5:Y:S04]  /*22590*/  LDL.LU R4, [R1+0x1900] ;  /* 0x0019000001047983 */ /* 0x0021680000300800 */
[----:B------:R1:W-:Y:S04]  /*225a0*/  STS.U8 [R15+UR4+0xab80], R2 ;  /* 0x00ab80020f007988 */ /* 0x0003e80008000004 */
[----:B--2---:R0:W5:Y:S04]  /*225b0*/  LDL.LU R3, [R1+0x18fc] ;  /* 0x0018fc0001037983 */ /* 0x0041680000300800 */
[----:B------:R2:W-:Y:S04]  /*225c0*/  STS.U8 [R15+UR4+0xeb80], R0 ;  /* 0x00eb80000f007988 */ /* 0x0005e80008000004 */
[----:B-1----:R0:W5:Y:S04]  /*225d0*/  LDL.LU R2, [R1+0x18f8] ;  /* 0x0018f80001027983 */ /* 0x0021680000300800 */
[----:B------:R1:W-:Y:S04]  /*225e0*/  STS.U8 [R15+UR4+0x2f80], R16 ;  /* 0x002f80100f007988 */ /* 0x0003e80008000004 */
[----:B--2---:R0:W5:Y:S04]  /*225f0*/  LDL.LU R0, [R1+0x18f4] ;  /* 0x0018f40001007983 */ /* 0x0041680000300800 */
[----:B-1----:R0:W5:Y:S04]  /*22600*/  LDL.LU R16, [R1+0x18f0] ;  /* 0x0018f00001107983 */ /* 0x0021680000300800 */
[----:B------:R1:W-:Y:S04]  /*22610*/  STS.U8 [R15+UR4+0xaf80], R82 ;  /* 0x00af80520f007988 */ /* 0x0003e80008000004 */
[----:B------:R-:W-:Y:S01]  /*22620*/  STS.U8 [R15+UR4+0x6f80], R14 ;  /* 0x006f800e0f007988 */ /* 0x000fe20008000004 */
[----:B-1----:R-:W1:Y:S03]  /*22630*/  S2R R82, SR_TID.X ;  /* 0x0000000000527919 */ /* 0x002e660000002100 */
[----:B---3--:R-:W-:Y:S04]  /*22640*/  STS.U8 [R15+UR4+0x7f80], R88 ;  /* 0x007f80580f007988 */ /* 0x008fe80008000004 */
[----:B------:R2:W-:Y:S04]  /*22650*/  STS.U8 [R15+UR4+0x3f80], R17 ;  /* 0x003f80110f007988 */ /* 0x0005e80008000004 */
[----:B--2---:R0:W5:Y:S04]  /*22660*/  LDL.LU R17, [R1+0x18ec] ;  /* 0x0018ec0001117983 */ /* 0x0041680000300800 */
[----:B------:R0:W5:Y:S01]  /*22670*/  LDL.LU R88, [R1+0x18e8] ;  /* 0x0018e80001587983 */ /* 0x0001620000300800 */
[----:B------:R-:W2:Y:S01]  /*22680*/  S2R R14, SR_TID.X ;  /* 0x00000000000e7919 */ /* 0x000ea20000002100 */
[----:B-1----:R-:W-:-:S02]  /*22690*/  LOP3.LUT R82, R82, 0x7f, RZ, 0xc0, !PT ;  /* 0x0000007f52527812 */ /* 0x002fc400078ec0ff */
[----:B------:R1:W-:Y:S04]  /*226a0*/  STS.U8 [R15+UR4+0xfb80], R89 ;  /* 0x00fb80590f007988 */ /* 0x0003e80008000004 */
[----:B------:R3:W-:Y:S01]  /*226b0*/  STS.U8 [R15+UR4+0xff80], R9 ;  /* 0x00ff80090f007988 */ /* 0x0007e20008000004 */
[----:B-1----:R-:W1:Y:S03]  /*226c0*/  LDC R89, c[0x0][0x3a0] ;  /* 0x0000e800ff597b82 */ /* 0x002e660000000800 */
[----:B------:R4:W-:Y:S01]  /*226d0*/  STS.U8 [R15+UR4+0xbf80], R10 ;  /* 0x00bf800a0f007988 */ /* 0x0009e20008000004 */
[----:B---3--:R-:W-:-:S03]  /*226e0*/  LOP3.LUT R9, R82, 0x10, RZ, 0x3c, !PT ;  /* 0x0000001052097812 */ /* 0x008fc600078e3cff */
[----:B------:R3:W-:Y:S04]  /*226f0*/  STS.U8 [R15+UR4+0x7380], R11 ;  /* 0x0073800b0f007988 */ /* 0x0007e80008000004 */
[----:B------:R0:W-:Y:S01]  /*22700*/  STS.U8 [R15+UR4+0x3380], R12 ;  /* 0x0033800c0f007988 */ /* 0x0001e20008000004 */
[----:B----4-:R-:W-:-:S03]  /*22710*/  LOP3.LUT R10, R82, 0x20, RZ, 0x3c, !PT ;  /* 0x00000020520a7812 */ /* 0x010fc600078e3cff */
[----:B------:R4:W-:Y:S01]  /*22720*/  STS.U8 [R15+UR4+0xef80], R13 ;  /* 0x00ef800d0f007988 */ /* 0x0009e20008000004 */
[----:B---3--:R-:W-:Y:S02]  /*22730*/  LOP3.LUT R11, R82, 0x30, RZ, 0x3c, !PT ;  /* 0x00000030520b7812 */ /* 0x008fe400078e3cff */
[----:B--2---:R-:W-:Y:S01]  /*22740*/  LOP3.LUT R14, R14, 0x7f, RZ, 0xc0, !PT ;  /* 0x0000007f0e0e7812 */ /* 0x004fe200078ec0ff */
[----:B------:R2:W-:Y:S01]  /*22750*/  STS.U8 [R15+UR4+0xb380], R84 ;  /* 0x00b380540f007988 */ /* 0x0005e20008000004 */
[----:B0-----:R-:W-:-:S03]  /*22760*/  LOP3.LUT R12, R82, 0x40, RZ, 0x3c, !PT ;  /* 0x00000040520c7812 */ /* 0x001fc600078e3cff */
[----:B------:R2:W-:Y:S01]  /*22770*/  STS.U8 [R15+UR4+0xf380], R85 ;  /* 0x00f380550f007988 */ /* 0x0005e20008000004 */
[----:B----4-:R-:W-:-:S03]  /*22780*/  LOP3.LUT R13, R82, 0x50, RZ, 0x3c, !PT ;  /* 0x00000050520d7812 */ /* 0x010fc600078e3cff */
[----:B------:R2:W-:Y:S01]  /*22790*/  STS.U8 [R15+UR4+0x3780], R90 ;  /* 0x0037805a0f007988 */ /* 0x0005e20008000004 */
[----:B------:R-:W-:-:S03]  /*227a0*/  LOP3.LUT R14, R14, 0x60, RZ, 0x3c, !PT ;  /* 0x000000600e0e7812 */ /* 0x000fc600078e3cff */
[----:B------:R2:W-:Y:S04]  /*227b0*/  STS.U8 [R15+UR4+0x7780], R91 ;  /* 0x0077805b0f007988 */ /* 0x0005e80008000004 */
        /* <DEDUP_REMOVED lines=68> */
[----:B------:R2:W-:Y:S01]  /*22c00*/  STS.U8 [R15+UR4+0x21f80], R18 ;  /* 0x021f80120f007988 */ /* 0x0005e20008000004 */
[----:B------:R0:W-:Y:S06]  /*22c10*/  MEMBAR.ALL.CTA ;  /* 0x0000000000007992 */ /* 0x0001ec0000008000 */
[----:B0-----:R-:W0:Y:S01]  /*22c20*/  FENCE.VIEW.ASYNC.S ;  /* 0x00000000000073c6 */ /* 0x001e220000000000 */
[----:B-1----:R-:W-:Y:S01]  /*22c30*/  VIADD R89, R89, 0x7f ;  /* 0x0000007f59597836 */ /* 0x002fe20000000000 */
[----:B0-----:R-:W-:Y:S01]  /*22c40*/  BAR.SYNC.DEFER_BLOCKING 0x0 ;  /* 0x0000000000007b1d */ /* 0x001fe20000010000 */
[----:B------:R-:W-:-:S04]  /*22c50*/  ISETP.NE.U32.AND P0, PT, RZ, UR11, PT ;  /* 0x0000000bff007c0c */ /* 0x000fc8000bf05070 */
[C---:B------:R-:W-:Y:S02]  /*22c60*/  ISETP.LT.OR P1, PT, R89.reuse, 0x80, P0 ;  /* 0x000000805900780c */ /* 0x040fe40000721670 */
[----:B------:R-:W-:-:S11]  /*22c70*/  ISETP.GE.AND P2, PT, R89, 0x100, PT ;  /* 0x000001005900780c */ /* 0x000fd60003f46270 */
[----:B--2---:R-:W-:Y:S05]  /*22c80*/  @P1 BRA `(.L_x_6) ;  /* 0x0000000400781947 */ /* 0x004fea0003800000 */
[----:B------:R-:W-:Y:S02]  /*22c90*/  USHF.R.U32.HI UR44, URZ, 0x4, UR4 ;  /* 0x00000004ff2c7899 */ /* 0x000fe40008011604 */
[----:B------:R-:W-:Y:S02]  /*22ca0*/  UIADD3 UR9, UPT, UPT, UR4, 0x20000, URZ ;  /* 0x0002000004097890 */ /* 0x000fe4000fffe0ff */
[----:B------:R-:W-:Y:S02]  /*22cb0*/  USGXT.U32 UR44, UR44, 0xe ;  /* 0x0000000e2c2c789a */ /* 0x000fe40008000000 */
[----:B------:R-:W-:Y:S02]  /*22cc0*/  USHF.R.U32.HI UR9, URZ, 0x4, UR9 ;  /* 0x00000004ff097899 */ /* 0x000fe40008011609 */
[----:B------:R-:W-:Y:S02]  /*22cd0*/  UIADD3 UR48, UP1, UPT, UR44, 0x100, URZ ;  /* 0x000001002c307890 */ /* 0x000fe4000ff3e0ff */
[----:B------:R-:W-:Y:S01]  /*22ce0*/  USGXT.U32 UR50, UR9, 0xe ;  /* 0x0000000e0932789a */ /* 0x000fe20008000000 */
[----:B------:R-:W-:Y:S01]  /*22cf0*/  UMOV UR8, URZ ;  /* 0x000000ff00087c82 */ /* 0x000fe20008000000 */
[----:B------:R-:W-:Y:S01]  /*22d00*/  UMOV UR45, URZ ;  /* 0x000000ff002d7c82 */ /* 0x000fe20008000000 */
[----:B------:R-:W-:-:S02]  /*22d10*/  UIADD3.X UR49, UPT, UPT, UR8, 0x40004040, URZ, UP1, !UPT ;  /* 0x4000404008317890 */ /* 0x000fc40008ffe4ff */
[----:B------:R-:W-:Y:S01]  /*22d20*/  UIADD3 UR52, UP1, UPT, UR50, 0x2, URZ ;  /* 0x0000000232347890 */ /* 0x000fe2000ff3e0ff */
[----:B------:R-:W-:Y:S01]  /*22d30*/  UMOV UR56, UR6 ;  /* 0x0000000600387c82 */ /* 0x000fe20008000000 */
[----:B------:R-:W-:Y:S02]  /*22d40*/  UMOV UR57, URZ ;  /* 0x000000ff00397c82 */ /* 0x000fe40008000000 */
[----:B------:R-:W-:Y:S01]  /*22d50*/  UIADD3.X UR53, UPT, UPT, UR45, 0x40004040, URZ, UP1, !UPT ;  /* 0x400040402d357890 */ /* 0x000fe20008ffe4ff */
[----:B------:R-:W-:Y:S01]  /*22d60*/  UMOV UR8, UR56 ;  /* 0x0000003800087c82 */ /* 0x000fe20008000000 */
[----:B------:R-:W-:Y:S02]  /*22d70*/  UIADD3.64 UR56, UPT, UPT, UR48, 0x100, URZ ;  /* 0x0000010030387897 */ /* 0x000fe4000fffe0ff */
[----:B------:R-:W-:Y:S02]  /*22d80*/  UIADD3.64 UR64, UPT, UPT, UR52, 0x2, URZ ;  /* 0x0000000234407897 */ /* 0x000fe4000fffe0ff */
[----:B------:R-:W-:-:S02]  /*22d90*/  UIADD3.64 UR58, UPT, UPT, UR48, 0x200, URZ ;  /* 0x00000200303a7897 */ /* 0x000fc4000fffe0ff */
[----:B------:R-:W-:Y:S01]  /*22da0*/  UIADD3.64 UR68, UPT, UPT, UR52, 0x4, URZ ;  /* 0x0000000434447897 */ /* 0x000fe2000fffe0ff */
[----:B------:R-:W-:Y:S01]  /*22db0*/  UMOV UR18, 0x0 ;  /* 0x0000000000127882 */ /* 0x000fe20000000000 */
[----:B------:R-:W-:Y:S01]  /*22dc0*/  UMOV UR19, 0x8108010 ;  /* 0x0810801000137882 */ /* 0x000fe20000000000 */
[----:B------:R-:W-:Y:S02]  /*22dd0*/  UIADD3 UR12, UPT, UPT, UR5, 0x40, URZ ;  /* 0x00000040050c7890 */ /* 0x000fe4000fffe0ff */
[----:B------:R-:W-:Y:S01]  /*22de0*/  UIADD3.64 UR60, UPT, UPT, UR48, 0x300, URZ ;  /* 0x00000300303c7897 */ /* 0x000fe2000fffe0ff */
[----:B------:R-:W-:Y:S01]  /*22df0*/  UMOV UR45, 0x40004040 ;  /* 0x40004040002d7882 */ /* 0x000fe20000000000 */
[----:B------:R-:W-:Y:S01]  /*22e00*/  UMOV UR51, 0x40004040 ;  /* 0x4000404000337882 */ /* 0x000fe20000000000 */
[----:B------:R-:W-:Y:S02]  /*22e10*/  UIADD3 UR76, UPT, UPT, UR5, 0x40, URZ ;  /* 0x00000040054c7890 */ /* 0x000fe4000fffe0ff */
[----:B------:R0:W-:Y:S01]  /*22e20*/  UTCQMMA gdesc[UR44], gdesc[UR50], tmem[UR5], tmem[UR18], idesc[UR19], !UPT ;  /* 0x00ff12322c0075ea */ /* 0x0001e2000f800305 */
[----:B------:R-:W-:Y:S01]  /*22e30*/  UIADD3.64 UR62, UPT, UPT, UR48, 0x400, URZ ;  /* 0x00000400303e7897 */ /* 0x000fe2000fffe0ff */
[----:B------:R-:W-:Y:S01]  /*22e40*/  UMOV UR26, 0x0 ;  /* 0x00000000001a7882 */ /* 0x000fe20000000000 */
[----:B------:R-:W-:Y:S01]  /*22e50*/  UMOV UR27, 0x8108010 ;  /* 0x08108010001b7882 */ /* 0x000fe20000000000 */
[----:B------:R-:W-:-:S02]  /*22e60*/  UIADD3 UR75, UPT, UPT, UR5, 0x40, URZ ;  /* 0x00000040054b7890 */ /* 0x000fc4000fffe0ff */
[----:B------:R1:W-:Y:S01]  /*22e70*/  UTCQMMA gdesc[UR48], gdesc[UR52], tmem[UR5], tmem[UR26], idesc[UR27], UPT ;  /* 0x00ff1a34300075ea */ /* 0x0003e2000b800305 */
[----:B------:R-:W-:Y:S01]  /*22e80*/  UIADD3.64 UR66, UPT, UPT, UR48, 0x500, URZ ;  /* 0x0000050030427897 */ /* 0x000fe2000fffe0ff */
[----:B------:R-:W-:Y:S01]  /*22e90*/  UMOV UR38, 0x0 ;  /* 0x0000000000267882 */ /* 0x000fe20000000000 */
[----:B------:R-:W-:Y:S01]  /*22ea0*/  UMOV UR39, 0x8108010 ;  /* 0x0810801000277882 */ /* 0x000fe20000000000 */
[----:B------:R-:W-:Y:S02]  /*22eb0*/  UIADD3 UR74, UPT, UPT, UR5, 0x40, URZ ;  /* 0x00000040054a7890 */ /* 0x000fe4000fffe0ff */
[----:B------:R2:W-:Y:S01]  /*22ec0*/  UTCQMMA gdesc[UR56], gdesc[UR64], tmem[UR5], tmem[UR38], idesc[UR39], UPT ;  /* 0x00ff2640380075ea */ /* 0x0005e2000b800305 */
[----:B0-----:R-:W-:Y:S02]  /*22ed0*/  UIADD3.64 UR44, UPT, UPT, UR48, 0x600, URZ ;  /* 0x00000600302c7897 */ /* 0x001fe4000fffe0ff */
[----:B------:R-:W-:Y:S02]  /*22ee0*/  UIADD3 UR73, UPT, UPT, UR5, 0x80, URZ ;  /* 0x0000008005497890 */ /* 0x000fe4000fffe0ff */
[----:B------:R-:W-:Y:S01]  /*22ef0*/  UIADD3.64 UR18, UPT, UPT, UR48, 0x700, URZ ;  /* 0x0000070030127897 */ /* 0x000fe2000fffe0ff */
[----:B------:R-:W-:Y:S01]  /*22f00*/  UMOV UR30, 0x0 ;  /* 0x00000000001e7882 */ /* 0x000fe20000000000 */
[----:B------:R-:W-:Y:S01]  /*22f10*/  UMOV UR31, 0x8108010 ;  /* 0x08108010001f7882 */ /* 0x000fe20000000000 */
[----:B------:R-:W-:-:S02]  /*22f20*/  UIADD3 UR72, UPT, UPT, UR5, 0x80, URZ ;  /* 0x0000008005487890 */ /* 0x000fc4000fffe0ff */
[----:B------:R0:W-:Y:S01]  /*22f30*/  UTCQMMA gdesc[UR58], gdesc[UR68], tmem[UR5], tmem[UR30], idesc[UR31], UPT ;  /* 0x00ff1e443a0075ea */ /* 0x0001e2000b800305 */
[----:B-1----:R-:W-:Y:S02]  /*22f40*/  UIADD3.64 UR26, UPT, UPT, UR48, 0x800, URZ ;  /* 0x00000800301a7897 */ /* 0x002fe4000fffe0ff */
[----:B------:R-:W-:Y:S02]  /*22f50*/  UIADD3 UR71, UPT, UPT, UR5, 0x80, URZ ;  /* 0x0000008005477890 */ /* 0x000fe4000fffe0ff */
[----:B--2---:R-:W-:Y:S01]  /*22f60*/  UIADD3.64 UR56, UPT, UPT, UR48, 0x900, URZ ;  /* 0x0000090030387897 */ /* 0x004fe2000fffe0ff */
[----:B------:R-:W-:Y:S01]  /*22f70*/  UMOV UR22, 0x0 ;  /* 0x0000000000167882 */ /* 0x000fe20000000000 */
[----:B------:R-:W-:Y:S01]  /*22f80*/  UMOV UR23, 0x8108010 ;  /* 0x0810801000177882 */ /* 0x000fe20000000000 */
[----:B------:R-:W-:Y:S01]  /*22f90*/  UIADD3 UR70, UPT, UPT, UR5, 0x80, URZ ;  /* 0x0000008005467890 */ /* 0x000fe2000fffe0ff */
[----:B------:R1:W-:Y:S01]  /*22fa0*/  UTCQMMA gdesc[UR60], gdesc[UR50], tmem[UR12], tmem[UR22], idesc[UR23], !UPT ;  /* 0x00ff16323c0075ea */ /* 0x0003e2000f80030c */
[----:B------:R-:W-:Y:S01]  /*22fb0*/  UIADD3.64 UR38, UPT, UPT, UR48, 0xa00, URZ ;  /* 0x00000a0030267897 */ /* 0x000fe2000fffe0ff */
[----:B------:R-:W-:Y:S01]  /*22fc0*/  UMOV UR16, 0x0 ;  /* 0x0000000000107882 */ /* 0x000fe20000000000 */
[----:B------:R-:W-:Y:S01]  /*22fd0*/  UMOV UR17, 0x8108010 ;  /* 0x0810801000117882 */ /* 0x000fe20000000000 */
[----:B------:R-:W-:Y:S01]  /*22fe0*/  UIADD3 UR13, UPT, UPT, UR5, 0xc0, URZ ;  /* 0x000000c0050d7890 */ /* 0x000fe2000fffe0ff */
[----:B------:R2:W-:Y:S01]  /*22ff0*/  UTCQMMA gdesc[UR62], gdesc[UR52], tmem[UR76], tmem[UR16], idesc[UR17], UPT ;  /* 0x00ff10343e0075ea */ /* 0x0005e2000b80034c */
[----:B0-----:R-:W-:Y:S01]  /*23000*/  UIADD3.64 UR58, UPT, UPT, UR48, 0xb00, URZ ;  /* 0x00000b00303a7897 */ /* 0x001fe2000fffe0ff */
[----:B------:R-:W-:Y:S01]  /*23010*/  UMOV UR34, 0x0 ;  /* 0x0000000000227882 */ /* 0x000fe20000000000 */
[----:B------:R-:W-:Y:S01]  /*23020*/  UMOV UR35, 0x8108010 ;  /* 0x0810801000237882 */ /* 0x000fe20000000000 */
[----:B------:R-:W-:Y:S01]  /*23030*/  UIADD3 UR11, UPT, UPT, UR5, 0xc0, URZ ;  /* 0x000000c0050b7890 */ /* 0x000fe2000fffe0ff */
[----:B------:R2:W-:Y:S01]  /*23040*/  UTCQMMA gdesc[UR66], gdesc[UR64], tmem[UR75], tmem[UR34], idesc[UR35], UPT ;  /* 0x00ff2240420075ea */ /* 0x0005e2000b80034b */
[----:B------:R-:W-:Y:S01]  /*23050*/  UIADD3.64 UR30, UPT, UPT, UR48, 0xc00, URZ ;  /* 0x00000c00301e7897 */ /* 0x000fe2000fffe0ff */
[----:B------:R-:W-:Y:S01]  /*23060*/  UMOV UR24, 0x0 ;  /* 0x0000000000187882 */ /* 0x000fe20000000000 */
[----:B------:R-:W-:Y:S01]  /*23070*/  UMOV UR25, 0x8108010 ;  /* 0x0810801000197882 */ /* 0x000fe20000000000 */
[----:B------:R-:W-:Y:S01]  /*23080*/  UIADD3 UR10, UPT, UPT, UR5, 0xc0, URZ ;  /* 0x000000c0050a7890 */ /* 0x000fe2000fffe0ff */
[----:B------:R2:W-:Y:S01]  /*23090*/  UTCQMMA gdesc[UR44], gdesc[UR68], tmem[UR74], tmem[UR24], idesc[UR25], UPT ;  /* 0x00ff18442c0075ea */ /* 0x0005e2000b80034a */
[----:B-1----:R-:W-:Y:S01]  /*230a0*/  UIADD3.64 UR22, UPT, UPT, UR48, 0xd00, URZ ;  /* 0x00000d0030167897 */ /* 0x002fe2000fffe0ff */
[----:B------:R-:W-:Y:S01]  /*230b0*/  UMOV UR20, 0x0 ;  /* 0x0000000000147882 */ /* 0x000fe20000000000 */
[----:B------:R-:W-:Y:S01]  /*230c0*/  UMOV UR21, 0x8108010 ;  /* 0x0810801000157882 */ /* 0x000fe20000000000 */
[----:B------:R-:W-:Y:S01]  /*230d0*/  UIADD3 UR9, UPT, UPT, UR5, 0xc0, URZ ;  /* 0x000000c005097890 */ /* 0x000fe2000fffe0ff */
[----:B------:R2:W-:Y:S01]  /*230e0*/  UTCQMMA gdesc[UR18], gdesc[UR50], tmem[UR73], tmem[UR20], idesc[UR21], !UPT ;  /* 0x00ff1432120075ea */ /* 0x0005e2000f800349 */
[----:B------:R-:W-:Y:S01]  /*230f0*/  UIADD3.64 UR48, UPT, UPT, UR48, 0xe00, URZ ;  /* 0x00000e0030307897 */ /* 0x000fe2000fffe0ff */
[----:B------:R-:W-:Y:S01]  /*23100*/  UMOV UR28, 0x0 ;  /* 0x00000000001c7882 */ /* 0x000fe20000000000 */
[----:B------:R-:W-:Y:S01]  /*23110*/  UMOV UR29, 0x8108010 ;  /* 0x08108010001d7882 */ /* 0x000fe20000000000 */
[----:B------:R-:W-:Y:S01]  /*23120*/  UMOV UR36, 0x0 ;  /* 0x0000000000247882 */ /* 0x000fe20000000000 */
[----:B------:R-:W-:Y:S01]  /*23130*/  UMOV UR37, 0x8108010 ;  /* 0x0810801000257882 */ /* 0x000fe20000000000 */
[----:B------:R-:W-:Y:S01]  /*23140*/  UMOV UR32, 0x0 ;  /* 0x0000000000207882 */ /* 0x000fe20000000000 */
[----:B------:R-:W-:Y:S01]  /*23150*/  UMOV UR33, 0x8108010 ;  /* 0x0810801000217882 */ /* 0x000fe20000000000 */
[----:B------:R2:W-:Y:S01]  /*23160*/  UTCQMMA gdesc[UR26], gdesc[UR52], tmem[UR72], tmem[UR28], idesc[UR29], UPT ;  /* 0x00ff1c341a0075ea */ /* 0x0005e2000b800348 */
        /* <DEDUP_REMOVED lines=8> */
[----:B------:R2:W-:Y:S01]  /*231f0*/  UTCQMMA gdesc[UR58], gdesc[UR50], tmem[UR13], tmem[UR40], idesc[UR41], !UPT ;  /* 0x00ff28323a0075ea */ /* 0x0005e2000f80030d */
[----:B------:R-:W-:Y:S01]  /*23200*/  UMOV UR54, 0x0 ;  /* 0x0000000000367882 */ /* 0x000fe20000000000 */
[----:B------:R-:W-:Y:S01]  /*23210*/  UMOV UR55, 0x8108010 ;  /* 0x0810801000377882 */ /* 0x000fe20000000000 */
[----:B------:R2:W-:Y:S01]  /*23220*/  UTCQMMA gdesc[UR30], gdesc[UR52], tmem[UR11], tmem[UR42], idesc[UR43], UPT ;  /* 0x00ff2a341e0075ea */ /* 0x0005e2000b80030b */
[----:B------:R2:W-:Y:S01]  /*23230*/  UTCQMMA gdesc[UR22], gdesc[UR64], tmem[UR10], tmem[UR46], idesc[UR47], UPT ;  /* 0x00ff2e40160075ea */ /* 0x0005e2000b80030a */
[----:B------:R2:W-:Y:S01]  /*23240*/  UTCQMMA gdesc[UR48], gdesc[UR68], tmem[UR9], tmem[UR54], idesc[UR55], UPT ;  /* 0x00ff3644300075ea */ /* 0x0005e2000b800309 */
[----:B------:R2:W-:Y:S01]  /*23250*/  UTCBAR [UR8], URZ ;  /* 0x000000ff080073e9 */ /* 0x0005e200080000ff */
[----:B------:R-:W-:Y:S01]  /*23260*/  NOP ;  /* 0x0000000000007918 */ /* 0x000fe20000000000 */
.L_x_6:
[----:B--2---:R-:W-:Y:S01]  /*23270*/  UMOV UR8, URZ ;  /* 0x000000ff00087c82 */ /* 0x004fe20008000000 */
[----:B------:R-:W-:Y:S05]  /*23280*/  @!P2 BRA `(.L_x_7) ;  /* 0x0000026400c4a947 */ /* 0x000fea0003800000 */
[----:B------:R-:W-:Y:S01]  /*23290*/  SHF.R.S32.HI R18, RZ, 0x1f, R89 ;  /* 0x0000001fff127819 */ /* 0x000fe20000011459 */
[----:B------:R-:W-:Y:S01]  /*232a0*/  UIADD3 UR10, UPT, UPT, UR4, 0x10000, URZ ;  /* 0x00010000040a7890 */ /* 0x000fe2000fffe0ff */
[----:B-----5:R-:W-:Y:S01]  /*232b0*/  IMAD.SHL.U32 R16, R16, 0x80, RZ ;  /* 0x0000008010107824 */ /* 0x020fe200078e00ff */
[----:B------:R-:W-:Y:S01]  /*232c0*/  UIADD3 UR11, UPT, UPT, UR4, 0x22000, URZ ;  /* 0x00022000040b7890 */ /* 0x000fe2000fffe0ff */
[----:B------:R-:W-:Y:S01]  /*232d0*/  LEA.HI R18, R18, R89, RZ, 0x7 ;  /* 0x0000005912127211 */ /* 0x000fe200078f38ff */
[----:B------:R-:W-:Y:S01]  /*232e0*/  USHF.R.U32.HI UR10, URZ, 0x4, UR10 ;  /* 0x00000004ff0a7899 */ /* 0x000fe2000801160a */
[----:B------:R-:W-:Y:S01]  /*232f0*/  IMAD.SHL.U32 R17, R17, 0x80, RZ ;  /* 0x0000008011117824 */ /* 0x000fe200078e00ff */
[----:B------:R-:W-:Y:S01]  /*23300*/  USHF.R.U32.HI UR11, URZ, 0x4, UR11 ;  /* 0x00000004ff0b7899 */ /* 0x000fe2000801160b */
[----:B------:R-:W-:Y:S01]  /*23310*/  SHF.R.S32.HI R18, RZ, 0x7, R18 ;  /* 0x00000007ff127819 */ /* 0x000fe20000011412 */
[----:B------:R-:W-:Y:S01]  /*23320*/  USGXT.U32 UR10, UR10, 0xe ;  /* 0x0000000e0a0a789a */ /* 0x000fe20008000000 */
[----:B------:R-:W-:Y:S01]  /*23330*/  IMAD.MOV.U32 R20, RZ, RZ, RZ ;  /* 0x000000ffff147224 */ /* 0x000fe200078e00ff */
[----:B------:R-:W-:Y:S01]  /*23340*/  USGXT.U32 UR12, UR11, 0xe ;  /* 0x0000000e0b0c789a */ /* 0x000fe20008000000 */
[----:B------:R-:W-:Y:S01]  /*23350*/  VIMNMX R18, PT, PT, R18, 0x2, !PT ;  /* 0x0000000212127848 */ /* 0x000fe20007fe0100 */
[----:B------:R-:W-:Y:S01]  /*23360*/  UIADD3 UR16, UP1, UPT, UR10, 0x100, URZ ;  /* 0x000001000a107890 */ /* 0x000fe2000ff3e0ff */
[----:B------:R-:W-:Y:S01]  /*23370*/  SHF.R.S32.HI R19, RZ, 0x1f, R17 ;  /* 0x0000001fff137819 */ /* 0x000fe20000011411 */
[----:B------:R-:W-:-:S02]  /*23380*/  UIADD3 UR18, UP2, UPT, UR12, 0x2, URZ ;  /* 0x000000020c127890 */ /* 0x000fc4000ff5e0ff */
[----:B------:R-:W-:Y:S01]  /*23390*/  VIADD R18, R18, 0xfffffffe ;  /* 0xfffffffe12127836 */ /* 0x000fe20000000000 */
[----:B------:R-:W-:Y:S01]  /*233a0*/  UMOV UR8, URZ ;  /* 0x000000ff00087c82 */ /* 0x000fe20008000000 */
[----:B------:R-:W-:Y:S01]  /*233b0*/  UMOV UR9, URZ ;  /* 0x000000ff00097c82 */ /* 0x000fe20008000000 */
[----:B------:R-:W-:Y:S02]  /*233c0*/  UIADD3.X UR17, UPT, UPT, UR8, 0x40004040, URZ, UP1, !UPT ;  /* 0x4000404008117890 */ /* 0x000fe40008ffe4ff */
[----:B------:R0:W-:Y:S01]  /*233d0*/  STL [R1+0x18e4], R18 ;  /* 0x0018e41201007387 */ /* 0x0001e20000100800 */
[----:B------:R-:W-:Y:S02]  /*233e0*/  UIADD3.X UR19, UPT, UPT, UR9, 0x40004040, URZ, UP2, !UPT ;  /* 0x4000404009137890 */ /* 0x000fe400097fe4ff */
[----:B------:R-:W-:Y:S01]  /*233f0*/  UIADD3.64 UR20, UPT, UPT, UR16, 0x100, URZ ;  /* 0x0000010010147897 */ /* 0x000fe2000fffe0ff */
[----:B------:R1:W-:Y:S01]  /*23400*/  STL [R1+0x18d0], RZ ;  /* 0x0018d0ff01007387 */ /* 0x0003e20000100800 */
[----:B------:R-:W-:Y:S01]  /*23410*/  UMOV UR9, 0x1 ;  /* 0x0000000100097882 */ /* 0x000fe20000000000 */
[----:B------:R-:W-:-:S02]  /*23420*/  UIADD3.64 UR22, UPT, UPT, UR18, 0x2, URZ ;  /* 0x0000000212167897 */ /* 0x000fc4000fffe0ff */
[----:B------:R-:W-:Y:S01]  /*23430*/  UIADD3.64 UR24, UPT, UPT, UR16, 0x200, URZ ;  /* 0x0000020010187897 */ /* 0x000fe2000fffe0ff */
[----:B0-----:R-:W-:Y:S01]  /*23440*/  SHF.R.S32.HI R18, RZ, 0x1f, R16 ;  /* 0x0000001fff127819 */ /* 0x001fe20000011410 */
[----:B------:R-:W-:Y:S02]  /*23450*/  UIADD3.64 UR26, UPT, UPT, UR18, 0x4, URZ ;  /* 0x00000004121a7897 */ /* 0x000fe4000fffe0ff */
[----:B------:R-:W-:Y:S02]  /*23460*/  UIADD3.64 UR28, UPT, UPT, UR16, 0x300, URZ ;  /* 0x00000300101c7897 */ /* 0x000fe4000fffe0ff */
[----:B------:R-:W-:Y:S02]  /*23470*/  UIADD3.64 UR30, UPT, UPT, UR16, 0x400, URZ ;  /* 0x00000400101e7897 */ /* 0x000fe4000fffe0ff */
[----:B------:R-:W-:Y:S02]  /*23480*/  UIADD3.64 UR32, UPT, UPT, UR16, 0x500, URZ ;  /* 0x0000050010207897 */ /* 0x000fe4000fffe0ff */
[----:B------:R-:W-:-:S02]  /*23490*/  UIADD3.64 UR34, UPT, UPT, UR16, 0x600, URZ ;  /* 0x0000060010227897 */ /* 0x000fc4000fffe0ff */
[----:B------:R-:W-:Y:S02]  /*234a0*/  UIADD3.64 UR36, UPT, UPT, UR16, 0x700, URZ ;  /* 0x0000070010247897 */ /* 0x000fe4000fffe0ff */
[----:B------:R-:W-:Y:S02]  /*234b0*/  UIADD3.64 UR38, UPT, UPT, UR16, 0x800, URZ ;  /* 0x0000080010267897 */ /* 0x000fe4000fffe0ff */
[----:B------:R-:W-:Y:S02]  /*234c0*/  UIADD3.64 UR40, UPT, UPT, UR16, 0x900, URZ ;  /* 0x0000090010287897 */ /* 0x000fe4000fffe0ff */
[----:B------:R-:W-:Y:S02]  /*234d0*/  UIADD3.64 UR42, UPT, UPT, UR16, 0xa00, URZ ;  /* 0x00000a00102a7897 */ /* 0x000fe4000fffe0ff */
[----:B------:R-:W-:Y:S02]  /*234e0*/  UIADD3.64 UR44, UPT, UPT, UR16, 0xb00, URZ ;  /* 0x00000b00102c7897 */ /* 0x000fe4000fffe0ff */
[----:B------:R-:W-:-:S02]  /*234f0*/  UIADD3.64 UR46, UPT, UPT, UR16, 0xc00, URZ ;  /* 0x00000c00102e7897 */ /* 0x000fc4000fffe0ff */
[----:B------:R-:W-:Y:S02]  /*23500*/  UIADD3.64 UR48, UPT, UPT, UR16, 0xd00, URZ ;  /* 0x00000d0010307897 */ /* 0x000fe4000fffe0ff */
[----:B------:R-:W-:Y:S01]  /*23510*/  UIADD3.64 UR50, UPT, UPT, UR16, 0xe00, URZ ;  /* 0x00000e0010327897 */ /* 0x000fe2000fffe0ff */
[----:B------:R-:W-:Y:S01]  /*23520*/  UMOV UR11, URZ ;  /* 0x000000ff000b7c82 */ /* 0x000fe20008000000 */
[----:B-1----:R-:W-:-:S10]  /*23530*/  UMOV UR13, 0x40004040 ;  /* 0x40004040000d7882 */ /* 0x002fd40000000000 */
.L_x_10:
[----:B------:R-:W2:Y:S04]  /*23540*/  LDL.LU R24, [R1+0x808] ;  /* 0x0008080001187983 */ /* 0x000ea80000300800 */
[----:B------:R-:W3:Y:S04]  /*23550*/  LDL.LU R25, [R1+0x17a8] ;  /* 0x0017a80001197983 */ /* 0x000ee80000300800 */
[----:B------:R-:W4:Y:S04]  /*23560*/  LDL.LU R23, [R1+0x17a4] ;  /* 0x0017a40001177983 */ /* 0x000f280000300800 */
[----:B-----5:R-:W5:Y:S04]  /*23570*/  LDL.LU R22, [R1+0x17a0] ;  /* 0x0017a00001167983 */ /* 0x020f680000300800 */
[----:B0-----:R-:W3:Y:S04]  /*23580*/  LDL.LU R19, [R1+0x179c] ;  /* 0x00179c0001137983 */ /* 0x001ee80000300800 */
[----:B------:R-:W3:Y:S01]  /*23590*/  LDL.LU R26, [R1+0x7fc] ;  /* 0x0007fc00011a7983 */ /* 0x000ee20000300800 */
[----:B------:R-:W-:-:S03]  /*235a0*/  IMAD.U32 R20, R20, -0x80000000, RZ ;  /* 0x8000000014147824 */ /* 0x000fc600078e00ff */
[----:B------:R-:W3:Y:S04]  /*235b0*/  LDL.LU R46, [R1+0x1794] ;  /* 0x00179400012e7983 */ /* 0x000ee80000300800 */
[----:B------:R-:W3:Y:S04]  /*235c0*/  LDL.LU R44, [R1+0x804] ;  /* 0x00080400012c7983 */ /* 0x000ee80000300800 */
[----:B------:R-:W3:Y:S01]  /*235d0*/  LDL.LU R43, [R1+0x178c] ;  /* 0x00178c00012b7983 */ /* 0x000ee20000300800 */
[----:B--2---:R-:W-:-:S05]  /*235e0*/  IADD3 R24, P4, PT, R17, R24, RZ ;  /* 0x0000001811187210 */ /* 0x004fca0007f9e0ff */
[----:B------:R0:W-:Y:S04]  /*235f0*/  STL [R1+0x808], R24 ;  /* 0x0008081801007387 */ /* 0x0001e80000100800 */
        /* <DEDUP_REMOVED lines=13> */
[----:B---3--:R-:W-:-:S03]  /*236d0*/  IADD3 R25, P6, PT, R17, R25, RZ ;  /* 0x0000001911197210 */ /* 0x008fc60007fde0ff */
[----:B------:R-:W3:Y:S04]  /*236e0*/  LDL.LU R29, [R1+0x1754] ;  /* 0x00175400011d7983 */ /* 0x000ee80000300800 */
[----:B------:R-:W3:Y:S04]  /*236f0*/  LDL.LU R28, [R1+0x1770] ;  /* 0x00177000011c7983 */ /* 0x000ee80000300800 */
[----:B------:R-:W3:Y:S04]  /*23700*/  LDL.LU R27, [R1+0x174c] ;  /* 0x00174c00011b7983 */ /* 0x000ee80000300800 */
[----:B0-----:R-:W3:Y:S01]  /*23710*/  LDL.LU R24, [R1+0x1768] ;  /* 0x0017680001187983 */ /* 0x001ee20000300800 */
[----:B----4-:R-:W-:-:S03]  /*23720*/  IADD3 R23, P1, PT, R17, R23, RZ ;  /* 0x0000001711177210 */ /* 0x010fc60007f3e0ff */
[----:B------:R0:W-:Y:S01]  /*23730*/  STL [R1+0x17a8], R25 ;  /* 0x0017a81901007387 */ /* 0x0001e20000100800 */
[----:B-----5:R-:W-:-:S03]  /*23740*/  IADD3 R22, P2, PT, R17, R22, RZ ;  /* 0x0000001611167210 */ /* 0x020fc60007f5e0ff */
[----:B0-----:R-:W4:Y:S04]  /*23750*/  LDL.LU R25, [R1+0x1744] ;  /* 0x0017440001197983 */ /* 0x001f280000300800 */
[----:B------:R0:W-:Y:S04]  /*23760*/  STL [R1+0x17a4], R23 ;  /* 0x0017a41701007387 */ /* 0x0001e80000100800 */
[----:B0-----:R-:W5:Y:S04]  /*23770*/  LDL.LU R23, [R1+0x1760] ;  /* 0x0017600001177983 */ /* 0x001f680000300800 */
[----:B------:R0:W-:Y:S04]  /*23780*/  STL [R1+0x17a0], R22 ;  /* 0x0017a01601007387 */ /* 0x0001e80000100800 */
[----:B0-----:R-:W5:Y:S01]  /*23790*/  LDL.LU R22, [R1+0x173c] ;  /* 0x00173c0001167983 */ /* 0x001f620000300800 */
[----:B------:R-:W-:-:S02]  /*237a0*/  SHF.R.S32.HI R45, RZ, 0x1f, R17 ;  /* 0x0000001fff2d7819 */ /* 0x000fc40000011411 */
[----:B------:R-:W-:-:S03]  /*237b0*/  IADD3 R19, P3, PT, R17, R19, RZ ;  /* 0x0000001311137210 */ /* 0x000fc60007f7e0ff */
[----:B------:R-:W-:Y:S02]  /*237c0*/  IMAD.X R26, R45, 0x1, R26, P4 ;  /* 0x000000012d1a7824 */ /* 0x000fe400020e061a */
[----:B------:R0:W-:Y:S01]  /*237d0*/  STL [R1+0x179c], R19 ;  /* 0x00179c1301007387 */ /* 0x0001e20000100800 */
[----:B------:R-:W-:Y:S01]  /*237e0*/  IADD3 R46, P4, PT, R17, R46, RZ ;  /* 0x0000002e112e7210 */ /* 0x000fe20007f9e0ff */
[----:B------:R-:W-:Y:S01]  /*237f0*/  IMAD.X R44, R45, 0x1, R44, P6 ;  /* 0x000000012d2c7824 */ /* 0x000fe200030e062c */
[----:B------:R-:W-:Y:S01]  /*23800*/  IADD3 R43, P6, PT, R17, R43, RZ ;  /* 0x0000002b112b7210 */ /* 0x000fe20007fde0ff */
[----:B0-----:R-:W5:Y:S04]  /*23810*/  LDL.LU R19, [R1+0x1758] ;  /* 0x0017580001137983 */ /* 0x001f680000300800 */
[----:B------:R0:W-:Y:S04]  /*23820*/  STL [R1+0x7fc], R26 ;  /* 0x0007fc1a01007387 */ /* 0x0001e80000100800 */
[----:B0-----:R-:W5:Y:S04]  /*23830*/  LDL.LU R26, [R1+0x1734] ;  /* 0x00173400011a7983 */ /* 0x001f680000300800 */
[----:B------:R-:W-:Y:S04]  /*23840*/  STL [R1+0x1794], R46 ;  /* 0x0017942e01007387 */ /* 0x000fe80000100800 */
[----:B------:R-:W-:Y:S04]  /*23850*/  STL [R1+0x804], R44 ;  /* 0x0008042c01007387 */ /* 0x000fe80000100800 */
[----:B------:R-:W-:Y:S01]  /*23860*/  STL [R1+0x178c], R43 ;  /* 0x00178c2b01007387 */ /* 0x000fe20000100800 */
[----:B--2---:R-:W-:Y:S01]  /*23870*/  IMAD.X R42, R45, 0x1, R42, P1 ;  /* 0x000000012d2a7824 */ /* 0x004fe200008e062a */
[----:B------:R-:W-:-:S04]  /*23880*/  IADD3 R41, P1, PT, R17, R41, RZ ;  /* 0x0000002911297210 */ /* 0x000fc80007f3e0ff */
[----:B------:R-:W-:Y:S01]  /*23890*/  STL [R1+0x800], R42 ;  /* 0x0008002a01007387 */ /* 0x000fe20000100800 */
[----:B------:R-:W-:-:S03]  /*238a0*/  IMAD.X R40, R45, 0x1, R40, P2 ;  /* 0x000000012d287824 */ /* 0x000fc600010e0628 */
[----:B------:R-:W-:Y:S01]  /*238b0*/  STL [R1+0x1784], R41 ;  /* 0x0017842901007387 */ /* 0x000fe20000100800 */
[----:B------:R-:W-:-:S03]  /*238c0*/  IADD3 R39, P2, PT, R17, R39, RZ ;  /* 0x0000002711277210 */ /* 0x000fc60007f5e0ff */
        /* <DEDUP_REMOVED lines=19> */
[----:B---3--:R-:W-:-:S03]  /*23a00*/  IADD3 R29, P2, PT, R17, R29, RZ ;  /* 0x0000001d111d7210 */ /* 0x008fc60007f5e0ff */
[----:B------:R-:W-:Y:S01]  /*23a10*/  STL [R1+0x1778], R30 ;  /* 0x0017781e01007387 */ /* 0x000fe20000100800 */
[----:B------:R-:W-:-:S03]  /*23a20*/  IMAD.X R28, R45, 0x1, R28, P3 ;  /* 0x000000012d1c7824 */ /* 0x000fc600018e061c */
[----:B------:R-:W-:Y:S01]  /*23a30*/  STL [R1+0x1754], R29 ;  /* 0x0017541d01007387 */ /* 0x000fe20000100800 */
[----:B------:R-:W-:-:S03]  /*23a40*/  IADD3 R27, P3, PT, R17, R27, RZ ;  /* 0x0000001b111b7210 */ /* 0x000fc60007f7e0ff */
[----:B------:R-:W2:Y:S01]  /*23a50*/  LDL.LU R47, [R1+0x1750] ;  /* 0x00175000012f7983 */ /* 0x000ea20000300800 */
[----:B------:R-:W-:-:S03]  /*23a60*/  IMAD.X R24, R45, 0x1, R24, P4 ;  /* 0x000000012d187824 */ /* 0x000fc600020e0618 */
[----:B------:R-:W-:Y:S04]  /*23a70*/  STL [R1+0x1770], R28 ;  /* 0x0017701c01007387 */ /* 0x000fe80000100800 */
[----:B------:R0:W-:Y:S04]  /*23a80*/  STL [R1+0x1768], R24 ;  /* 0x0017681801007387 */ /* 0x0001e80000100800 */
[----:B------:R-:W-:Y:S01]  /*23a90*/  STL [R1+0x174c], R27 ;  /* 0x00174c1b01007387 */ /* 0x000fe20000100800 */
[----:B----4-:R-:W-:-:S03]  /*23aa0*/  IADD3 R25, P4, PT, R17, R25, RZ ;  /* 0x0000001911197210 */ /* 0x010fc60007f9e0ff */
[----:B0-----:R-:W3:Y:S04]  /*23ab0*/  LDL.LU R24, [R1+0x172c] ;  /* 0x00172c0001187983 */ /* 0x001ee80000300800 */
[----:B------:R0:W-:Y:S01]  /*23ac0*/  STL [R1+0x1744], R25 ;  /* 0x0017441901007387 */ /* 0x0001e20000100800 */
[----:B-----5:R-:W-:-:S03]  /*23ad0*/  IMAD.X R23, R45, 0x1, R23, P6 ;  /* 0x000000012d177824 */ /* 0x020fc600030e0617 */
[----:B0-----:R-:W4:Y:S04]  /*23ae0*/  LDL.LU R25, [R1+0x1748] ;  /* 0x0017480001197983 */ /* 0x001f280000300800 */
[----:B------:R0:W-:Y:S01]  /*23af0*/  STL [R1+0x1760], R23 ;  /* 0x0017601701007387 */ /* 0x0001e20000100800 */
[----:B------:R-:W-:-:S03]  /*23b00*/  IADD3 R22, P6, PT, R17, R22, RZ ;  /* 0x0000001611167210 */ /* 0x000fc60007fde0ff */
[----:B0-----:R-:W5:Y:S04]  /*23b10*/  LDL.LU R23, [R1+0x1724] ;  /* 0x0017240001177983 */ /* 0x001f680000300800 */
[----:B------:R0:W-:Y:S04]  /*23b20*/  STL [R1+0x173c], R22 ;  /* 0x00173c1601007387 */ /* 0x0001e80000100800 */
[----:B0-----:R-:W5:Y:S01]  /*23b30*/  LDL.LU R22, [R1+0x1740] ;  /* 0x0017400001167983 */ /* 0x001f620000300800 */
[----:B------:R-:W-:-:S05]  /*23b40*/  IMAD.X R19, R45, 0x1, R19, P1 ;  /* 0x000000012d137824 */ /* 0x000fca00008e0613 */
[----:B------:R0:W-:Y:S01]  /*23b50*/  STL [R1+0x1758], R19 ;  /* 0x0017581301007387 */ /* 0x0001e20000100800 */
[----:B------:R-:W-:-:S03]  /*23b60*/  IADD3 R26, P1, PT, R17, R26, RZ ;  /* 0x0000001a111a7210 */ /* 0x000fc60007f3e0ff */
[----:B0-----:R-:W5:Y:S04]  /*23b70*/  LDL.LU R19, [R1+0x171c] ;  /* 0x00171c0001137983 */ /* 0x001f680000300800 */
[----:B------:R-:W5:Y:S04]  /*23b80*/  LDL.LU R46, [R1+0x1738] ;  /* 0x00173800012e7983 */ /* 0x000f680000300800 */
[----:B------:R-:W5:Y:S04]  /*23b90*/  LDL.LU R44, [R1+0x1714] ;  /* 0x00171400012c7983 */ /* 0x000f680000300800 */
[----:B------:R-:W5:Y:S04]  /*23ba0*/  LDL.LU R43, [R1+0x1730] ;  /* 0x00173000012b7983 */ /* 0x000f680000300800 */
[----:B------:R0:W-:Y:S04]  /*23bb0*/  STL [R1+0x1734], R26 ;  /* 0x0017341a01007387 */ /* 0x0001e80000100800 */
[----:B------:R-:W5:Y:S04]  /*23bc0*/  LDL.LU R42, [R1+0x170c] ;  /* 0x00170c00012a7983 */ /* 0x000f680000300800 */
        /* <DEDUP_REMOVED lines=15> */
[----:B0-----:R-:W5:Y:S01]  /*23cc0*/  LDL.LU R26, [R1+0x16cc] ;  /* 0x0016cc00011a7983 */ /* 0x001f620000300800 */
[----:B--2---:R-:W-:Y:S01]  /*23cd0*/  IMAD.X R47, R45, 0x1, R47, P2 ;  /* 0x000000012d2f7824 */ /* 0x004fe200010e062f */
[----:B---3--:R-:W-:-:S05]  /*23ce0*/  IADD3 R24, P2, PT, R17, R24, RZ ;  /* 0x0000001811187210 */ /* 0x008fca0007f5e0ff */
[----:B------:R0:W-:Y:S01]  /*23cf0*/  STL [R1+0x172c], R24 ;  /* 0x00172c1801007387 */ /* 0x0001e20000100800 */
[----:B----4-:R-:W-:-:S03]  /*23d00*/  IMAD.X R25, R45, 0x1, R25, P3 ;  /* 0x000000012d197824 */ /* 0x010fc600018e0619 */
[----:B0-----:R-:W2:Y:S04]  /*23d10*/  LDL.LU R24, [R1+0x16e8] ;  /* 0x0016e80001187983 */ /* 0x001ea80000300800 */
[----:B------:R-:W-:Y:S04]  /*23d20*/  STL [R1+0x1750], R47 ;  /* 0x0017502f01007387 */ /* 0x000fe80000100800 */
[----:B------:R0:W-:Y:S01]  /*23d30*/  STL [R1+0x1748], R25 ;  /* 0x0017481901007387 */ /* 0x0001e20000100800 */
[----:B-----5:R-:W-:-:S03]  /*23d40*/  IADD3 R23, P3, PT, R17, R23, RZ ;  /* 0x0000001711177210 */ /* 0x020fc60007f7e0ff */
[----:B0-----:R-:W3:Y:S04]  /*23d50*/  LDL.LU R25, [R1+0x16c4] ;  /* 0x0016c40001197983 */ /* 0x001ee80000300800 */
[----:B------:R0:W-:Y:S01]  /*23d60*/  STL [R1+0x1724], R23 ;  /* 0x0017241701007387 */ /* 0x0001e20000100800 */
[----:B------:R-:W-:-:S03]  /*23d70*/  IMAD.X R22, R45, 0x1, R22, P4 ;  /* 0x000000012d167824 */ /* 0x000fc600020e0616 */
[----:B0-----:R-:W4:Y:S04]  /*23d80*/  LDL.LU R23, [R1+0x16e0] ;  /* 0x0016e00001177983 */ /* 0x001f280000300800 */
[----:B------:R0:W-:Y:S04]  /*23d90*/  STL [R1+0x1740], R22 ;  /* 0x0017401601007387 */ /* 0x0001e80000100800 */
[----:B0-----:R-:W5:Y:S01]  /*23da0*/  LDL.LU R22, [R1+0x16bc] ;  /* 0x0016bc0001167983 */ /* 0x001f620000300800 */
[----:B------:R-:W-:Y:S01]  /*23db0*/  IADD3 R19, P4, PT, R17, R19, RZ ;  /* 0x0000001311137210 */ /* 0x000fe20007f9e0ff */
[----:B------:R-:W-:Y:S01]  /*23dc0*/  IMAD.X R46, R45, 0x1, R46, P6 ;  /* 0x000000012d2e7824 */ /* 0x000fe200030e062e */
[----:B------:R-:W-:-:S03]  /*23dd0*/  IADD3 R44, P6, PT, R17, R44, RZ ;  /* 0x0000002c112c7210 */ /* 0x000fc60007fde0ff */
[----:B------:R0:W-:Y:S01]  /*23de0*/  STL [R1+0x171c], R19 ;  /* 0x00171c1301007387 */ /* 0x0001e20000100800 */
[----:B------:R-:W-:-:S03]  /*23df0*/  IMAD.X R43, R45, 0x1, R43, P1 ;  /* 0x000000012d2b7824 */ /* 0x000fc600008e062b */
[----:B0-----:R-:W5:Y:S01]  /*23e00*/  LDL.LU R19, [R1+0x16d8] ;  /* 0x0016d80001137983 */ /* 0x001f620000300800 */
        /* <DEDUP_REMOVED lines=33> */
[----:B------:R-:W-:Y:S04]  /*24020*/  STL [R1+0x16f8], R29 ;  /* 0x0016f81d01007387 */ /* 0x000fe80000100800 */
[----:B------:R-:W5:Y:S04]  /*24030*/  LDL.LU R47, [R1+0x16b4] ;  /* 0x0016b400012f7983 */ /* 0x000f680000300800 */
[----:B------:R-:W-:Y:S04]  /*24040*/  STL [R1+0x16d4], R28 ;  /* 0x0016d41c01007387 */ /* 0x000fe80000100800 */
[----:B------:R0:W-:Y:S04]  /*24050*/  STL [R1+0x16cc], R26 ;  /* 0x0016cc1a01007387 */ /* 0x0001e80000100800 */
[----:B------:R-:W-:Y:S04]  /*24060*/  STL [R1+0x16f0], R27 ;  /* 0x0016f01b01007387 */ /* 0x000fe80000100800 */
[----:B0-----:R-:W5:Y:S01]  /*24070*/  LDL.LU R26, [R1+0x16d0] ;  /* 0x0016d000011a7983 */ /* 0x001f620000300800 */
[----:B--2---:R-:W-:-:S05]  /*24080*/  IMAD.X R24, R45, 0x1, R24, P6 ;  /* 0x000000012d187824 */ /* 0x004fca00030e0618 */
[----:B------:R0:W-:Y:S04]  /*24090*/  STL [R1+0x16e8], R24 ;  /* 0x0016e81801007387 */ /* 0x0001e80000100800 */
[----:B0-----:R-:W2:Y:S01]  /*240a0*/  LDL.LU R24, [R1+0x16ac] ;  /* 0x0016ac0001187983 */ /* 0x001ea20000300800 */
[----:B---3--:R-:W-:-:S05]  /*240b0*/  IADD3 R25, P6, PT, R17, R25, RZ ;  /* 0x0000001911197210 */ /* 0x008fca0007fde0ff */
[----:B------:R0:W-:Y:S01]  /*240c0*/  STL [R1+0x16c4], R25 ;  /* 0x0016c41901007387 */ /* 0x0001e20000100800 */
[----:B----4-:R-:W-:-:S03]  /*240d0*/  IMAD.X R23, R45, 0x1, R23, P1 ;  /* 0x000000012d177824 */ /* 0x010fc600008e0617 */
[----:B0-----:R-:W3:Y:S04]  /*240e0*/  LDL.LU R25, [R1+0x16c8] ;  /* 0x0016c80001197983 */ /* 0x001ee80000300800 */
[----:B------:R0:W-:Y:S01]  /*240f0*/  STL [R1+0x16e0], R23 ;  /* 0x0016e01701007387 */ /* 0x0001e20000100800 */
[----:B-----5:R-:W-:-:S03]  /*24100*/  IADD3 R22, P1, PT, R17, R22, RZ ;  /* 0x0000001611167210 */ /* 0x020fc60007f3e0ff */
[----:B0-----:R-:W4:Y:S04]  /*24110*/  LDL.LU R23, [R1+0x16a4] ;  /* 0x0016a40001177983 */ /* 0x001f280000300800 */
[----:B------:R0:W-:Y:S04]  /*24120*/  STL [R1+0x16bc], R22 ;  /* 0x0016bc1601007387 */ /* 0x0001e80000100800 */
[----:B0-----:R-:W5:Y:S01]  /*24130*/  LDL.LU R22, [R1+0x16c0] ;  /* 0x0016c00001167983 */ /* 0x001f620000300800 */
[----:B------:R-:W-:-:S03]  /*24140*/  IMAD.X R19, R45, 0x1, R19, P2 ;  /* 0x000000012d137824 */ /* 0x000fc600010e0613 */
        /* <DEDUP_REMOVED lines=21> */
[----:B------:R-:W-:Y:S01]  /*242a0*/  IADD3 R47, P2, PT, R17, R47, RZ ;  /* 0x0000002f112f7210 */ /* 0x000fe20007f5e0ff */
[----:B------:R-:W-:-:S05]  /*242b0*/  IMAD.X R26, R45, 0x1, R26, P3 ;  /* 0x000000012d1a7824 */ /* 0x000fca00018e061a */
[----:B------:R0:W-:Y:S04]  /*242c0*/  STL [R1+0x16d0], R26 ;  /* 0x0016d01a01007387 */ /* 0x0001e80000100800 */
[----:B0-----:R-:W5:Y:S04]  /*242d0*/  LDL.LU R26, [R1+0x164c] ;  /* 0x00164c00011a7983 */ /* 0x001f680000300800 */
[----:B------:R-:W-:Y:S01]  /*242e0*/  STL [R1+0x16b4], R47 ;  /* 0x0016b42f01007387 */ /* 0x000fe20000100800 */
[----:B--2---:R-:W-:-:S05]  /*242f0*/  IADD3 R24, P3, PT, R17, R24, RZ ;  /* 0x0000001811187210 */ /* 0x004fca0007f7e0ff */
[----:B------:R0:W-:Y:S04]  /*24300*/  STL [R1+0x16ac], R24 ;  /* 0x0016ac1801007387 */ /* 0x0001e80000100800 */
[----:B0-----:R-:W2:Y:S01]  /*24310*/  LDL.LU R24, [R1+0x1668] ;  /* 0x0016680001187983 */ /* 0x001ea20000300800 */
[----:B---3--:R-:W-:-:S05]  /*24320*/  IMAD.X R25, R45, 0x1, R25, P4 ;  /* 0x000000012d197824 */ /* 0x008fca00020e0619 */
[----:B------:R0:W-:Y:S01]  /*24330*/  STL [R1+0x16c8], R25 ;  /* 0x0016c81901007387 */ /* 0x0001e20000100800 */
[----:B----4-:R-:W-:-:S03]  /*24340*/  IADD3 R23, P4, PT, R17, R23, RZ ;  /* 0x0000001711177210 */ /* 0x010fc60007f9e0ff */
[----:B0-----:R-:W3:Y:S04]  /*24350*/  LDL.LU R25, [R1+0x1644] ;  /* 0x0016440001197983 */ /* 0x001ee80000300800 */
[----:B------:R0:W-:Y:S01]  /*24360*/  STL [R1+0x16a4], R23 ;  /* 0x0016a41701007387 */ /* 0x0001e20000100800 */
[----:B-----5:R-:W-:-:S03]  /*24370*/  IMAD.X R22, R45, 0x1, R22, P6 ;  /* 0x000000012d167824 */ /* 0x020fc600030e0616 */
[----:B0-----:R-:W4:Y:S04]  /*24380*/  LDL.LU R23, [R1+0x1660] ;  /* 0x0016600001177983 */ /* 0x001f280000300800 */
[----:B------:R0:W-:Y:S04]  /*24390*/  STL [R1+0x16c0], R22 ;  /* 0x0016c01601007387 */ /* 0x0001e80000100800 */
[----:B0-----:R-:W5:Y:S01]  /*243a0*/  LDL.LU R22, [R1+0x163c] ;  /* 0x00163c0001167983 */ /* 0x001f620000300800 */
[----:B------:R-:W-:Y:S01]  /*243b0*/  IADD3 R46, P6, PT, R17, R46, RZ ;  /* 0x0000002e112e7210 */ /* 0x000fe20007fde0ff */
[----:B------:R-:W-:Y:S01]  /*243c0*/  IMAD.X R44, R45, 0x1, R44, P1 ;  /* 0x000000012d2c7824 */ /* 0x000fe200008e062c */
[----:B------:R-:W-:Y:S01]  /*243d0*/  IADD3 R43, P1, PT, R17, R43, RZ ;  /* 0x0000002b112b7210 */ /* 0x000fe20007f3e0ff */
[----:B------:R-:W-:-:S02]  /*243e0*/  IMAD.X R42, R45, 0x1, R42, P2 ;  /* 0x000000012d2a7824 */ /* 0x000fc400010e062a */
        /* <DEDUP_REMOVED lines=32> */
[----:B------:R-:W-:Y:S04]  /*245f0*/  STL [R1+0x165c], R29 ;  /* 0x00165c1d01007387 */ /* 0x000fe80000100800 */
[----:B------:R-:W5:Y:S04]  /*24600*/  LDL.LU R47, [R1+0x1658] ;  /* 0x00165800012f7983 */ /* 0x000f680000300800 */
[----:B------:R-:W-:Y:S04]  /*24610*/  STL [R1+0x1678], R28 ;  /* 0x0016781c01007387 */ /* 0x000fe80000100800 */
[----:B------:R0:W-:Y:S04]  /*24620*/  STL [R1+0x1670], R19 ;  /* 0x0016701301007387 */ /* 0x0001e80000100800 */
[----:B------:R-:W-:Y:S04]  /*24630*/  STL [R1+0x1654], R27 ;  /* 0x0016541b01007387 */ /* 0x000fe80000100800 */
[----:B0-----:R-:W5:Y:S01]  /*24640*/  LDL.LU R19, [R1+0x1634] ;  /* 0x0016340001137983 */ /* 0x001f620000300800 */
[----:B------:R-:W-:-:S05]  /*24650*/  IADD3 R26, P6, PT, R17, R26, RZ ;  /* 0x0000001a111a7210 */ /* 0x000fca0007fde0ff */
[----:B------:R0:W-:Y:S04]  /*24660*/  STL [R1+0x164c], R26 ;  /* 0x00164c1a01007387 */ /* 0x0001e80000100800 */
        /* <DEDUP_REMOVED lines=32> */
[----:B------:R-:W-:Y:S01]  /*24870*/  IMAD.X R47, R45, 0x1, R47, P3 ;  /* 0x000000012d2f7824 */ /* 0x000fe200018e062f */
[----:B------:R-:W-:-:S05]  /*24880*/  IADD3 R19, P3, PT, R17, R19, RZ ;  /* 0x0000001311137210 */ /* 0x000fca0007f7e0ff */
[----:B------:R0:W-:Y:S04]  /*24890*/  STL [R1+0x1634], R19 ;  /* 0x0016341301007387 */ /* 0x0001e80000100800 */
[----:B0-----:R-:W5:Y:S01]  /*248a0*/  LDL.LU R19, [R1+0x15f0] ;  /* 0x0015f00001137983 */ /* 0x001f620000300800 */
[----:B------:R-:W-:-:S03]  /*248b0*/  IMAD.X R26, R45, 0x1, R26, P4 ;  /* 0x000000012d1a7824 */ /* 0x000fc600020e061a */
[----:B------:R-:W-:Y:S04]  /*248c0*/  STL [R1+0x1658], R47 ;  /* 0x0016582f01007387 */ /* 0x000fe80000100800 */
[----:B------:R0:W-:Y:S04]  /*248d0*/  STL [R1+0x1650], R26 ;  /* 0x0016501a01007387 */ /* 0x0001e80000100800 */
[----:B0-----:R-:W5:Y:S01]  /*248e0*/  LDL.LU R26, [R1+0x15cc] ;  /* 0x0015cc00011a7983 */ /* 0x001f620000300800 */
[----:B--2---:R-:W-:-:S05]  /*248f0*/  IADD3 R24, P4, PT, R17, R24, RZ ;  /* 0x0000001811187210 */ /* 0x004fca0007f9e0ff */
[----:B------:R0:W-:Y:S04]  /*24900*/  STL [R1+0x162c], R24 ;  /* 0x00162c1801007387 */ /* 0x0001e80000100800 */
[----:B0-----:R-:W2:Y:S01]  /*24910*/  LDL.LU R24, [R1+0x15e8] ;  /* 0x0015e80001187983 */ /* 0x001ea20000300800 */
[----:B---3--:R-:W-:-:S05]  /*24920*/  IMAD.X R25, R45, 0x1, R25, P6 ;  /* 0x000000012d197824 */ /* 0x008fca00030e0619 */
[----:B------:R0:W-:Y:S01]  /*24930*/  STL [R1+0x1648], R25 ;  /* 0x0016481901007387 */ /* 0x0001e20000100800 */
[----:B----4-:R-:W-:-:S03]  /*24940*/  IADD3 R23, P6, PT, R17, R23, RZ ;  /* 0x0000001711177210 */ /* 0x010fc60007fde0ff */
[----:B0-----:R-:W3:Y:S01]  /*24950*/  LDL.LU R25, [R1+0x15c4] ;  /* 0x0015c40001197983 */ /* 0x001ee20000300800 */
[----:B-----5:R-:W-:-:S03]  /*24960*/  IMAD.X R46, R45, 0x1, R46, P1 ;  /* 0x000000012d2e7824 */ /* 0x020fc600008e062e */
[----:B------:R0:W-:Y:S01]  /*24970*/  STL [R1+0x1624], R23 ;  /* 0x0016241701007387 */ /* 0x0001e20000100800 */
[----:B------:R-:W-:Y:S01]  /*24980*/  IADD3 R44, P1, PT, R17, R44, RZ ;  /* 0x0000002c112c7210 */ /* 0x000fe20007f3e0ff */
[----:B------:R-:W-:Y:S02]  /*24990*/  IMAD.X R43, R45, 0x1, R43, P2 ;  /* 0x000000012d2b7824 */ /* 0x000fe400010e062b */
[----:B0-----:R-:W4:Y:S01]  /*249a0*/  LDL.LU R23, [R1+0x15e0] ;  /* 0x0015e00001177983 */ /* 0x001f220000300800 */
        /* <DEDUP_REMOVED lines=39> */
[----:B------:R-:W-:-:S05]  /*24c20*/  IMAD.X R19, R45, 0x1, R19, P1 ;  /* 0x000000012d137824 */ /* 0x000fca00008e0613 */
[----:B------:R0:W-:Y:S04]  /*24c30*/  STL [R1+0x15f0], R19 ;  /* 0x0015f01301007387 */ /* 0x0001e80000100800 */
        /* <DEDUP_REMOVED lines=11> */
[----:B------:R-:W4:Y:S04]  /*24cf0*/  LDL.LU R46, [R1+0x15a4] ;  /* 0x0015a400012e7983 */ /* 0x000f280000300800 */
[----:B------:R-:W4:Y:S04]  /*24d00*/  LDL.LU R44, [R1+0x15c0] ;  /* 0x0015c000012c7983 */ /* 0x000f280000300800 */
[----:B------:R-:W4:Y:S04]  /*24d10*/  LDL.LU R43, [R1+0x159c] ;  /* 0x00159c00012b7983 */ /* 0x000f280000300800 */
        /* <DEDUP_REMOVED lines=17> */
[----:B0-----:R-:W4:Y:S01]  /*24e30*/  LDL.LU R23, [R1+0x1578] ;  /* 0x0015780001177983 */ /* 0x001f220000300800 */
[----:B-----5:R-:W-:-:S05]  /*24e40*/  IMAD.X R22, R45, 0x1, R22, P4 ;  /* 0x000000012d167824 */ /* 0x020fca00020e0616 */
[----:B------:R0:W-:Y:S04]  /*24e50*/  STL [R1+0x15d8], R22 ;  /* 0x0015d81601007387 */ /* 0x0001e80000100800 */
[----:B0-----:R-:W5:Y:S01]  /*24e60*/  LDL.LU R22, [R1+0x1554] ;  /* 0x0015540001167983 */ /* 0x001f620000300800 */
[C---:B------:R-:W-:Y:S02]  /*24e70*/  IADD3 R47, P3, PT, R16.reuse, R47, RZ ;  /* 0x0000002f102f7210 */ /* 0x040fe40007f7e0ff */
[----:B------:R-:W-:-:S03]  /*24e80*/  IADD3 R19, P4, PT, R16, R19, RZ ;  /* 0x0000001310137210 */ /* 0x000fc60007f9e0ff */
[----:B------:R-:W-:Y:S04]  /*24e90*/  STL [R1+0x15bc], R47 ;  /* 0x0015bc2f01007387 */ /* 0x000fe80000100800 */
[----:B------:R0:W-:Y:S01]  /*24ea0*/  STL [R1+0x15b4], R19 ;  /* 0x0015b41301007387 */ /* 0x0001e20000100800 */
[----:B------:R-:W-:-:S03]  /*24eb0*/  IMAD.X R26, R45, 0x1, R26, P6 ;  /* 0x000000012d1a7824 */ /* 0x000fc600030e061a */
[----:B0-----:R-:W5:Y:S04]  /*24ec0*/  LDL.LU R19, [R1+0x1570] ;  /* 0x0015700001137983 */ /* 0x001f680000300800 */
[----:B------:R0:W-:Y:S04]  /*24ed0*/  STL [R1+0x15d0], R26 ;  /* 0x0015d01a01007387 */ /* 0x0001e80000100800 */
[----:B0-----:R-:W5:Y:S01]  /*24ee0*/  LDL.LU R26, [R1+0x154c] ;  /* 0x00154c00011a7983 */ /* 0x001f620000300800 */
[----:B--2---:R-:W-:-:S05]  /*24ef0*/  IADD3 R24, P6, PT, R16, R24, RZ ;  /* 0x0000001810187210 */ /* 0x004fca0007fde0ff */
[----:B------:R0:W-:Y:S04]  /*24f00*/  STL [R1+0x15ac], R24 ;  /* 0x0015ac1801007387 */ /* 0x0001e80000100800 */
[----:B0-----:R-:W2:Y:S01]  /*24f10*/  LDL.LU R24, [R1+0x1568] ;  /* 0x0015680001187983 */ /* 0x001ea20000300800 */
[----:B---3--:R-:W-:Y:S01]  /*24f20*/  IMAD.X R25, R45, 0x1, R25, P1 ;  /* 0x000000012d197824 */ /* 0x008fe200008e0619 */
[----:B----4-:R-:W-:-:S04]  /*24f30*/  IADD3 R46, P1, PT, R16, R46, RZ ;  /* 0x0000002e102e7210 */ /* 0x010fc80007f3e0ff */
[----:B------:R0:W-:Y:S01]  /*24f40*/  STL [R1+0x15c8], R25 ;  /* 0x0015c81901007387 */ /* 0x0001e20000100800 */
[----:B------:R-:W-:Y:S01]  /*24f50*/  IMAD.X R44, R45, 0x1, R44, P2 ;  /* 0x000000012d2c7824 */ /* 0x000fe200010e062c */
[----:B------:R-:W-:Y:S02]  /*24f60*/  IADD3 R43, P2, PT, R16, R43, RZ ;  /* 0x0000002b102b7210 */ /* 0x000fe40007f5e0ff */
[----:B0-----:R-:W3:Y:S01]  /*24f70*/  LDL.LU R25, [R1+0x1544] ;  /* 0x0015440001197983 */ /* 0x001ee20000300800 */
[----:B------:R-:W-:-:S03]  /*24f80*/  IMAD.X R42, R18, 0x1, R42, P3 ;  /* 0x00000001122a7824 */ /* 0x000fc600018e062a */
[----:B------:R0:W-:Y:S01]  /*24f90*/  STL [R1+0x15a4], R46 ;  /* 0x0015a42e01007387 */ /* 0x0001e20000100800 */
        /* <DEDUP_REMOVED lines=32> */
[----:B0-----:R-:W4:Y:S04]  /*251a0*/  LDL.LU R46, [R1+0x1560] ;  /* 0x00156000012e7983 */ /* 0x001f280000300800 */
[----:B------:R-:W-:Y:S04]  /*251b0*/  STL [R1+0x1580], R28 ;  /* 0x0015801c01007387 */ /* 0x000fe80000100800 */
[----:B------:R0:W-:Y:S04]  /*251c0*/  STL [R1+0x1578], R23 ;  /* 0x0015781701007387 */ /* 0x0001e80000100800 */
[----:B------:R-:W-:Y:S01]  /*251d0*/  STL [R1+0x155c], R27 ;  /* 0x00155c1b01007387 */ /* 0x000fe20000100800 */
[----:B-----5:R-:W-:-:S03]  /*251e0*/  IADD3 R22, P1, PT, R16, R22, RZ ;  /* 0x0000001610167210 */ /* 0x020fc60007f3e0ff */
[----:B0-----:R-:W5:Y:S04]  /*251f0*/  LDL.LU R23, [R1+0x153c] ;  /* 0x00153c0001177983 */ /* 0x001f680000300800 */
[----:B------:R0:W-:Y:S04]  /*25200*/  STL [R1+0x1554], R22 ;  /* 0x0015541601007387 */ /* 0x0001e80000100800 */
[----:B0-----:R-:W5:Y:S01]  /*25210*/  LDL.LU R22, [R1+0x1558] ;  /* 0x0015580001167983 */ /* 0x001f620000300800 */
[----:B------:R-:W-:-:S05]  /*25220*/  IMAD.X R19, R18, 0x1, R19, P2 ;  /* 0x0000000112137824 */ /* 0x000fca00010e0613 */
[----:B------:R0:W-:Y:S01]  /*25230*/  STL [R1+0x1570], R19 ;  /* 0x0015701301007387 */ /* 0x0001e20000100800 */
[----:B------:R-:W-:-:S03]  /*25240*/  IADD3 R26, P2, PT, R16, R26, RZ ;  /* 0x0000001a101a7210 */ /* 0x000fc60007f5e0ff */
[----:B0-----:R-:W5:Y:S04]  /*25250*/  LDL.LU R19, [R1+0x1534] ;  /* 0x0015340001137983 */ /* 0x001f680000300800 */
[----:B------:R0:W-:Y:S04]  /*25260*/  STL [R1+0x154c], R26 ;  /* 0x00154c1a01007387 */ /* 0x0001e80000100800 */
[----:B0-----:R-:W5:Y:S01]  /*25270*/  LDL.LU R26, [R1+0x1550] ;  /* 0x00155000011a7983 */ /* 0x001f620000300800 */
[----:B--2---:R-:W-:-:S05]  /*25280*/  IMAD.X R24, R18, 0x1, R24, P3 ;  /* 0x0000000112187824 */ /* 0x004fca00018e0618 */
[----:B------:R0:W-:Y:S04]  /*25290*/  STL [R1+0x1568], R24 ;  /* 0x0015681801007387 */ /* 0x0001e80000100800 */
[----:B0-----:R-:W2:Y:S01]  /*252a0*/  LDL.LU R24, [R1+0x152c] ;  /* 0x00152c0001187983 */ /* 0x001ea20000300800 */
[----:B---3--:R-:W-:-:S03]  /*252b0*/  IADD3 R25, P3, PT, R16, R25, RZ ;  /* 0x0000001910197210 */ /* 0x008fc60007f7e0ff */
[----:B------:R-:W3:Y:S04]  /*252c0*/  LDL.LU R45, [R1+0x1548] ;  /* 0x00154800012d7983 */ /* 0x000ee80000300800 */
[----:B------:R-:W3:Y:S04]  /*252d0*/  LDL.LU R44, [R1+0x1524] ;  /* 0x00152400012c7983 */ /* 0x000ee80000300800 */
[----:B------:R-:W3:Y:S04]  /*252e0*/  LDL.LU R43, [R1+0x1540] ;  /* 0x00154000012b7983 */ /* 0x000ee80000300800 */
[----:B------:R0:W-:Y:S04]  /*252f0*/  STL [R1+0x1544], R25 ;  /* 0x0015441901007387 */ /* 0x0001e80000100800 */
        /* <DEDUP_REMOVED lines=15> */
[----:B----4-:R-:W-:-:S03]  /*253f0*/  IMAD.X R46, R18, 0x1, R46, P4 ;  /* 0x00000001122e7824 */ /* 0x010fc600020e062e */
[----:B------:R-:W4:Y:S04]  /*25400*/  LDL.LU R27, [R1+0x1500] ;  /* 0x00150000011b7983 */ /* 0x000f280000300800 */
[----:B0-----:R-:W4:Y:S01]  /*25410*/  LDL.LU R25, [R1+0x14dc] ;  /* 0x0014dc0001197983 */ /* 0x001f220000300800 */
[----:B-----5:R-:W-:-:S05]  /*25420*/  IADD3 R23, P4, PT, R16, R23, RZ ;  /* 0x0000001710177210 */ /* 0x020fca0007f9e0ff */
[----:B------:R0:W-:Y:S01]  /*25430*/  STL [R1+0x153c], R23 ;  /* 0x00153c1701007387 */ /* 0x0001e20000100800 */
[----:B------:R-:W-:-:S03]  /*25440*/  IMAD.X R22, R18, 0x1, R22, P6 ;  /* 0x0000000112167824 */ /* 0x000fc600030e0616 */
[----:B0-----:R-:W5:Y:S04]  /*25450*/  LDL.LU R23, [R1+0x14f8] ;  /* 0x0014f80001177983 */ /* 0x001f680000300800 */
[----:B------:R-:W-:Y:S04]  /*25460*/  STL [R1+0x1560], R46 ;  /* 0x0015602e01007387 */ /* 0x000fe80000100800 */
[----:B------:R0:W-:Y:S04]  /*25470*/  STL [R1+0x1558], R22 ;  /* 0x0015581601007387 */ /* 0x0001e80000100800 */
[----:B0-----:R-:W5:Y:S01]  /*25480*/  LDL.LU R22, [R1+0x14d4] ;  /* 0x0014d40001167983 */ /* 0x001f620000300800 */
[----:B------:R-:W-:-:S05]  /*25490*/  IADD3 R19, P6, PT, R16, R19, RZ ;  /* 0x0000001310137210 */ /* 0x000fca0007fde0ff */
[----:B------:R0:W-:Y:S01]  /*254a0*/  STL [R1+0x1534], R19 ;  /* 0x0015341301007387 */ /* 0x0001e20000100800 */
[----:B------:R-:W-:-:S03]  /*254b0*/  IMAD.X R26, R18, 0x1, R26, P1 ;  /* 0x00000001121a7824 */ /* 0x000fc600008e061a */
[----:B0-----:R-:W5:Y:S04]  /*254c0*/  LDL.LU R19, [R1+0x14f0] ;  /* 0x0014f00001137983 */ /* 0x001f680000300800 */
[----:B------:R0:W-:Y:S04]  /*254d0*/  STL [R1+0x1550], R26 ;  /* 0x0015501a01007387 */ /* 0x0001e80000100800 */
[----:B0-----:R-:W5:Y:S01]  /*254e0*/  LDL.LU R26, [R1+0x14cc] ;  /* 0x0014cc00011a7983 */ /* 0x001f620000300800 */
[----:B--2---:R-:W-:Y:S01]  /*254f0*/  IADD3 R24, P1, PT, R16, R24, RZ ;  /* 0x0000001810187210 */ /* 0x004fe20007f3e0ff */
[----:B---3--:R-:W-:-:S04]  /*25500*/  IMAD.X R45, R18, 0x1, R45, P2 ;  /* 0x00000001122d7824 */ /* 0x008fc800010e062d */
[----:B------:R0:W-:Y:S01]  /*25510*/  STL [R1+0x152c], R24 ;  /* 0x00152c1801007387 */ /* 0x0001e20000100800 */
[----:B------:R-:W-:Y:S01]  /*25520*/  IADD3 R44, P2, PT, R16, R44, RZ ;  /* 0x0000002c102c7210 */ /* 0x000fe20007f5e0ff */
[----:B------:R-:W-:Y:S02]  /*25530*/  IMAD.X R43, R18, 0x1, R43, P3 ;  /* 0x00000001122b7824 */ /* 0x000fe400018e062b */
[----:B0-----:R-:W2:Y:S01]  /*25540*/  LDL.LU R24, [R1+0x14e8] ;  /* 0x0014e80001187983 */ /* 0x001ea20000300800 */
        /* <DEDUP_REMOVED lines=30> */
[----:B----4-:R-:W-:-:S03]  /*25730*/  IMAD.X R27, R18, 0x1, R27, P1 ;  /* 0x00000001121b7824 */ /* 0x010fc600008e061b */
[----:B------:R-:W-:Y:S01]  /*25740*/  STL [R1+0x14ec], R30 ;  /* 0x0014ec1e01007387 */ /* 0x000fe20000100800 */
[----:B------:R-:W-:-:S03]  /*25750*/  IADD3 R25, P1, PT, R16, R25, RZ ;  /* 0x0000001910197210 */ /* 0x000fc60007f3e0ff */
[----:B------:R-:W-:Y:S04]  /*25760*/  STL [R1+0x1508], R29 ;  /* 0x0015081d01007387 */ /* 0x000fe80000100800 */
[----:B------:R-:W3:Y:S04]  /*25770*/  LDL.LU R46, [R1+0x14c4] ;  /* 0x0014c400012e7983 */ /* 0x000ee80000300800 */
[----:B------:R-:W-:Y:S04]  /*25780*/  STL [R1+0x14e4], R28 ;  /* 0x0014e41c01007387 */ /* 0x000fe80000100800 */
[----:B------:R0:W-:Y:S04]  /*25790*/  STL [R1+0x14dc], R25 ;  /* 0x0014dc1901007387 */ /* 0x0001e80000100800 */
[----:B------:R-:W-:Y:S04]  /*257a0*/  STL [R1+0x1500], R27 ;  /* 0x0015001b01007387 */ /* 0x000fe80000100800 */
[----:B0-----:R-:W4:Y:S01]  /*257b0*/  LDL.LU R25, [R1+0x14e0] ;  /* 0x0014e00001197983 */ /* 0x001f220000300800 */
[----:B-----5:R-:W-:-:S05]  /*257c0*/  IMAD.X R23, R18, 0x1, R23, P2 ;  /* 0x0000000112177824 */ /* 0x020fca00010e0617 */
[----:B------:R0:W-:Y:S04]  /*257d0*/  STL [R1+0x14f8], R23 ;  /* 0x0014f81701007387 */ /* 0x0001e80000100800 */
[----:B0-----:R-:W5:Y:S01]  /*257e0*/  LDL.LU R23, [R1+0x14bc] ;  /* 0x0014bc0001177983 */ /* 0x001f620000300800 */
[----:B------:R-:W-:-:S05]  /*257f0*/  IADD3 R22, P2, PT, R16, R22, RZ ;  /* 0x0000001610167210 */ /* 0x000fca0007f5e0ff */
[----:B------:R0:W-:Y:S04]  /*25800*/  STL [R1+0x14d4], R22 ;  /* 0x0014d41601007387 */ /* 0x0001e80000100800 */
[----:B0-----:R-:W5:Y:S01]  /*25810*/  LDL.LU R22, [R1+0x14d8] ;  /* 0x0014d80001167983 */ /* 0x001f620000300800 */
[----:B------:R-:W-:-:S05]  /*25820*/  IMAD.X R19, R18, 0x1, R19, P3 ;  /* 0x0000000112137824 */ /* 0x000fca00018e0613 */
[----:B------:R0:W-:Y:S01]  /*25830*/  STL [R1+0x14f0], R19 ;  /* 0x0014f01301007387 */ /* 0x0001e20000100800 */
[----:B------:R-:W-:-:S03]  /*25840*/  IADD3 R26, P3, PT, R16, R26, RZ ;  /* 0x0000001a101a7210 */ /* 0x000fc60007f7e0ff */
[----:B0-----:R-:W5:Y:S04]  /*25850*/  LDL.LU R19, [R1+0x14b4] ;  /* 0x0014b40001137983 */ /* 0x001f680000300800 */
[----:B------:R0:W-:Y:S04]  /*25860*/  STL [R1+0x14cc], R26 ;  /* 0x0014cc1a01007387 */ /* 0x0001e80000100800 */
[----:B0-----:R-:W5:Y:S04]  /*25870*/  LDL.LU R26, [R1+0x14d0] ;  /* 0x0014d000011a7983 */ /* 0x001f680000300800 */
[----:B------:R-:W5:Y:S04]  /*25880*/  LDL.LU R45, [R1+0x14ac] ;  /* 0x0014ac00012d7983 */ /* 0x000f680000300800 */
[----:B------:R-:W5:Y:S04]  /*25890*/  LDL.LU R44, [R1+0x14c8] ;  /* 0x0014c800012c7983 */ /* 0x000f680000300800 */
[----:B------:R-:W5:Y:S01]  /*258a0*/  LDL.LU R43, [R1+0x14a4] ;  /* 0x0014a400012b7983 */ /* 0x000f620000300800 */
[----:B--2---:R-:W-:-:S05]  /*258b0*/  IMAD.X R24, R18, 0x1, R24, P4 ;  /* 0x0000000112187824 */ /* 0x004fca00020e0618 */
        /* <DEDUP_REMOVED lines=17> */
[----:B0-----:R-:W2:Y:S01]  /*259d0*/  LDL.LU R24, [R1+0x1480] ;  /* 0x0014800001187983 */ /* 0x001ea20000300800 */
[----:B---3--:R-:W-:Y:S01]  /*259e0*/  IADD3 R46, P4, PT, R16, R46, RZ ;  /* 0x0000002e102e7210 */ /* 0x008fe20007f9e0ff */
[----:B----4-:R-:W-:-:S05]  /*259f0*/  IMAD.X R25, R18, 0x1, R25, P6 ;  /* 0x0000000112197824 */ /* 0x010fca00030e0619 */
[----:B------:R0:W-:Y:S04]  /*25a00*/  STL [R1+0x14e0], R25 ;  /* 0x0014e01901007387 */ /* 0x0001e80000100800 */
[----:B0-----:R-:W3:Y:S01]  /*25a10*/  LDL.LU R25, [R1+0x145c] ;  /* 0x00145c0001197983 */ /* 0x001ee20000300800 */
[----:B-----5:R-:W-:-:S03]  /*25a20*/  IADD3 R23, P6, PT, R16, R23, RZ ;  /* 0x0000001710177210 */ /* 0x020fc60007fde0ff */
[----:B------:R-:W-:Y:S04]  /*25a30*/  STL [R1+0x14c4], R46 ;  /* 0x0014c42e01007387 */ /* 0x000fe80000100800 */
[----:B------:R0:W-:Y:S04]  /*25a40*/  STL [R1+0x14bc], R23 ;  /* 0x0014bc1701007387 */ /* 0x0001e80000100800 */
[----:B0-----:R-:W4:Y:S01]  /*25a50*/  LDL.LU R23, [R1+0x1478] ;  /* 0x0014780001177983 */ /* 0x001f220000300800 */
[----:B------:R-:W-:-:S05]  /*25a60*/  IMAD.X R22, R18, 0x1, R22, P1 ;  /* 0x0000000112167824 */ /* 0x000fca00008e0616 */
[----:B------:R0:W-:Y:S04]  /*25a70*/  STL [R1+0x14d8], R22 ;  /* 0x0014d81601007387 */ /* 0x0001e80000100800 */
[----:B0-----:R-:W5:Y:S01]  /*25a80*/  LDL.LU R22, [R1+0x1454] ;  /* 0x0014540001167983 */ /* 0x001f620000300800 */
[----:B------:R-:W-:-:S05]  /*25a90*/  IADD3 R19, P1, PT, R16, R19, RZ ;  /* 0x0000001310137210 */ /* 0x000fca0007f3e0ff */
[----:B------:R0:W-:Y:S01]  /*25aa0*/  STL [R1+0x14b4], R19 ;  /* 0x0014b41301007387 */ /* 0x0001e20000100800 */
[----:B------:R-:W-:-:S03]  /*25ab0*/  IMAD.X R26, R18, 0x1, R26, P2 ;  /* 0x00000001121a7824 */ /* 0x000fc600010e061a */
[----:B0-----:R-:W5:Y:S01]  /*25ac0*/  LDL.LU R19, [R1+0x1470] ;  /* 0x0014700001137983 */ /* 0x001f620000300800 */
[----:B------:R-:W-:-:S03]  /*25ad0*/  IADD3 R45, P2, PT, R16, R45, RZ ;  /* 0x0000002d102d7210 */ /* 0x000fc60007f5e0ff */
[----:B------:R0:W-:Y:S01]  /*25ae0*/  STL [R1+0x14d0], R26 ;  /* 0x0014d01a01007387 */ /* 0x0001e20000100800 */
[----:B------:R-:W-:Y:S01]  /*25af0*/  IMAD.X R44, R18, 0x1, R44, P3 ;  /* 0x00000001122c7824 */ /* 0x000fe200018e062c */
[----:B------:R-:W-:Y:S02]  /*25b00*/  IADD3 R43, P3, PT, R16, R43, RZ ;  /* 0x0000002b102b7210 */ /* 0x000fe40007f7e0ff */
        /* <DEDUP_REMOVED lines=38> */
[----:B------:R-:W-:Y:S04]  /*25d70*/  STL [R1+0x1464], R27 ;  /* 0x0014641b01007387 */ /* 0x000fe80000100800 */
[----:B0-----:R-:W2:Y:S01]  /*25d80*/  LDL.LU R24, [R1+0x1444] ;  /* 0x0014440001187983 */ /* 0x001ea20000300800 */
[----:B---3--:R-:W-:-:S05]  /*25d90*/  IADD3 R25, P2, PT, R16, R25, RZ ;  /* 0x0000001910197210 */ /* 0x008fca0007f5e0ff */
[----:B------:R0:W-:Y:S04]  /*25da0*/  STL [R1+0x145c], R25 ;  /* 0x00145c1901007387 */ /* 0x0001e80000100800 */
[----:B0-----:R-:W3:Y:S01]  /*25db0*/  LDL.LU R25, [R1+0x1460] ;  /* 0x0014600001197983 */ /* 0x001ee20000300800 */
[----:B----4-:R-:W-:-:S05]  /*25dc0*/  IMAD.X R23, R18, 0x1, R23, P3 ;  /* 0x0000000112177824 */ /* 0x010fca00018e0617 */
[----:B------:R0:W-:Y:S04]  /*25dd0*/  STL [R1+0x1478], R23 ;  /* 0x0014781701007387 */ /* 0x0001e80000100800 */
[----:B0-----:R-:W4:Y:S01]  /*25de0*/  LDL.LU R23, [R1+0x143c] ;  /* 0x00143c0001177983 */ /* 0x001f220000300800 */
[----:B-----5:R-:W-:-:S05]  /*25df0*/  IADD3 R22, P3, PT, R16, R22, RZ ;  /* 0x0000001610167210 */ /* 0x020fca0007f7e0ff */
        /* <DEDUP_REMOVED lines=28> */
[----:B------:R-:W-:-:S05]  /*25fc0*/  IADD3 R24, P6, PT, R16, R24, RZ ;  /* 0x0000001810187210 */ /* 0x000fca0007fde0ff */
[----:B------:R0:W-:Y:S04]  /*25fd0*/  STL [R1+0x1444], R24 ;  /* 0x0014441801007387 */ /* 0x0001e80000100800 */
[----:B0-----:R-:W2:Y:S04]  /*25fe0*/  LDL.LU R24, [R1+0x1400] ;  /* 0x0014000001187983 */ /* 0x001ea80000300800 */
[----:B------:R-:W-:Y:S01]  /*25ff0*/  STL [R1+0x1468], R46 ;  /* 0x0014682e01007387 */ /* 0x000fe20000100800 */
[----:B---3--:R-:W-:-:S05]  /*26000*/  IMAD.X R25, R18, 0x1, R25, P1 ;  /* 0x0000000112197824 */ /* 0x008fca00008e0619 */
[----:B------:R0:W-:Y:S04]  /*26010*/  STL [R1+0x1460], R25 ;  /* 0x0014601901007387 */ /* 0x0001e80000100800 */
[----:B0-----:R-:W3:Y:S01]  /*26020*/  LDL.LU R25, [R1+0x13dc] ;  /* 0x0013dc0001197983 */ /* 0x001ee20000300800 */
[----:B----4-:R-:W-:-:S05]  /*26030*/  IADD3 R23, P1, PT, R16, R23, RZ ;  /* 0x0000001710177210 */ /* 0x010fca0007f3e0ff */
[----:B------:R0:W-:Y:S04]  /*26040*/  STL [R1+0x143c], R23 ;  /* 0x00143c1701007387 */ /* 0x0001e80000100800 */
[----:B0-----:R-:W4:Y:S01]  /*26050*/  LDL.LU R23, [R1+0x13f8] ;  /* 0x0013f80001177983 */ /* 0x001f220000300800 */
[----:B-----5:R-:W-:-:S05]  /*26060*/  IMAD.X R22, R18, 0x1, R22, P2 ;  /* 0x0000000112167824 */ /* 0x020fca00010e0616 */
[----:B------:R0:W-:Y:S04]  /*26070*/  STL [R1+0x1458], R22 ;  /* 0x0014581601007387 */ /* 0x0001e80000100800 */
[----:B0-----:R-:W5:Y:S01]  /*26080*/  LDL.LU R22, [R1+0x13d4] ;  /* 0x0013d40001167983 */ /* 0x001f620000300800 */
[----:B------:R-:W-:Y:S01]  /*26090*/  IADD3 R19, P2, PT, R16, R19, RZ ;  /* 0x0000001310137210 */ /* 0x000fe20007f5e0ff */
[----:B------:R-:W-:-:S04]  /*260a0*/  IMAD.X R45, R18, 0x1, R45, P3 ;  /* 0x00000001122d7824 */ /* 0x000fc800018e062d */
[----:B------:R0:W-:Y:S01]  /*260b0*/  STL [R1+0x1434], R19 ;  /* 0x0014341301007387 */ /* 0x0001e20000100800 */
[----:B------:R-:W-:Y:S01]  /*260c0*/  IADD3 R44, P3, PT, R16, R44, RZ ;  /* 0x0000002c102c7210 */ /* 0x000fe20007f7e0ff */
[----:B------:R-:W-:Y:S02]  /*260d0*/  IMAD.X R43, R18, 0x1, R43, P4 ;  /* 0x00000001122b7824 */ /* 0x000fe400020e062b */
        /* <DEDUP_REMOVED lines=92> */
[----:B------:R-:W-:Y:S01]  /*266a0*/  IMAD.X R44, R18, 0x1, R44, P4 ;  /* 0x00000001122c7824 */ /* 0x000fe200020e062c */
[----:B------:R-:W-:Y:S01]  /*266b0*/  IADD3 R43, P4, PT, R16, R43, RZ ;  /* 0x0000002b102b7210 */ /* 0x000fe20007f9e0ff */
[----:B------:R-:W-:Y:S02]  /*266c0*/  IMAD.X R42, R18, 0x1, R42, P6 ;  /* 0x00000001122a7824 */ /* 0x000fe400030e062a */
        /* <DEDUP_REMOVED lines=50> */
[----:B-----5:R-:W-:-:S03]  /*269f0*/  IADD3 R22, P6, PT, R16, R22, RZ ;  /* 0x0000001610167210 */ /* 0x020fc60007fde0ff */
        /* <DEDUP_REMOVED lines=33> */
[----:B------:R0:W-:Y:S04]  /*26c10*/  STL [R1+0x1360], R25 ;  /* 0x0013601901007387 */ /* 0x0001e80000100800 */
[----:B0-----:R-:W3:Y:S01]  /*26c20*/  LDL.LU R25, [R1+0x12dc] ;  /* 0x0012dc0001197983 */ /* 0x001ee20000300800 */
[----:B----4-:R-:W-:Y:S01]  /*26c30*/  IADD3 R23, P3, PT, R16, R23, RZ ;  /* 0x0000001710177210 */ /* 0x010fe20007f7e0ff */
[----:B-----5:R-:W-:-:S04]  /*26c40*/  IMAD.X R45, R18, 0x1, R45, P4 ;  /* 0x00000001122d7824 */ /* 0x020fc800020e062d */
        /* <DEDUP_REMOVED lines=55> */
[----:B----4-:R-:W-:-:S03]  /*26fc0*/  IMAD.X R23, R18, 0x1, R23, P1 ;  /* 0x0000000112177824 */ /* 0x010fc600008e0617 */
        /* <DEDUP_REMOVED lines=27> */
[----:B------:R0:W-:Y:S04]  /*27180*/  STL [R1+0x12cc], R19 ;  /* 0x0012cc1301007387 */ /* 0x0001e80000100800 */
[----:B0-----:R-:W5:Y:S01]  /*27190*/  LDL.LU R19, [R1+0x1288] ;  /* 0x0012880001137983 */ /* 0x001f620000300800 */
[----:B------:R-:W-:-:S05]  /*271a0*/  IMAD.X R26, R18, 0x1, R26, P3 ;  /* 0x00000001121a7824 */ /* 0x000fca00018e061a */
        /* <DEDUP_REMOVED lines=45> */
[----:B------:R-:W4:Y:S04]  /*27480*/  LDL.LU R46, [R1+0x1278] ;  /* 0x00127800012e7983 */ /* 0x000f280000300800 */
[----:B------:R-:W-:Y:S04]  /*27490*/  STL [R1+0x1298], R28 ;  /* 0x0012981c01007387 */ /* 0x000fe80000100800 */
[----:B------:R0:W-:Y:S04]  /*274a0*/  STL [R1+0x1290], R23 ;  /* 0x0012901701007387 */ /* 0x0001e80000100800 */
[----:B------:R-:W-:Y:S04]  /*274b0*/  STL [R1+0x1274], R27 ;  /* 0x0012741b01007387 */ /* 0x000fe80000100800 */
[----:B0-----:R-:W4:Y:S01]  /*274c0*/  LDL.LU R23, [R1+0x1254] ;  /* 0x0012540001177983 */ /* 0x001f220000300800 */
[----:B-----5:R-:W-:-:S05]  /*274d0*/  IADD3 R22, P4, PT, R16, R22, RZ ;  /* 0x0000001610167210 */ /* 0x020fca0007f9e0ff */
[----:B------:R0:W-:Y:S04]  /*274e0*/  STL [R1+0x126c], R22 ;  /* 0x00126c1601007387 */ /* 0x0001e80000100800 */
        /* <DEDUP_REMOVED lines=9> */
[----:B0-----:R-:W2:Y:S04]  /*27580*/  LDL.LU R24, [R1+0x1244] ;  /* 0x0012440001187983 */ /* 0x001ea80000300800 */
[----:B------:R-:W2:Y:S04]  /*27590*/  LDL.LU R45, [R1+0x1260] ;  /* 0x00126000012d7983 */ /* 0x000ea80000300800 */
[----:B------:R-:W2:Y:S04]  /*275a0*/  LDL.LU R44, [R1+0x123c] ;  /* 0x00123c00012c7983 */ /* 0x000ea80000300800 */
[----:B------:R-:W2:Y:S01]  /*275b0*/  LDL.LU R43, [R1+0x1258] ;  /* 0x00125800012b7983 */ /* 0x000ea20000300800 */
[----:B---3--:R-:W-:-:S05]  /*275c0*/  IADD3 R25, P1, PT, R16, R25, RZ ;  /* 0x0000001910197210 */ /* 0x008fca0007f3e0ff */
        /* <DEDUP_REMOVED lines=17> */
[----:B0-----:R-:W3:Y:S01]  /*276e0*/  LDL.LU R25, [R1+0x11f4] ;  /* 0x0011f40001197983 */ /* 0x001ee20000300800 */
[----:B----4-:R-:W-:Y:S01]  /*276f0*/  IMAD.X R46, R18, 0x1, R46, P2 ;  /* 0x00000001122e7824 */ /* 0x010fe200010e062e */
[----:B------:R-:W-:-:S05]  /*27700*/  IADD3 R23, P2, PT, R16, R23, RZ ;  /* 0x0000001710177210 */ /* 0x000fca0007f5e0ff */
[----:B------:R0:W-:Y:S04]  /*27710*/  STL [R1+0x1254], R23 ;  /* 0x0012541701007387 */ /* 0x0001e80000100800 */
[----:B0-----:R-:W4:Y:S01]  /*27720*/  LDL.LU R23, [R1+0x1210] ;  /* 0x0012100001177983 */ /* 0x001f220000300800 */
[----:B-----5:R-:W-:-:S03]  /*27730*/  IMAD.X R22, R18, 0x1, R22, P3 ;  /* 0x0000000112167824 */ /* 0x020fc600018e0616 */
[----:B------:R-:W-:Y:S04]  /*27740*/  STL [R1+0x1278], R46 ;  /* 0x0012782e01007387 */ /* 0x000fe80000100800 */
[----:B------:R0:W-:Y:S04]  /*27750*/  STL [R1+0x1270], R22 ;  /* 0x0012701601007387 */ /* 0x0001e80000100800 */
[----:B0-----:R-:W5:Y:S01]  /*27760*/  LDL.LU R22, [R1+0x11ec] ;  /* 0x0011ec0001167983 */ /* 0x001f620000300800 */
[----:B------:R-:W-:-:S05]  /*27770*/  IADD3 R19, P3, PT, R16, R19, RZ ;  /* 0x0000001310137210 */ /* 0x000fca0007f7e0ff */
[----:B------:R0:W-:Y:S04]  /*27780*/  STL [R1+0x124c], R19 ;  /* 0x00124c1301007387 */ /* 0x0001e80000100800 */
[----:B0-----:R-:W5:Y:S01]  /*27790*/  LDL.LU R19, [R1+0x1208] ;  /* 0x0012080001137983 */ /* 0x001f620000300800 */
[----:B------:R-:W-:-:S05]  /*277a0*/  IMAD.X R26, R18, 0x1, R26, P4 ;  /* 0x00000001121a7824 */ /* 0x000fca00020e061a */
[----:B------:R0:W-:Y:S04]  /*277b0*/  STL [R1+0x1268], R26 ;  /* 0x0012681a01007387 */ /* 0x0001e80000100800 */
[----:B0-----:R-:W5:Y:S01]  /*277c0*/  LDL.LU R26, [R1+0x11e4] ;  /* 0x0011e400011a7983 */ /* 0x001f620000300800 */
[----:B--2---:R-:W-:Y:S01]  /*277d0*/  IADD3 R24, P4, PT, R16, R24, RZ ;  /* 0x0000001810187210 */ /* 0x004fe20007f9e0ff */
[----:B------:R-:W-:-:S04]  /*277e0*/  IMAD.X R45, R18, 0x1, R45, P6 ;  /* 0x00000001122d7824 */ /* 0x000fc800030e062d */
[----:B------:R0:W-:Y:S01]  /*277f0*/  STL [R1+0x1244], R24 ;  /* 0x0012441801007387 */ /* 0x0001e20000100800 */
[----:B------:R-:W-:Y:S01]  /*27800*/  IADD3 R44, P6, PT, R16, R44, RZ ;  /* 0x0000002c102c7210 */ /* 0x000fe20007fde0ff */
[----:B------:R-:W-:Y:S02]  /*27810*/  IMAD.X R43, R18, 0x1, R43, P1 ;  /* 0x00000001122b7824 */ /* 0x000fe400008e062b */
[----:B0-----:R-:W2:Y:S04]  /*27820*/  LDL.LU R24, [R1+0x1200] ;  /* 0x0012000001187983 */ /* 0x001ea80000300800 */
[----:B------:R-:W-:Y:S04]  /*27830*/  STL [R1+0x1260], R45 ;  /* 0x0012602d01007387 */ /* 0x000fe80000100800 */
[----:B------:R-:W-:Y:S01]  /*27840*/  STL [R1+0x123c], R44 ;  /* 0x00123c2c01007387 */ /* 0x000fe20000100800 */
[----:B---3--:R-:W-:-:S03]  /*27850*/  IADD3 R42, P1, PT, R16, R42, RZ ;  /* 0x0000002a102a7210 */ /* 0x008fc60007f3e0ff */
        /* <DEDUP_REMOVED lines=30> */
[----:B------:R-:W3:Y:S01]  /*27a40*/  LDL.LU R46, [R1+0x11dc] ;  /* 0x0011dc00012e7983 */ /* 0x000ee20000300800 */
[----:B------:R-:W-:-:S03]  /*27a50*/  IADD3 R25, P4, PT, R16, R25, RZ ;  /* 0x0000001910197210 */ /* 0x000fc60007f9e0ff */
[----:B------:R-:W-:Y:S04]  /*27a60*/  STL [R1+0x11fc], R28 ;  /* 0x0011fc1c01007387 */ /* 0x000fe80000100800 */
[----:B------:R0:W-:Y:S04]  /*27a70*/  STL [R1+0x11f4], R25 ;  /* 0x0011f41901007387 */ /* 0x0001e80000100800 */
[----:B------:R-:W-:Y:S04]  /*27a80*/  STL [R1+0x1218], R27 ;  /* 0x0012181b01007387 */ /* 0x000fe80000100800 */
        /* <DEDUP_REMOVED lines=36> */
[----:B------:R-:W-:-:S05]  /*27cd0*/  IMAD.X R25, R18, 0x1, R25, P3 ;  /* 0x0000000112197824 */ /* 0x000fca00018e0619 */
[----:B------:R0:W-:Y:S04]  /*27ce0*/  STL [R1+0x11f8], R25 ;  /* 0x0011f81901007387 */ /* 0x0001e80000100800 */
[----:B0-----:R-:W3:Y:S04]  /*27cf0*/  LDL.LU R25, [R1+0x1174] ;  /* 0x0011740001197983 */ /* 0x001ee80000300800 */
[----:B------:R-:W-:Y:S01]  /*27d00*/  STL [R1+0x11dc], R46 ;  /* 0x0011dc2e01007387 */ /* 0x000fe20000100800 */
[----:B----4-:R-:W-:-:S05]  /*27d10*/  IADD3 R23, P3, PT, R16, R23, RZ ;  /* 0x0000001710177210 */ /* 0x010fca0007f7e0ff */
[----:B------:R0:W-:Y:S04]  /*27d20*/  STL [R1+0x11d4], R23 ;  /* 0x0011d41701007387 */ /* 0x0001e80000100800 */
[----:B0-----:R-:W4:Y:S01]  /*27d30*/  LDL.LU R23, [R1+0x1190] ;  /* 0x0011900001177983 */ /* 0x001f220000300800 */
[----:B-----5:R-:W-:-:S05]  /*27d40*/  IMAD.X R22, R18, 0x1, R22, P4 ;  /* 0x0000000112167824 */ /* 0x020fca00020e0616 */
[----:B------:R0:W-:Y:S04]  /*27d50*/  STL [R1+0x11f0], R22 ;  /* 0x0011f01601007387 */ /* 0x0001e80000100800 */
[----:B0-----:R-:W5:Y:S01]  /*27d60*/  LDL.LU R22, [R1+0x116c] ;  /* 0x00116c0001167983 */ /* 0x001f620000300800 */
[----:B------:R-:W-:-:S05]  /*27d70*/  IADD3 R19, P4, PT, R16, R19, RZ ;  /* 0x0000001310137210 */ /* 0x000fca0007f9e0ff */
[----:B------:R0:W-:Y:S04]  /*27d80*/  STL [R1+0x11cc], R19 ;  /* 0x0011cc1301007387 */ /* 0x0001e80000100800 */
[----:B0-----:R-:W5:Y:S01]  /*27d90*/  LDL.LU R19, [R1+0x1188] ;  /* 0x0011880001137983 */ /* 0x001f620000300800 */
[----:B------:R-:W-:Y:S01]  /*27da0*/  IMAD.X R26, R18, 0x1, R26, P6 ;  /* 0x00000001121a7824 */ /* 0x000fe200030e061a */
[----:B------:R-:W-:-:S04]  /*27db0*/  IADD3 R45, P6, PT, R16, R45, RZ ;  /* 0x0000002d102d7210 */ /* 0x000fc80007fde0ff */
        /* <DEDUP_REMOVED lines=55> */
[----:B------:R-:W-:-:S03]  /*28130*/  IADD3 R26, P2, PT, R16, R26, RZ ;  /* 0x0000001a101a7210 */ /* 0x000fc60007f5e0ff */
        /* <DEDUP_REMOVED lines=91> */
[----:B0-----:R-:W5:Y:S04]  /*286f0*/  LDL.LU R22, [R1+0x10f0] ;  /* 0x0010f00001167983 */ /* 0x001f680000300800 */
[----:B------:R-:W5:Y:S01]  /*28700*/  LDL.LU R45, [R1+0x10cc] ;  /* 0x0010cc00012d7983 */ /* 0x000f620000300800 */
[----:B------:R-:W-:-:S03]  /*28710*/  IMAD.X R19, R18, 0x1, R19, P3 ;  /* 0x0000000112137824 */ /* 0x000fc600018e0613 */
        /* <DEDUP_REMOVED lines=18> */
[----:B------:R-:W5:Y:S01]  /*28840*/  LDL.LU R27, [R1+0x1084] ;  /* 0x00108400011b7983 */ /* 0x000f620000300800 */
[----:B------:R-:W-:-:S03]  /*28850*/  IADD3 R46, P3, PT, R16, R46, RZ ;  /* 0x0000002e102e7210 */ /* 0x000fc60007f7e0ff */
[----:B0-----:R-:W5:Y:S01]  /*28860*/  LDL.LU R19, [R1+0x10a0] ;  /* 0x0010a00001137983 */ /* 0x001f620000300800 */
        /* <DEDUP_REMOVED lines=162> */
[----:B0-----:R-:W3:Y:S04]  /*29290*/  LDL.LU R25, [R1+0xff8] ;  /* 0x000ff80001197983 */ /* 0x001ee80000300800 */
[----:B------:R-:W3:Y:S04]  /*292a0*/  LDL.LU R45, [R1+0xfd4] ;  /* 0x000fd400012d7983 */ /* 0x000ee80000300800 */
[----:B------:R-:W3:Y:S04]  /*292b0*/  LDL.LU R44, [R1+0xff0] ;  /* 0x000ff000012c7983 */ /* 0x000ee80000300800 */
[----:B------:R-:W3:Y:S01]  /*292c0*/  LDL.LU R43, [R1+0xfcc] ;  /* 0x000fcc00012b7983 */ /* 0x000ee20000300800 */
[----:B----4-:R-:W-:-:S05]  /*292d0*/  IMAD.X R23, R18, 0x1, R23, P4 ;  /* 0x0000000112177824 */ /* 0x010fca00020e0617 */
        /* <DEDUP_REMOVED lines=33> */
[----:B------:R-:W-:-:S04]  /*294f0*/  IADD3 R45, P2, PT, R16, R45, RZ ;  /* 0x0000002d102d7210 */ /* 0x000fc80007f5e0ff */
[----:B------:R0:W-:Y:S01]  /*29500*/  STL [R1+0xff8], R25 ;  /* 0x000ff81901007387 */ /* 0x0001e20000100800 */
[----:B------:R-:W-:Y:S01]  /*29510*/  IMAD.X R44, R18, 0x1, R44, P3 ;  /* 0x00000001122c7824 */ /* 0x000fe200018e062c */
[----:B------:R-:W-:Y:S02]  /*29520*/  IADD3 R43, P3, PT, R16, R43, RZ ;  /* 0x0000002b102b7210 */ /* 0x000fe40007f7e0ff */
[----:B0-----:R-:W3:Y:S04]  /*29530*/  LDL.LU R25, [R1+0xf74] ;  /* 0x000f740001197983 */ /* 0x001ee80000300800 */
[----:B------:R-:W-:Y:S04]  /*29540*/  STL [R1+0xfd4], R45 ;  /* 0x000fd42d01007387 */ /* 0x000fe80000100800 */
[----:B------:R-:W-:Y:S01]  /*29550*/  STL [R1+0xff0], R44 ;  /* 0x000ff02c01007387 */ /* 0x000fe20000100800 */
[----:B----4-:R-:W-:-:S03]  /*29560*/  IMAD.X R42, R18, 0x1, R42, P4 ;  /* 0x00000001122a7824 */ /* 0x010fc600020e062a */
        /* <DEDUP_REMOVED lines=30> */
[----:B------:R-:W4:Y:S01]  /*29750*/  LDL.LU R46, [R1+0xf90] ;  /* 0x000f9000012e7983 */ /* 0x000f220000300800 */
[----:B------:R-:W-:-:S03]  /*29760*/  IMAD.X R23, R18, 0x1, R23, P2 ;  /* 0x0000000112177824 */ /* 0x000fc600010e0617 */
        /* <DEDUP_REMOVED lines=41> */
[----:B0-----:R-:W4:Y:S04]  /*29a00*/  LDL.LU R23, [R1+0xf28] ;  /* 0x000f280001177983 */ /* 0x001f280000300800 */
[----:B------:R-:W-:Y:S01]  /*29a10*/  STL [R1+0xf90], R46 ;  /* 0x000f902e01007387 */ /* 0x000fe20000100800 */
[----:B-----5:R-:W-:-:S05]  /*29a20*/  IMAD.X R22, R18, 0x1, R22, P1 ;  /* 0x0000000112167824 */ /* 0x020fca00008e0616 */
        /* <DEDUP_REMOVED lines=272> */
[----:B------:R-:W5:Y:S04]  /*2ab30*/  LDL.LU R27, [R1+0xd9c] ;  /* 0x000d9c00011b7983 */ /* 0x000f680000300800 */
        /* <DEDUP_REMOVED lines=70> */
[----:B0-----:R-:W4:Y:S04]  /*2afa0*/  LDL.LU R23, [R1+0xd6c] ;  /* 0x000d6c0001177983 */ /* 0x001f280000300800 */
[----:B------:R-:W4:Y:S04]  /*2afb0*/  LDL.LU R45, [R1+0xd88] ;  /* 0x000d8800012d7983 */ /* 0x000f280000300800 */
[----:B------:R-:W4:Y:S04]  /*2afc0*/  LDL.LU R44, [R1+0xd64] ;  /* 0x000d6400012c7983 */ /* 0x000f280000300800 */
[----:B------:R-:W4:Y:S01]  /*2afd0*/  LDL.LU R43, [R1+0xd80] ;  /* 0x000d8000012b7983 */ /* 0x000f220000300800 */
[----:B-----5:R-:W-:-:S05]  /*2afe0*/  IADD3 R22, P1, PT, R16, R22, RZ ;  /* 0x0000001610167210 */ /* 0x020fca0007f3e0ff */
        /* <DEDUP_REMOVED lines=33> */
[----:B------:R-:W-:-:S04]  /*2b200*/  IMAD.X R45, R18, 0x1, R45, P6 ;  /* 0x00000001122d7824 */ /* 0x000fc800030e062d */
[----:B------:R0:W-:Y:S01]  /*2b210*/  STL [R1+0xd6c], R23 ;  /* 0x000d6c1701007387 */ /* 0x0001e20000100800 */
[----:B------:R-:W-:Y:S01]  /*2b220*/  IADD3 R44, P6, PT, R16, R44, RZ ;  /* 0x0000002c102c7210 */ /* 0x000fe20007fde0ff */
[----:B------:R-:W-:Y:S02]  /*2b230*/  IMAD.X R43, R18, 0x1, R43, P1 ;  /* 0x00000001122b7824 */ /* 0x000fe400008e062b */
[----:B0-----:R-:W4:Y:S04]  /*2b240*/  LDL.LU R23, [R1+0xd28] ;  /* 0x000d280001177983 */ /* 0x001f280000300800 */
[----:B------:R-:W-:Y:S04]  /*2b250*/  STL [R1+0xd88], R45 ;  /* 0x000d882d01007387 */ /* 0x000fe80000100800 */
[----:B------:R-:W-:Y:S01]  /*2b260*/  STL [R1+0xd64], R44 ;  /* 0x000d642c01007387 */ /* 0x000fe20000100800 */
[----:B-----5:R-:W-:-:S03]  /*2b270*/  IADD3 R42, P1, PT, R16, R42, RZ ;  /* 0x0000002a102a7210 */ /* 0x020fc60007f3e0ff */
        /* <DEDUP_REMOVED lines=30> */
[----:B------:R-:W5:Y:S01]  /*2b460*/  LDL.LU R46, [R1+0xd04] ;  /* 0x000d0400012e7983 */ /* 0x000f620000300800 */
[----:B------:R-:W-:-:S03]  /*2b470*/  IADD3 R22, P4, PT, R16, R22, RZ ;  /* 0x0000001610167210 */ /* 0x000fc60007f9e0ff */
        /* <DEDUP_REMOVED lines=41> */
[----:B------:R-:W-:-:S05]  /*2b710*/  IADD3 R46, P2, PT, R16, R46, RZ ;  /* 0x0000002e102e7210 */ /* 0x000fca0007f5e0ff */
[----:B------:R-:W-:Y:S01]  /*2b720*/  STL [R1+0xd04], R46 ;  /* 0x000d042e01007387 */ /* 0x000fe20000100800 */
[----:B------:R-:W-:-:S05]  /*2b730*/  IADD3 R19, P3, PT, R16, R19, RZ ;  /* 0x0000001310137210 */ /* 0x000fca0007f7e0ff */
        /* <DEDUP_REMOVED lines=250> */
[----:B0-----:R-:W5:Y:S04]  /*2c6e0*/  LDL.LU R19, [R1+0xb7c] ;  /* 0x000b7c0001137983 */ /* 0x001f680000300800 */
[----:B------:R-:W5:Y:S01]  /*2c6f0*/  LDL.LU R45, [R1+0xb98] ;  /* 0x000b9800012d7983 */ /* 0x000f620000300800 */
[----:B------:R-:W-:-:S03]  /*2c700*/  IADD3 R26, P3, PT, R16, R26, RZ ;  /* 0x0000001a101a7210 */ /* 0x000fc60007f7e0ff */
        /* <DEDUP_REMOVED lines=91> */
[----:B------:R-:W5:Y:S04]  /*2ccc0*/  LDL.LU R45, [R1+0xafc] ;  /* 0x000afc00012d7983 */ /* 0x000f680000300800 */
[----:B------:R-:W5:Y:S04]  /*2ccd0*/  LDL.LU R44, [R1+0xb18] ;  /* 0x000b1800012c7983 */ /* 0x000f680000300800 */
[----:B------:R-:W5:Y:S01]  /*2cce0*/  LDL.LU R43, [R1+0xaf4] ;  /* 0x000af400012b7983 */ /* 0x000f620000300800 */
[----:B------:R-:W-:-:S05]  /*2ccf0*/  IMAD.X R19, R18, 0x1, R19, P4 ;  /* 0x0000000112137824 */ /* 0x000fca00020e0613 */
        /* <DEDUP_REMOVED lines=37> */
[----:B------:R-:W-:-:S03]  /*2cf50*/  IADD3 R43, P3, PT, R16, R43, RZ ;  /* 0x0000002b102b7210 */ /* 0x000fc60007f7e0ff */
[----:B------:R-:W-:Y:S04]  /*2cf60*/  STL [R1+0xafc], R45 ;  /* 0x000afc2d01007387 */ /* 0x000fe80000100800 */
        /* <DEDUP_REMOVED lines=32> */
[----:B------:R-:W5:Y:S01]  /*2d170*/  LDL.LU R46, [R1+0xab8] ;  /* 0x000ab800012e7983 */ /* 0x000f620000300800 */
[----:B------:R-:W-:-:S03]  /*2d180*/  IMAD.X R19, R18, 0x1, R19, P2 ;  /* 0x0000000112137824 */ /* 0x000fc600010e0613 */
        /* <DEDUP_REMOVED lines=41> */
[----:B0-----:R-:W5:Y:S04]  /*2d420*/  LDL.LU R19, [R1+0xa50] ;  /* 0x000a500001137983 */ /* 0x001f680000300800 */
[----:B------:R-:W-:Y:S01]  /*2d430*/  STL [R1+0xab8], R46 ;  /* 0x000ab82e01007387 */ /* 0x000fe20000100800 */
[----:B------:R-:W-:-:S05]  /*2d440*/  IMAD.X R26, R18, 0x1, R26, P1 ;  /* 0x00000001121a7824 */ /* 0x000fca00008e061a */
        /* <DEDUP_REMOVED lines=344> */
[----:B------:R-:W5:Y:S04]  /*2e9d0*/  LDL.LU R45, [R1+0x8b0] ;  /* 0x0008b000012d7983 */ /* 0x000f680000300800 */
[----:B------:R-:W5:Y:S04]  /*2e9e0*/  LDL.LU R44, [R1+0x88c] ;  /* 0x00088c00012c7983 */ /* 0x000f680000300800 */
[----:B------:R-:W5:Y:S01]  /*2e9f0*/  LDL.LU R43, [R1+0x8a8] ;  /* 0x0008a800012b7983 */ /* 0x000f620000300800 */
[----:B------:R-:W-:-:S05]  /*2ea00*/  IADD3 R26, P1, PT, R16, R26, RZ ;  /* 0x0000001a101a7210 */ /* 0x000fca0007f3e0ff */
        /* <DEDUP_REMOVED lines=37> */
[----:B0-----:R-:W5:Y:S04]  /*2ec60*/  LDL.LU R19, [R1+0x850] ;  /* 0x0008500001137983 */ /* 0x001f680000300800 */
[----:B------:R-:W-:Y:S04]  /*2ec70*/  STL [R1+0x8b0], R45 ;  /* 0x0008b02d01007387 */ /* 0x000fe80000100800 */
        /* <DEDUP_REMOVED lines=420> */
[----:B------:R-:W5:Y:S01]  /*306c0*/  LDL.LU R44, [R1+0x738] ;  /* 0x00073800012c7983 */ /* 0x000f620000300800 */
[----:B------:R-:W-:-:S05]  /*306d0*/  IADD3 R26, P3, PT, R16, R26, RZ ;  /* 0x0000001a101a7210 */ /* 0x000fca0007f7e0ff */
[----:B------:R-:W-:Y:S04]  /*306e0*/  STL [R1+0x73c], R26 ;  /* 0x00073c1a01007387 */ /* 0x000fe80000100800 */
        /* <DEDUP_REMOVED lines=17> */
[----:B0-----:R-:W2:Y:S04]  /*30800*/  LDL R24, [R1+0x18d0] ;  /* 0x0018d00001187983 */ /* 0x001ea80000100800 */
[----:B------:R-:W2:Y:S04]  /*30810*/  LDL.LU R28, [R1+0x6f8] ;  /* 0x0006f800011c7983 */ /* 0x000ea80000300800 */
[----:B------:R-:W2:Y:S04]  /*30820*/  LDL.LU R27, [R1+0x6dc] ;  /* 0x0006dc00011b7983 */ /* 0x000ea80000300800 */
[----:B------:R-:W2:Y:S01]  /*30830*/  LDL.LU R26, [R1+0x6f0] ;  /* 0x0006f000011a7983 */ /* 0x000ea20000300800 */
        /* <DEDUP_REMOVED lines=14> */
[----:B------:R-:W1:Y:S01]  /*30920*/  SYNCS.PHASECHK.TRANS64.TRYWAIT P2, [UR6], R20 ;  /* 0x00000014ff0075a7 */ /* 0x000e620008041106 */
[----:B------:R-:W-:Y:S02]  /*30930*/  IMAD.X R44, R18, 0x1, R44, P3 ;  /* 0x00000001122c7824 */ /* 0x000fe400018e062c */
[----:B------:R1:W-:Y:S04]  /*30940*/  STL [R1+0x740], R45 ;  /* 0x0007402d01007387 */ /* 0x0003e80000100800 */
[----:B------:R1:W-:Y:S01]  /*30950*/  STL [R1+0x738], R44 ;  /* 0x0007382c01007387 */ /* 0x0003e20000100800 */
[----:B------:R-:W-:Y:S01]  /*30960*/  PRMT R21, RZ, 0x7610, R21 ;  /* 0x00007610ff157816 */ /* 0x000fe20000000015 */
[----:B0-----:R-:W0:Y:S01]  /*30970*/  LDC R19, c[0x0][0x3a0] ;  /* 0x0000e800ff137b82 */ /* 0x001e220000000800 */
[----:B------:R-:W-:Y:S01]  /*30980*/  IADD3 R43, P3, PT, R16, R43, RZ ;  /* 0x0000002b102b7210 */ /* 0x000fe20007f7e0ff */
[----:B------:R-:W-:-:S04]  /*30990*/  IMAD.X R42, R18, 0x1, R42, P4 ;  /* 0x00000001122a7824 */ /* 0x000fc800020e062a */
[----:B------:R0:W-:Y:S04]  /*309a0*/  STL [R1+0x71c], R43 ;  /* 0x00071c2b01007387 */ /* 0x0001e80000100800 */
[----:B------:R0:W-:Y:S01]  /*309b0*/  STL [R1+0x730], R42 ;  /* 0x0007302a01007387 */ /* 0x0001e20000100800 */
[----:B--2---:R-:W-:Y:S01]  /*309c0*/  IADD3 R41, P4, PT, R16, R41, RZ ;  /* 0x0000002910297210 */ /* 0x004fe20007f9e0ff */
[----:B------:R-:W-:-:S04]  /*309d0*/  IMAD.X R40, R18, 0x1, R40, P6 ;  /* 0x0000000112287824 */ /* 0x000fc800030e0628 */
[----:B------:R2:W-:Y:S01]  /*309e0*/  STL [R1+0x714], R41 ;  /* 0x0007142901007387 */ /* 0x0005e20000100800 */
[----:B------:R-:W-:-:S03]  /*309f0*/  IADD3 R39, P6, PT, R16, R39, RZ ;  /* 0x0000002710277210 */ /* 0x000fc60007fde0ff */
[----:B------:R2:W-:Y:S01]  /*30a00*/  STL [R1+0x728], R40 ;  /* 0x0007282801007387 */ /* 0x0005e20000100800 */
[----:B------:R-:W-:-:S03]  /*30a10*/  IMAD.X R38, R18, 0x1, R38, P1 ;  /* 0x0000000112267824 */ /* 0x000fc600008e0626 */
        /* <DEDUP_REMOVED lines=19> */
[----:B------:R-:W-:Y:S02]  /*30b50*/  VIADD R24, R24, 0x1 ;  /* 0x0000000118187836 */ /* 0x000fe40000000000 */
[----:B------:R-:W-:Y:S01]  /*30b60*/  IMAD.X R28, R18, 0x1, R28, P3 ;  /* 0x00000001121c7824 */ /* 0x000fe200018e061c */
[----:B------:R2:W-:Y:S01]  /*30b70*/  STL [R1+0x6e4], R29 ;  /* 0x0006e41d01007387 */ /* 0x0005e20000100800 */
[----:B------:R-:W-:-:S03]  /*30b80*/  IADD3 R27, P3, PT, R16, R27, RZ ;  /* 0x0000001b101b7210 */ /* 0x000fc60007f7e0ff */
[----:B------:R2:W-:Y:S01]  /*30b90*/  STL [R1+0x18dc], R24 ;  /* 0x0018dc1801007387 */ /* 0x0005e20000100800 */
[----:B------:R-:W-:-:S03]  /*30ba0*/  IMAD.X R26, R18, 0x1, R26, P4 ;  /* 0x00000001121a7824 */ /* 0x000fc600020e061a */
[----:B------:R2:W-:Y:S04]  /*30bb0*/  STL [R1+0x6f8], R28 ;  /* 0x0006f81c01007387 */ /* 0x0005e80000100800 */
[----:B------:R2:W-:Y:S04]  /*30bc0*/  STL [R1+0x6dc], R27 ;  /* 0x0006dc1b01007387 */ /* 0x0005e80000100800 */
[----:B------:R2:W-:Y:S01]  /*30bd0*/  STL [R1+0x6f0], R26 ;  /* 0x0006f01a01007387 */ /* 0x0005e20000100800 */
[----:B------:R-:W-:Y:S01]  /*30be0*/  IADD3 R7, P4, PT, R16, R7, RZ ;  /* 0x0000000710077210 */ /* 0x000fe20007f9e0ff */
[----:B0-----:R-:W-:-:S02]  /*30bf0*/  IMAD R19, R24, -0x80, R19 ;  /* 0xffffff8018137824 */ /* 0x001fc400078e0213 */
[----:B---3--:R-:W-:-:S05]  /*30c00*/  IMAD.X R25, R18, 0x1, R25, P6 ;  /* 0x0000000112197824 */ /* 0x008fca00030e0619 */
[----:B------:R2:W-:Y:S01]  /*30c10*/  STL [R1+0x6e8], R25 ;  /* 0x0006e81901007387 */ /* 0x0005e20000100800 */
[----:B------:R-:W-:Y:S01]  /*30c20*/  IMAD.X R8, R18, 0x1, R8, P4 ;  /* 0x0000000112087824 */ /* 0x000fe200020e0608 */
[C---:B------:R-:W-:Y:S02]  /*30c30*/  IADD3 R5, P6, PT, R16.reuse, R5, RZ ;  /* 0x0000000510057210 */ /* 0x040fe40007fde0ff */
[----:B------:R-:W-:Y:S01]  /*30c40*/  IADD3 R0, P4, PT, R16, R0, RZ ;  /* 0x0000000010007210 */ /* 0x000fe20007f9e0ff */
[----:B----4-:R-:W-:-:S05]  /*30c50*/  IMAD.X R23, R18, 0x1, R23, P1 ;  /* 0x0000000112177824 */ /* 0x010fca00008e0617 */
[----:B------:R2:W-:Y:S01]  /*30c60*/  STL [R1+0x6e0], R23 ;  /* 0x0006e01701007387 */ /* 0x0005e20000100800 */
[----:B------:R-:W-:Y:S01]  /*30c70*/  IADD3 R3, P1, PT, R16, R3, RZ ;  /* 0x0000000310037210 */ /* 0x000fe20007f3e0ff */
[C---:B------:R-:W-:Y:S02]  /*30c80*/  IMAD.X R6, R18.reuse, 0x1, R6, P6 ;  /* 0x0000000112067824 */ /* 0x040fe400030e0606 */
[----:B-----5:R-:W-:-:S05]  /*30c90*/  IMAD.X R22, R18, 0x1, R22, P3 ;  /* 0x0000000112167824 */ /* 0x020fca00018e0616 */
[----:B------:R2:W-:Y:S04]  /*30ca0*/  STL [R1+0x6d8], R22 ;  /* 0x0006d81601007387 */ /* 0x0005e80000100800 */
[----:B------:R2:W-:Y:S01]  /*30cb0*/  STL.S16 [R1+0x6b8], R21 ;  /* 0x0006b81501007387 */ /* 0x0005e20000100600 */
[----:B------:R-:W-:Y:S01]  /*30cc0*/  ISETP.GT.AND P3, PT, R19, RZ, PT ;  /* 0x000000ff1300720c */ /* 0x000fe20003f64270 */
[C---:B------:R-:W-:Y:S02]  /*30cd0*/  IMAD.X R4, R18.reuse, 0x1, R4, P1 ;  /* 0x0000000112047824 */ /* 0x040fe400008e0604 */
[----:B------:R-:W-:Y:S01]  /*30ce0*/  IMAD.X R2, R18, 0x1, R2, P4 ;  /* 0x0000000112027824 */ /* 0x000fe200020e0602 */
[----:B-1----:R-:W-:Y:S09]  /*30cf0*/  @!P2 BRA `(.L_x_8) ;  /* 0x000002240058a947 */ /* 0x002ff20003800000 */
.L_x_16:
[----:B------:R0:W-:Y:S04]  /*30d00*/  STL [R1+0x1fa4], R6 ;  /* 0x001fa40601007387 */ /* 0x0001e80000100800 */
[----:B0-----:R-:W3:Y:S01]  /*30d10*/  LDL R6, [R1+0x6b8] ;  /* 0x0006b80001067983 */ /* 0x001ee20000100800 */
[----:B------:R-:W-:Y:S01]  /*30d20*/  @P3 IMAD.MOV.U32 R20, RZ, RZ, R0 ;  /* 0x000000ffff143224 */ /* 0x000fe200078e0000 */
[----:B------:R-:W-:Y:S01]  /*30d30*/  ISETP.GT.AND P1, PT, R19, 0x1, PT ;  /* 0x000000011300780c */ /* 0x000fe20003f24270 */
[----:B--2---:R-:W-:Y:S01]  /*30d40*/  @P3 IMAD.MOV.U32 R21, RZ, RZ, R2 ;  /* 0x000000ffff153224 */ /* 0x004fe200078e0002 */
[----:B------:R0:W-:Y:S04]  /*30d50*/  STL [R1+0x1fa0], R7 ;  /* 0x001fa00701007387 */ /* 0x0001e80000100800 */
[----:B------:R-:W-:Y:S04]  /*30d60*/  STL [R1+0x1f9c], R8 ;  /* 0x001f9c0801007387 */ /* 0x000fe80000100800 */
[----:B------:R-:W-:Y:S01]  /*30d70*/  STL [R1+0x1ad0], R47 ;  /* 0x001ad02f01007387 */ /* 0x000fe20000100800 */
[----:B0-----:R-:W-:-:S03]  /*30d80*/  PRMT R7, RZ, 0x7610, R7 ;  /* 0x00007610ff077816 */ /* 0x001fc60000000007 */
        /* <DEDUP_REMOVED lines=90> */
[----:B---3--:R-:W2:Y:S04]  /*31330*/  @P3 LDG.E.U8 R6, desc[UR14][R20.64] ;  /* 0x0000000e14063981 */ /* 0x008ea8000c1e1100 */
        /* <DEDUP_REMOVED lines=299> */
[----:B--2---:R0:W-:Y:S04]  /*325f0*/  @P3 STL [R1+0x6b8], R6 ;  /* 0x0006b80601003387 */ /* 0x0041e80000100800 */
[----:B0-----:R-:W2:Y:S01]  /*32600*/  LDL.LU R6, [R1+0x1fa4] ;  /* 0x001fa40001067983 */ /* 0x001ea20000300800 */
[----:B------:R-:W-:-:S02]  /*32610*/  @P3 IMAD.MOV.U32 R20, RZ, RZ, R3 ;  /* 0x000000ffff143224 */ /* 0x000fc400078e0003 */
[----:B------:R-:W-:Y:S01]  /*32620*/  @P3 IMAD.MOV.U32 R21, RZ, RZ, R4 ;  /* 0x000000ffff153224 */ /* 0x000fe200078e0004 */
[----:B------:R-:W-:-:S04]  /*32630*/  PRMT R8, RZ, 0x7610, R8 ;  /* 0x00007610ff087816 */ /* 0x000fc80000000008 */
[----:B------:R0:W3:Y:S02]  /*32640*/  @P3 LDG.E.U8 R7, desc[UR14][R20.64] ;  /* 0x0000000e14073981 */ /* 0x0000e4000c1e1100 */
[----:B0-----:R-:W-:Y:S02]  /*32650*/  @P3 IMAD.MOV.U32 R20, RZ, RZ, R5 ;  /* 0x000000ffff143224 */ /* 0x001fe400078e0005 */
[----:B--2---:R-:W-:-:S05]  /*32660*/  @P3 IMAD.MOV.U32 R21, RZ, RZ, R6 ;  /* 0x000000ffff153224 */ /* 0x004fca00078e0006 */
[----:B------:R-:W2:Y:S04]  /*32670*/  @P3 LDG.E.U8 R8, desc[UR14][R20.64] ;  /* 0x0000000e14083981 */ /* 0x000ea8000c1e1100 */
[----:B------:R-:W-:Y:S04]  /*32680*/  STL [R1+0x1904], R3 ;  /* 0x0019040301007387 */ /* 0x000fe80000100800 */
[----:B------:R-:W-:Y:S04]  /*32690*/  STL [R1+0x1900], R4 ;  /* 0x0019000401007387 */ /* 0x000fe80000100800 */
[----:B---3--:R0:W-:Y:S04]  /*326a0*/  STL [R1+0x6b4], R7 ;  /* 0x0006b40701007387 */ /* 0x0081e80000100800 */
[----:B0-----:R-:W3:Y:S04]  /*326b0*/  LDL.LU R7, [R1+0x1fa0] ;  /* 0x001fa00001077983 */ /* 0x001ee80000300800 */
[----:B------:R-:W-:Y:S04]  /*326c0*/  STL [R1+0x190c], R5 ;  /* 0x00190c0501007387 */ /* 0x000fe80000100800 */
[----:B------:R-:W-:Y:S04]  /*326d0*/  STL [R1+0x1908], R6 ;  /* 0x0019080601007387 */ /* 0x000fe80000100800 */
[----:B--2---:R0:W-:Y:S04]  /*326e0*/  STL [R1+0x6b0], R8 ;  /* 0x0006b00801007387 */ /* 0x0041e80000100800 */
[----:B0-----:R-:W2:Y:S01]  /*326f0*/  LDL.LU R8, [R1+0x1f9c] ;  /* 0x001f9c0001087983 */ /* 0x001ea20000300800 */
[----:B------:R-:W-:Y:S01]  /*32700*/  PRMT R47, RZ, 0x7610, R47 ;  /* 0x00007610ff2f7816 */ /* 0x000fe2000000002f */
[----:B---3--:R-:W-:-:S02]  /*32710*/  @P3 IMAD.MOV.U32 R20, RZ, RZ, R7 ;  /* 0x000000ffff143224 */ /* 0x008fc400078e0007 */
[----:B--2---:R-:W-:-:S05]  /*32720*/  @P3 IMAD.MOV.U32 R21, RZ, RZ, R8 ;  /* 0x000000ffff153224 */ /* 0x004fca00078e0008 */
[----:B------:R-:W2:Y:S04]  /*32730*/  @P3 LDG.E.U8 R47, desc[UR14][R20.64] ;  /* 0x0000000e142f3981 */ /* 0x000ea8000c1e1100 */
[----:B------:R-:W-:Y:S04]  /*32740*/  STL [R1+0x1914], R7 ;  /* 0x0019140701007387 */ /* 0x000fe80000100800 */
[----:B------:R-:W-:Y:S04]  /*32750*/  STL [R1+0x1910], R8 ;  /* 0x0019100801007387 */ /* 0x000fe80000100800 */
[----:B--2---:R0:W-:Y:S04]  /*32760*/  STL [R1+0x6ac], R47 ;  /* 0x0006ac2f01007387 */ /* 0x0041e80000100800 */
[----:B0-----:R-:W2:Y:S04]  /*32770*/  LDL.LU R47, [R1+0x1f98] ;  /* 0x001f9800012f7983 */ /* 0x001ea80000300800 */
[----:B------:R-:W3:Y:S04]  /*32780*/  LDL R20, [R1+0x6d8] ;  /* 0x0006d80001147983 */ /* 0x000ee80000100800 */
[----:B------:R-:W3:Y:S01]  /*32790*/  LDL R21, [R1+0x6dc] ;  /* 0x0006dc0001157983 */ /* 0x000ee20000100800 */
[----:B------:R-:W-:-:S02]  /*327a0*/  PRMT R27, RZ, 0x7610, R27 ;  /* 0x00007610ff1b7816 */ /* 0x000fc4000000001b */
[----:B---3--:R-:W-:-:S04]  /*327b0*/  @P1 LOP3.LUT R21, R21, R20, RZ, 0x3c, !PT ;  /* 0x0000001415151212 */ /* 0x008fc800078e3cff */
[----:B------:R-:W-:-:S04]  /*327c0*/  @P1 LOP3.LUT R20, R21, R20, RZ, 0x3c, !PT ;  /* 0x0000001415141212 */ /* 0x000fc800078e3cff */
[----:B------:R-:W-:-:S05]  /*327d0*/  @P1 LOP3.LUT R21, R21, R20, RZ, 0x3c, !PT ;  /* 0x0000001415151212 */ /* 0x000fca00078e3cff */
[----:B------:R-:W3:Y:S04]  /*327e0*/  @P1 LDG.E.U8 R27, desc[UR14][R20.64] ;  /* 0x0000000e141b1981 */ /* 0x000ee8000c1e1100 */
[----:B---3--:R0:W-:Y:S04]  /*327f0*/  STL [R1+0x6a8], R27 ;  /* 0x0006a81b01007387 */ /* 0x0081e80000100800 */
[----:B0-----:R-:W3:Y:S04]  /*32800*/  LDL.LU R27, [R1+0x1f94] ;  /* 0x001f9400011b7983 */ /* 0x001ee80000300800 */
[----:B------:R-:W4:Y:S04]  /*32810*/  LDL R20, [R1+0x6e0] ;  /* 0x0006e00001147983 */ /* 0x000f280000100800 */
[----:B------:R-:W4:Y:S01]  /*32820*/  LDL R21, [R1+0x6e4] ;  /* 0x0006e40001157983 */ /* 0x000f220000100800 */
[----:B--2---:R-:W-:-:S02]  /*32830*/  PRMT R47, RZ, 0x7610, R47 ;  /* 0x00007610ff2f7816 */ /* 0x004fc4000000002f */
[----:B----4-:R-:W-:-:S04]  /*32840*/  @P1 LOP3.LUT R21, R21, R20, RZ, 0x3c, !PT ;  /* 0x0000001415151212 */ /* 0x010fc800078e3cff */
[----:B------:R-:W-:-:S04]  /*32850*/  @P1 LOP3.LUT R20, R21, R20, RZ, 0x3c, !PT ;  /* 0x0000001415141212 */ /* 0x000fc800078e3cff */
[----:B------:R-:W-:-:S05]  /*32860*/  @P1 LOP3.LUT R21, R21, R20, RZ, 0x3c, !PT ;  /* 0x0000001415151212 */ /* 0x000fca00078e3cff */
[----:B------:R-:W2:Y:S04]  /*32870*/  @P1 LDG.E.U8 R47, desc[UR14][R20.64] ;  /* 0x0000000e142f1981 */ /* 0x000ea8000c1e1100 */
[----:B--2---:R0:W-:Y:S04]  /*32880*/  STL [R1+0x694], R47 ;  /* 0x0006942f01007387 */ /* 0x0041e80000100800 */
[----:B0-----:R-:W2:Y:S04]  /*32890*/  LDL.LU R47, [R1+0x1f90] ;  /* 0x001f9000012f7983 */ /* 0x001ea80000300800 */
[----:B------:R-:W4:Y:S04]  /*328a0*/  LDL R20, [R1+0x6e8] ;  /* 0x0006e80001147983 */ /* 0x000f280000100800 */
[----:B------:R-:W4:Y:S01]  /*328b0*/  LDL R21, [R1+0x6ec] ;  /* 0x0006ec0001157983 */ /* 0x000f220000100800 */
[----:B---3--:R-:W-:-:S02]  /*328c0*/  PRMT R27, RZ, 0x7610, R27 ;  /* 0x00007610ff1b7816 */ /* 0x008fc4000000001b */
[----:B----4-:R-:W-:-:S04]  /*328d0*/  @P1 LOP3.LUT R21, R21, R20, RZ, 0x3c, !PT ;  /* 0x0000001415151212 */ /* 0x010fc800078e3cff */
        /* <DEDUP_REMOVED lines=11> */
[----:B------:R-:W2:Y:S01]  /*32990*/  @P1 LDG.E.U8 R47, desc[UR14][R20.64] ;  /* 0x0000000e142f1981 */ /* 0x000ea2000c1e1100 */
[----:B------:R-:W-:-:S03]  /*329a0*/  ISETP.GT.AND P2, PT, R19, 0x2, PT ;  /* 0x000000021300780c */ /* 0x000fc60003f44270 */
        /* <DEDUP_REMOVED lines=2806> */
[----:B------:R-:W-:-:S02]  /*3d910*/  PRMT R43, RZ, 0x7610, R43 ;  /* 0x00007610ff2b7816 */ /* 0x000fc4000000002b */
[----:B----4-:R-:W-:-:S04]  /*3d920*/  @P1 LOP3.LUT R21, R21, R20, RZ, 0x3c, !PT ;  /* 0x0000001415151212 */ /* 0x010fc800078e3cff */
[----:B------:R-:W-:-:S04]  /*3d930*/  @P1 LOP3.LUT R20, R21, R20, RZ, 0x3c, !PT ;  /* 0x0000001415141212 */ /* 0x000fc800078e3cff */
[----:B------:R-:W-:-:S05]  /*3d940*/  @P1 LOP3.LUT R21, R21, R20, RZ, 0x3c, !PT ;  /* 0x0000001415151212 */ /* 0x000fca00078e3cff */
[----:B------:R-:W4:Y:S01]  /*3d950*/  @P1 LDG.E.U8 R43, desc[UR14][R20.64] ;  /* 0x0000000e142b1981 */ /* 0x000f22000c1e1100 */
[----:B------:R-:W-:-:S03]  /*3d960*/  ISETP.GT.AND P2, PT, R19, 0x4e, PT ;  /* 0x0000004e1300780c */ /* 0x000fc60003f44270 */
[----:B----4-:R0:W-:Y:S04]  /*3d970*/  STL [R1+0x188], R43 ;  /* 0x0001882b01007387 */ /* 0x0101e80000100800 */
[----:B0-----:R-:W4:Y:S04]  /*3d980*/  LDL.LU R43, [R1+0x1ac8] ;  /* 0x001ac800012b7983 */ /* 0x001f280000300800 */
[----:B------:R-:W2:Y:S04]  /*3d990*/  LDL R20, [R1+0xf80] ;  /* 0x000f800001147983 */ /* 0x000ea80000100800 */
[----:B------:R-:W2:Y:S01]  /*3d9a0*/  LDL R21, [R1+0xf84] ;  /* 0x000f840001157983 */ /* 0x000ea20000100800 */
[----:B------:R-:W-:-:S02]  /*3d9b0*/  PRMT R26, RZ, 0x7610, R26 ;  /* 0x00007610ff1a7816 */ /* 0x000fc4000000001a */
[----:B--2---:R-:W-:-:S04]  /*3d9c0*/  @P2 LOP3.LUT R21, R21, R20, RZ, 0x3c, !PT ;  /* 0x0000001415152212 */ /* 0x004fc800078e3cff */
[----:B------:R-:W-:-:S04]  /*3d9d0*/  @P2 LOP3.LUT R20, R21, R20, RZ, 0x3c, !PT ;  /* 0x0000001415142212 */ /* 0x000fc800078e3cff */
[----:B------:R-:W-:-:S05]  /*3d9e0*/  @P2 LOP3.LUT R21, R21, R20, RZ, 0x3c, !PT ;  /* 0x0000001415152212 */ /* 0x000fca00078e3cff */
[----:B------:R-:W2:Y:S04]  /*3d9f0*/  @P2 LDG.E.U8 R26, desc[UR14][R20.64] ;  /* 0x0000000e141a2981 */ /* 0x000ea8000c1e1100 */
[----:B--2---:R0:W-:Y:S04]  /*3da00*/  STL [R1+0x384], R26 ;  /* 0x0003841a01007387 */ /* 0x0041e80000100800 */
[----:B0-----:R-:W2:Y:S04]  /*3da10*/  LDL.LU R26, [R1+0x1ac4] ;  /* 0x001ac400011a7983 */ /* 0x001ea80000300800 */
        /* <DEDUP_REMOVED lines=24> */
[----:B------:R-:W2:Y:S01]  /*3dba0*/  @P2 LDG.E.U8 R40, desc[UR14][R20.64] ;  /* 0x0000000e14282981 */ /* 0x000ea2000c1e1100 */
[----:B------:R-:W-:-:S03]  /*3dbb0*/  ISETP.GT.AND P1, PT, R19, 0x4f, PT ;  /* 0x0000004f1300780c */ /* 0x000fc60003f24270 */
        /* <DEDUP_REMOVED lines=442> */
[----:B------:R0:W2:Y:S04]  /*3f760*/  @P2 LDG.E.U8 R47, desc[UR14][R20.64] ;  /* 0x0000000e142f2981 */ /* 0x0000a8000c1e1100 */
[----:B------:R-:W0:Y:S04]  /*3f770*/  LDL R20, [R1+0x1120] ;  /* 0x0011200001147983 */ /* 0x000e280000100800 */
[----:B------:R-:W0:Y:S01]  /*3f780*/  LDL R21, [R1+0x1124] ;  /* 0x0011240001157983 */ /* 0x000e220000100800 */
[----:B------:R-:W-:Y:S02]  /*3f790*/  ISETP.GT.AND P1, PT, R19, 0x5b, PT ;  /* 0x0000005b1300780c */ /* 0x000fe40003f24270 */
[----:B------:R-:W-:-:S11]  /*3f7a0*/  PRMT R58, RZ, 0x7610, R58 ;  /* 0x00007610ff3a7816 */ /* 0x000fd6000000003a */
[----:B0-----:R-:W-:-:S04]  /*3f7b0*/  @P1 LOP3.LUT R21, R21, R20, RZ, 0x3c, !PT ;  /* 0x0000001415151212 */ /* 0x001fc800078e3cff */
[----:B------:R-:W-:-:S04]  /*3f7c0*/  @P1 LOP3.LUT R20, R21, R20, RZ, 0x3c, !PT ;  /* 0x0000001415141212 */ /* 0x000fc800078e3cff */
[----:B------:R-:W-:-:S05]  /*3f7d0*/  @P1 LOP3.LUT R21, R21, R20, RZ, 0x3c, !PT ;  /* 0x0000001415151212 */ /* 0x000fca00078e3cff */
[----:B------:R-:W3:Y:S04]  /*3f7e0*/  @P1 LDG.E.U8 R58, desc[UR14][R20.64] ;  /* 0x0000000e143a1981 */ /* 0x000ee8000c1e1100 */
[----:B--2---:R0:W-:Y:S04]  /*3f7f0*/  STL [R1+0xcc], R47 ;  /* 0x0000cc2f01007387 */ /* 0x0041e80000100800 */
[----:B0-----:R-:W2:Y:S04]  /*3f800*/  LDL R47, [R1+0x114c] ;  /* 0x00114c00012f7983 */ /* 0x001ea80000100800 */
[----:B---3--:R0:W-:Y:S04]  /*3f810*/  STL [R1+0xc4], R58 ;  /* 0x0000c43a01007387 */ /* 0x0081e80000100800 */
[----:B0-----:R-:W3:Y:S04]  /*3f820*/  LDL.LU R58, [R1+0x19f8] ;  /* 0x0019f800013a7983 */ /* 0x001ee80000300800 */
        /* <DEDUP_REMOVED lines=35> */
[----:B------:R-:W-:-:S03]  /*3fa60*/  PRMT R27, RZ, 0x7610, R27 ;  /* 0x00007610ff1b7816 */ /* 0x000fc6000000001b */
[----:B--2---:R0:W-:Y:S04]  /*3fa70*/  STL [R1+0xac], R50 ;  /* 0x0000ac3201007387 */ /* 0x0041e80000100800 */
[----:B0-----:R-:W2:Y:S04]  /*3fa80*/  LDL.LU R50, [R1+0x19e8] ;  /* 0x0019e80001327983 */ /* 0x001ea80000300800 */
[----:B------:R-:W2:Y:S01]  /*3fa90*/  LDL R21, [R1+0x1148] ;  /* 0x0011480001157983 */ /* 0x000ea20000100800 */
[----:B------:R-:W-:Y:S01]  /*3faa0*/  @P2 IMAD.MOV.U32 R20, RZ, RZ, R47 ;  /* 0x000000ffff142224 */ /* 0x000fe200078e002f */
[----:B------:R-:W-:-:S02]  /*3fab0*/  PRMT R48, RZ, 0x7610, R48 ;  /* 0x00007610ff307816 */ /* 0x000fc40000000030 */
[----:B------:R-:W3:Y:S04]  /*3fac0*/  LDL R47, [R1+0x1178] ;  /* 0x00117800012f7983 */ /* 0x000ee80000100800 */
[----:B--2---:R0:W2:Y:S04]  /*3fad0*/  @P2 LDG.E.U8 R27, desc[UR14][R20.64] ;  /* 0x0000000e141b2981 */ /* 0x0040a8000c1e1100 */
[----:B------:R-:W0:Y:S04]  /*3fae0*/  LDL R20, [R1+0x1150] ;  /* 0x0011500001147983 */ /* 0x000e280000100800 */
[----:B------:R-:W0:Y:S02]  /*3faf0*/  LDL R21, [R1+0x1154] ;  /* 0x0011540001157983 */ /* 0x000e240000100800 */
        /* <DEDUP_REMOVED lines=39> */
[----:B------:R-:W-:Y:S02]  /*3fd70*/  PRMT R53, RZ, 0x7610, R53 ;  /* 0x00007610ff357816 */ /* 0x000fe40000000035 */
[----:B--2---:R-:W-:-:S04]  /*3fd80*/  @P1 LOP3.LUT R21, R21, R20, RZ, 0x3c, !PT ;  /* 0x0000001415151212 */ /* 0x004fc800078e3cff */
[----:B------:R-:W-:-:S04]  /*3fd90*/  @P1 LOP3.LUT R20, R21, R20, RZ, 0x3c, !PT ;  /* 0x0000001415141212 */ /* 0x000fc800078e3cff */
[----:B------:R-:W-:-:S05]  /*3fda0*/  @P1 LOP3.LUT R21, R21, R20, RZ, 0x3c, !PT ;  /* 0x0000001415151212 */ /* 0x000fca00078e3cff */
[----:B------:R0:W2:Y:S02]  /*3fdb0*/  @P1 LDG.E.U8 R51, desc[UR14][R20.64] ;  /* 0x0000000e14331981 */ /* 0x0000a4000c1e1100 */
[----:B0-----:R-:W-:Y:S02]  /*3fdc0*/  @P1 IMAD.MOV.U32 R20, RZ, RZ, R27 ;  /* 0x000000ffff141224 */ /* 0x001fe400078e001b */
[----:B------:R-:W-:-:S05]  /*3fdd0*/  @P1 IMAD.MOV.U32 R21, RZ, RZ, R47 ;  /* 0x000000ffff151224 */ /* 0x000fca00078e002f */
[----:B------:R-:W3:Y:S04]  /*3fde0*/  @P1 LDG.E.U8 R53, desc[UR14][R20.64] ;  /* 0x0000000e14351981 */ /* 0x000ee8000c1e1100 */
[----:B--2---:R0:W-:Y:S04]  /*3fdf0*/  STL [R1+0x90], R51 ;  /* 0x0000903301007387 */ /* 0x0041e80000100800 */
[----:B0-----:R-:W2:Y:S04]  /*3fe00*/  LDL.LU R51, [R1+0x19d4] ;  /* 0x0019d40001337983 */ /* 0x001ea80000300800 */
[----:B------:R-:W2:Y:S04]  /*3fe10*/  LDL R47, [R1+0x11a0] ;  /* 0x0011a000012f7983 */ /* 0x000ea80000100800 */
[----:B------:R-:W2:Y:S04]  /*3fe20*/  LDL R27, [R1+0x11a4] ;  /* 0x0011a400011b7983 */ /* 0x000ea80000100800 */
[----:B---3--:R0:W-:Y:S04]  /*3fe30*/  STL [R1+0x8c], R53 ;  /* 0x00008c3501007387 */ /* 0x0081e80000100800 */
[----:B0-----:R-:W3:Y:S04]  /*3fe40*/  LDL.LU R53, [R1+0x19d0] ;  /* 0x0019d00001357983 */ /* 0x001ee80000300800 */
[----:B------:R-:W2:Y:S04]  /*3fe50*/  LDL R20, [R1+0x1180] ;  /* 0x0011800001147983 */ /* 0x000ea80000100800 */
[----:B------:R-:W2:Y:S01]  /*3fe60*/  LDL R21, [R1+0x1184] ;  /* 0x0011840001157983 */ /* 0x000ea20000100800 */
[----:B------:R-:W-:-:S02]  /*3fe70*/  ISETP.GT.AND P2, PT, R19, 0x5e, PT ;  /* 0x0000005e1300780c */ /* 0x000fc40003f44270 */
[----:B------:R-:W-:-:S11]  /*3fe80*/  PRMT R55, RZ, 0x7610, R55 ;  /* 0x00007610ff377816 */ /* 0x000fd60000000037 */
        /* <DEDUP_REMOVED lines=26> */
[----:B------:R-:W-:-:S02]  /*40030*/  ISETP.GT.AND P1, PT, R19, 0x5f, PT ;  /* 0x0000005f1300780c */ /* 0x000fc40003f24270 */
[----:B------:R-:W-:Y:S02]  /*40040*/  PRMT R61, RZ, 0x7610, R61 ;  /* 0x00007610ff3d7816 */ /* 0x000fe4000000003d */
        /* <DEDUP_REMOVED lines=44> */
[----:B----4-:R-:W-:-:S02]  /*40310*/  PRMT R43, RZ, 0x7610, R43 ;  /* 0x00007610ff2b7816 */ /* 0x010fc4000000002b */
[----:B------:R-:W-:Y:S02]  /*40320*/  PRMT R71, RZ, 0x7610, R71 ;  /* 0x00007610ff477816 */ /* 0x000fe40000000047 */
[----:B--2---:R-:W-:-:S04]  /*40330*/  @P2 LOP3.LUT R21, R21, R20, RZ, 0x3c, !PT ;  /* 0x0000001415152212 */ /* 0x004fc800078e3cff */
[----:B------:R-:W-:-:S04]  /*40340*/  @P2 LOP3.LUT R20, R21, R20, RZ, 0x3c, !PT ;  /* 0x0000001415142212 */ /* 0x000fc800078e3cff */
[----:B------:R-:W-:-:S05]  /*40350*/  @P2 LOP3.LUT R21, R21, R20, RZ, 0x3c, !PT ;  /* 0x0000001415152212 */ /* 0x000fca00078e3cff */
[----:B------:R0:W2:Y:S02]  /*40360*/  @P2 LDG.E.U8 R43, desc[UR14][R20.64] ;  /* 0x0000000e142b2981 */ /* 0x0000a4000c1e1100 */
[----:B0-----:R-:W-:Y:S02]  /*40370*/  @P2 IMAD.MOV.U32 R20, RZ, RZ, R27 ;  /* 0x000000ffff142224 */ /* 0x001fe400078e001b */
[----:B------:R-:W-:-:S05]  /*40380*/  @P2 IMAD.MOV.U32 R21, RZ, RZ, R47 ;  /* 0x000000ffff152224 */ /* 0x000fca00078e002f */
[----:B------:R-:W4:Y:S04]  /*40390*/  @P2 LDG.E.U8 R71, desc[UR14][R20.64] ;  /* 0x0000000e14472981 */ /* 0x000f28000c1e1100 */
[----:B--2---:R0:W-:Y:S04]  /*403a0*/  STL [R1+0x84], R43 ;  /* 0x0000842b01007387 */ /* 0x0041e80000100800 */
[----:B------:R-:W2:Y:S04]  /*403b0*/  LDL R47, [R1+0x11f0] ;  /* 0x0011f000012f7983 */ /* 0x000ea80000100800 */
[----:B------:R-:W2:Y:S04]  /*403c0*/  LDL R27, [R1+0x11f4] ;  /* 0x0011f400011b7983 */ /* 0x000ea80000100800 */
[----:B0-----:R-:W2:Y:S04]  /*403d0*/  LDL R43, [R1+0x11ec] ;  /* 0x0011ec00012b7983 */ /* 0x001ea80000100800 */
        /* <DEDUP_REMOVED lines=35> */
[----:B--2---:R0:W2:Y:S02]  /*40610*/  @P1 LDG.E.U8 R15, desc[UR14][R20.64] ;  /* 0x0000000e140f1981 */ /* 0x0040a4000c1e1100 */
[----:B0-----:R-:W-:Y:S02]  /*40620*/  @P1 IMAD.MOV.U32 R20, RZ, RZ, R27 ;  /* 0x000000ffff141224 */ /* 0x001fe400078e001b */
[----:B------:R-:W-:-:S05]  /*40630*/  @P1 IMAD.MOV.U32 R21, RZ, RZ, R47 ;  /* 0x000000ffff151224 */ /* 0x000fca00078e002f */
[----:B------:R-:W3:Y:S04]  /*40640*/  @P1 LDG.E.U8 R26, desc[UR14][R20.64] ;  /* 0x0000000e141a1981 */ /* 0x000ee8000c1e1100 */
[----:B--2---:R0:W-:Y:S04]  /*40650*/  STL [R1+0x70], R15 ;  /* 0x0000700f01007387 */ /* 0x0041e80000100800 */
[----:B0-----:R-:W2:Y:S04]  /*40660*/  LDL.LU R15, [R1+0x199c] ;  /* 0x00199c00010f7983 */ /* 0x001ea80000300800 */
[----:B------:R-:W2:Y:S04]  /*40670*/  LDL R20, [R1+0x11f8] ;  /* 0x0011f80001147983 */ /* 0x000ea80000100800 */
[----:B------:R-:W2:Y:S01]  /*40680*/  LDL R21, [R1+0x11fc] ;  /* 0x0011fc0001157983 */ /* 0x000ea20000100800 */
[----:B------:R-:W-:-:S03]  /*40690*/  PRMT R10, RZ, 0x7610, R10 ;  /* 0x00007610ff0a7816 */ /* 0x000fc6000000000a */
[----:B------:R-:W4:Y:S04]  /*406a0*/  LDL R47, [R1+0x1214] ;  /* 0x00121400012f7983 */ /* 0x000f280000100800 */
[----:B------:R-:W4:Y:S04]  /*406b0*/  LDL R27, [R1+0x1218] ;  /* 0x00121800011b7983 */ /* 0x000f280000100800 */
[----:B---3--:R0:W-:Y:S01]  /*406c0*/  STL [R1+0x6c], R26 ;  /* 0x00006c1a01007387 */ /* 0x0081e20000100800 */
[----:B------:R-:W-:Y:S02]  /*406d0*/  ISETP.GT.AND P2, PT, R19, 0x62, PT ;  /* 0x000000621300780c */ /* 0x000fe40003f44270 */
[----:B------:R-:W-:Y:S01]  /*406e0*/  PRMT R82, RZ, 0x7610, R82 ;  /* 0x00007610ff527816 */ /* 0x000fe20000000052 */
[----:B0-----:R-:W3:Y:S01]  /*406f0*/  LDL R26, [R1+0x121c] ;  /* 0x00121c00011a7983 */ /* 0x001ee20000100800 */
[----:B--2---:R-:W-:-:S04]  /*40700*/  @P1 LOP3.LUT R21, R21, R20, RZ, 0x3c, !PT ;  /* 0x0000001415151212 */ /* 0x004fc800078e3cff */
[----:B------:R-:W-:-:S04]  /*40710*/  @P1 LOP3.LUT R20, R21, R20, RZ, 0x3c, !PT ;  /* 0x0000001415141212 */ /* 0x000fc800078e3cff */
[----:B------:R-:W-:-:S05]  /*40720*/  @P1 LOP3.LUT R21, R21, R20, RZ, 0x3c, !PT ;  /* 0x0000001415151212 */ /* 0x000fca00078e3cff */
[----:B------:R0:W2:Y:S04]  /*40730*/  @P1 LDG.E.U8 R10, desc[UR14][R20.64] ;  /* 0x0000000e140a1981 */ /* 0x0000a8000c1e1100 */
[----:B------:R-:W0:Y:S04]  /*40740*/  LDL R20, [R1+0x1200] ;  /* 0x0012000001147983 */ /* 0x000e280000100800 */
[----:B------:R-:W0:Y:S02]  /*40750*/  LDL R21, [R1+0x1204] ;  /* 0x0012040001157983 */ /* 0x000e240000100800 */
[----:B0-----:R-:W-:-:S04]  /*40760*/  @P2 LOP3.LUT R21, R21, R20, RZ, 0x3c, !PT ;  /* 0x0000001415152212 */ /* 0x001fc800078e3cff */
[----:B------:R-:W-:-:S04]  /*40770*/  @P2 LOP3.LUT R20, R21, R20, RZ, 0x3c, !PT ;  /* 0x0000001415142212 */ /* 0x000fc800078e3cff */
[----:B------:R-:W-:-:S05]  /*40780*/  @P2 LOP3.LUT R21, R21, R20, RZ, 0x3c, !PT ;  /* 0x0000001415152212 */ /* 0x000fca00078e3cff */
[----:B------:R-:W3:Y:S04]  /*40790*/  @P2 LDG.E.U8 R82, desc[UR14][R20.64] ;  /* 0x0000000e14522981 */ /* 0x000ee8000c1e1100 */
[----:B--2---:R-:W-:Y:S01]  /*407a0*/  STL [R1+0x1974], R10 ;  /* 0x0019740a01007387 */ /* 0x004fe20000100800 */
[----:B------:R-:W-:-:S03]  /*407b0*/  PRMT R40, RZ, 0x7610, R40 ;  /* 0x00007610ff287816 */ /* 0x000fc60000000028 */
[----:B---3--:R-:W-:Y:S04]  /*407c0*/  STL [R1+0x64], R82 ;  /* 0x0000645201007387 */ /* 0x008fe80000100800 */
[----:B------:R-:W2:Y:S01]  /*407d0*/  LDL R21, [R1+0x1208] ;  /* 0x0012080001157983 */ /* 0x000ea20000100800 */
[----:B------:R-:W-:Y:S01]  /*407e0*/  @P2 IMAD.MOV.U32 R20, RZ, RZ, R43 ;  /* 0x000000ffff142224 */ /* 0x000fe200078e002b */
[----:B------:R-:W-:Y:S02]  /*407f0*/  PRMT R42, RZ, 0x7610, R42 ;  /* 0x00007610ff2a7816 */ /* 0x000fe4000000002a */
[----:B------:R-:W-:Y:S01]  /*40800*/  PRMT R11, RZ, 0x7610, R11 ;  /* 0x00007610ff0b7816 */ /* 0x000fe2000000000b */
[----:B------:R-:W3:Y:S04]  /*40810*/  LDL R43, [R1+0x1228] ;  /* 0x00122800012b7983 */ /* 0x000ee80000100800 */
[----:B--2---:R4:W2:Y:S04]  /*40820*/  @P2 LDG.E.U8 R40, desc[UR14][R20.64] ;  /* 0x0000000e14282981 */ /* 0x0048a8000c1e1100 */
[----:B------:R-:W2:Y:S01]  /*40830*/  LDL R21, [R1+0x1210] ;  /* 0x0012100001157983 */ /* 0x000ea20000100800 */
[----:B----4-:R-:W-:-:S05]  /*40840*/  @P2 IMAD.MOV.U32 R20, RZ, RZ, R47 ;  /* 0x000000ffff142224 */ /* 0x010fca00078e002f */
[----:B--2---:R0:W2:Y:S04]  /*40850*/  @P2 LDG.E.U8 R42, desc[UR14][R20.64] ;  /* 0x0000000e142a2981 */ /* 0x0040a8000c1e1100 */
[----:B------:R1:W-:Y:S04]  /*40860*/  STL [R1+0x5c], R40 ;  /* 0x00005c2801007387 */ /* 0x0003e80000100800 */
[----:B------:R-:W4:Y:S01]  /*40870*/  LDL R47, [R1+0x1230] ;  /* 0x00123000012f7983 */ /* 0x000f220000100800 */
[----:B0-----:R-:W-:Y:S02]  /*40880*/  @P2 IMAD.MOV.U32 R20, RZ, RZ, R26 ;  /* 0x000000ffff142224 */ /* 0x001fe400078e001a */
[----:B------:R-:W-:Y:S01]  /*40890*/  @P2 IMAD.MOV.U32 R21, RZ, RZ, R27 ;  /* 0x000000ffff152224 */ /* 0x000fe200078e001b */
[----:B-1----:R-:W3:Y:S04]  /*408a0*/  LDL R40, [R1+0x122c] ;  /* 0x00122c0001287983 */ /* 0x002ee80000100800 */
[----:B------:R0:W3:Y:S04]  /*408b0*/  @P2 LDG.E.U8 R11, desc[UR14][R20.64] ;  /* 0x0000000e140b2981 */ /* 0x0000e8000c1e1100 */
[----:B--2---:R1:W-:Y:S04]  /*408c0*/  STL [R1+0x58], R42 ;  /* 0x0000582a01007387 */ /* 0x0043e80000100800 */
[----:B------:R-:W0:Y:S04]  /*408d0*/  LDL R20, [R1+0x1220] ;  /* 0x0012200001147983 */ /* 0x000e280000100800 */
[----:B------:R-:W0:Y:S01]  /*408e0*/  LDL R21, [R1+0x1224] ;  /* 0x0012240001157983 */ /* 0x000e220000100800 */
[----:B------:R-:W-:-:S02]  /*408f0*/  ISETP.GT.AND P1, PT, R19, 0x63, PT ;  /* 0x000000631300780c */ /* 0x000fc40003f24270 */
[----:B------:R-:W-:Y:S02]  /*40900*/  PRMT R44, RZ, 0x7610, R44 ;  /* 0x00007610ff2c7816 */ /* 0x000fe4000000002c */
[----:B------:R-:W-:Y:S01]  /*40910*/  PRMT R29, RZ, 0x7610, R29 ;  /* 0x00007610ff1d7816 */ /* 0x000fe2000000001d */
[----:B------:R-:W2:Y:S04]  /*40920*/  LDL R27, [R1+0x1238] ;  /* 0x00123800011b7983 */ /* 0x000ea80000100800 */
[----:B------:R-:W2:Y:S04]  /*40930*/  LDL R26, [R1+0x123c] ;  /* 0x00123c00011a7983 */ /* 0x000ea80000100800 */
[----:B-1----:R-:W2:Y:S01]  /*40940*/  LDL R42, [R1+0x1234] ;  /* 0x00123400012a7983 */ /* 0x002ea20000100800 */
[----:B0-----:R-:W-:-:S04]  /*40950*/  @P1 LOP3.LUT R21, R21, R20, RZ, 0x3c, !PT ;  /* 0x0000001415151212 */ /* 0x001fc800078e3cff */
[----:B------:R-:W-:-:S04]  /*40960*/  @P1 LOP3.LUT R20, R21, R20, RZ, 0x3c, !PT ;  /* 0x0000001415141212 */ /* 0x000fc800078e3cff */
[----:B------:R-:W-:-:S05]  /*40970*/  @P1 LOP3.LUT R21, R21, R20, RZ, 0x3c, !PT ;  /* 0x0000001415151212 */ /* 0x000fca00078e3cff */
[----:B------:R3:W4:Y:S02]  /*40980*/  @P1 LDG.E.U8 R44, desc[UR14][R20.64] ;  /* 0x0000000e142c1981 */ /* 0x000724000c1e1100 */
[----:B---3--:R-:W-:Y:S02]  /*40990*/  @P1 IMAD.MOV.U32 R20, RZ, RZ, R40 ;  /* 0x000000ffff141224 */ /* 0x008fe400078e0028 */
[----:B------:R-:W-:-:S05]  /*409a0*/  @P1 IMAD.MOV.U32 R21, RZ, RZ, R43 ;  /* 0x000000ffff151224 */ /* 0x000fca00078e002b */
[----:B------:R2:W3:Y:S04]  /*409b0*/  @P1 LDG.E.U8 R29, desc[UR14][R20.64] ;  /* 0x0000000e141d1981 */ /* 0x0004e8000c1e1100 */
[----:B------:R0:W-:Y:S01]  /*409c0*/  STL [R1+0x1968], R11 ;  /* 0x0019680b01007387 */ /* 0x0001e20000100800 */
[----:B--2---:R-:W-:Y:S01]  /*409d0*/  @P1 IMAD.MOV.U32 R20, RZ, RZ, R42 ;  /* 0x000000ffff141224 */ /* 0x004fe200078e002a */
[----:B0-----:R-:W-:Y:S01]  /*409e0*/  PRMT R11, RZ, 0x7610, R11 ;  /* 0x00007610ff0b7816 */ /* 0x001fe2000000000b */
[----:B----4-:R-:W-:-:S05]  /*409f0*/  @P1 IMAD.MOV.U32 R21, RZ, RZ, R47 ;  /* 0x000000ffff151224 */ /* 0x010fca00078e002f */
[----:B------:R0:W2:Y:S04]  /*40a00*/  @P1 LDG.E.U8 R11, desc[UR14][R20.64] ;  /* 0x0000000e140b1981 */ /* 0x0000a8000c1e1100 */
[----:B------:R1:W-:Y:S04]  /*40a10*/  STL [R1+0x4c], R44 ;  /* 0x00004c2c01007387 */ /* 0x0003e80000100800 */
[----:B------:R-:W4:Y:S04]  /*40a20*/  LDL R43, [R1+0x1244] ;  /* 0x00124400012b7983 */ /* 0x000f280000100800 */
[----:B------:R-:W4:Y:S04]  /*40a30*/  LDL R40, [R1+0x1248] ;  /* 0x0012480001287983 */ /* 0x000f280000100800 */
[----:B-1----:R-:W4:Y:S04]  /*40a40*/  LDL R44, [R1+0x1240] ;  /* 0x00124000012c7983 */ /* 0x002f280000100800 */
[----:B---3--:R1:W-:Y:S01]  /*40a50*/  STL [R1+0x44], R29 ;  /* 0x0000441d01007387 */ /* 0x0083e20000100800 */
[----:B------:R-:W-:-:S02]  /*40a60*/  ISETP.GT.AND P2, PT, R19, 0x64, PT ;  /* 0x000000641300780c */ /* 0x000fc40003f44270 */
[----:B------:R-:W-:Y:S01]  /*40a70*/  PRMT R12, RZ, 0x7610, R12 ;  /* 0x00007610ff0c7816 */ /* 0x000fe2000000000c */
[----:B0-----:R-:W-:Y:S02]  /*40a80*/  @P1 IMAD.MOV.U32 R20, RZ, RZ, R26 ;  /* 0x000000ffff141224 */ /* 0x001fe400078e001a */
[----:B------:R-:W-:Y:S01]  /*40a90*/  @P1 IMAD.MOV.U32 R21, RZ, RZ, R27 ;  /* 0x000000ffff151224 */ /* 0x000fe200078e001b */
[----:B------:R-:W3:Y:S04]  /*40aa0*/  LDL R42, [R1+0x1250] ;  /* 0x00125000012a7983 */ /* 0x000ee80000100800 */
[----:B------:R4:W3:Y:S04]  /*40ab0*/  @P1 LDG.E.U8 R12, desc[UR14][R20.64] ;  /* 0x0000000e140c1981 */ /* 0x0008e8000c1e1100 */
[----:B-1----:R-:W3:Y:S01]  /*40ac0*/  LDL R29, [R1+0x124c] ;  /* 0x00124c00011d7983 */ /* 0x002ee20000100800 */
[----:B------:R-:W-:-:S03]  /*40ad0*/  PRMT R41, RZ, 0x7610, R41 ;  /* 0x00007610ff297816 */ /* 0x000fc60000000029 */
[----:B--2---:R0:W-:Y:S01]  /*40ae0*/  STL [R1+0x40], R11 ;  /* 0x0000400b01007387 */ /* 0x0041e20000100800 */
[----:B------:R-:W-:-:S03]  /*40af0*/  PRMT R23, RZ, 0x7610, R23 ;  /* 0x00007610ff177816 */ /* 0x000fc60000000017 */
[----:B------:R-:W2:Y:S04]  /*40b00*/  LDL R27, [R1+0x1258] ;  /* 0x00125800011b7983 */ /* 0x000ea80000100800 */
[----:B------:R-:W2:Y:S04]  /*40b10*/  LDL R26, [R1+0x125c] ;  /* 0x00125c00011a7983 */ /* 0x000ea80000100800 */
[----:B0-----:R-:W2:Y:S01]  /*40b20*/  LDL R11, [R1+0x1254] ;  /* 0x00125400010b7983 */ /* 0x001ea20000100800 */
[----:B----4-:R-:W-:Y:S02]  /*40b30*/  @P2 IMAD.MOV.U32 R20, RZ, RZ, R43 ;  /* 0x000000ffff142224 */ /* 0x010fe400078e002b */
[----:B------:R-:W-:-:S05]  /*40b40*/  @P2 IMAD.MOV.U32 R21, RZ, RZ, R44 ;  /* 0x000000ffff152224 */ /* 0x000fca00078e002c */
[----:B------:R0:W4:Y:S02]  /*40b50*/  @P2 LDG.E.U8 R41, desc[UR14][R20.64] ;  /* 0x0000000e14292981 */ /* 0x000124000c1e1100 */
[----:B0-----:R-:W-:Y:S02]  /*40b60*/  @P2 IMAD.MOV.U32 R21, RZ, RZ, R40 ;  /* 0x000000ffff152224 */ /* 0x001fe400078e0028 */
[----:B---3--:R-:W-:-:S05]  /*40b70*/  @P2 IMAD.MOV.U32 R20, RZ, RZ, R29 ;  /* 0x000000ffff142224 */ /* 0x008fca00078e001d */
[----:B------:R0:W3:Y:S04]  /*40b80*/  @P2 LDG.E.U8 R23, desc[UR14][R20.64] ;  /* 0x0000000e14172981 */ /* 0x0000e8000c1e1100 */
[----:B------:R1:W-:Y:S01]  /*40b90*/  STL [R1+0x1964], R12 ;  /* 0x0019640c01007387 */ /* 0x0003e20000100800 */
[----:B0-----:R-:W-:Y:S01]  /*40ba0*/  @P2 IMAD.MOV.U32 R21, RZ, RZ, R42 ;  /* 0x000000ffff152224 */ /* 0x001fe200078e002a */
[----:B-1----:R-:W-:Y:S01]  /*40bb0*/  PRMT R12, RZ, 0x7610, R12 ;  /* 0x00007610ff0c7816 */ /* 0x002fe2000000000c */
[----:B--2---:R-:W-:-:S05]  /*40bc0*/  @P2 IMAD.MOV.U32 R20, RZ, RZ, R11 ;  /* 0x000000ffff142224 */ /* 0x004fca00078e000b */
[----:B------:R0:W2:Y:S01]  /*40bd0*/  @P2 LDG.E.U8 R12, desc[UR14][R20.64] ;  /* 0x0000000e140c2981 */ /* 0x0000a2000c1e1100 */
[----:B------:R-:W-:Y:S01]  /*40be0*/  PRMT R13, RZ, 0x7610, R13 ;  /* 0x00007610ff0d7816 */ /* 0x000fe2000000000d */
[----:B0-----:R-:W-:Y:S02]  /*40bf0*/  @P2 IMAD.MOV.U32 R20, RZ, RZ, R26 ;  /* 0x000000ffff142224 */ /* 0x001fe400078e001a */
[----:B------:R-:W-:-:S05]  /*40c00*/  @P2 IMAD.MOV.U32 R21, RZ, RZ, R27 ;  /* 0x000000ffff152224 */ /* 0x000fca00078e001b */
[----:B------:R-:W2:Y:S04]  /*40c10*/  @P2 LDG.E.U8 R13, desc[UR14][R20.64] ;  /* 0x0000000e140d2981 */ /* 0x000ea8000c1e1100 */
[----:B----4-:R0:W-:Y:S04]  /*40c20*/  STL [R1+0x34], R41 ;  /* 0x0000342901007387 */ /* 0x0101e80000100800 */
[----:B------:R-:W4:Y:S04]  /*40c30*/  LDL R40, [R1+0x1264] ;  /* 0x0012640001287983 */ /* 0x000f280000100800 */
[----:B------:R-:W4:Y:S04]  /*40c40*/  LDL R29, [R1+0x1268] ;  /* 0x00126800011d7983 */ /* 0x000f280000100800 */
[----:B0-----:R-:W4:Y:S04]  /*40c50*/  LDL R41, [R1+0x1260] ;  /* 0x0012600001297983 */ /* 0x001f280000100800 */
[----:B---3--:R0:W-:Y:S01]  /*40c60*/  STL [R1+0x2c], R23 ;  /* 0x00002c1701007387 */ /* 0x0081e20000100800 */
[----:B------:R-:W-:-:S03]  /*40c70*/  ISETP.GT.AND P1, PT, R19, 0x65, PT ;  /* 0x000000651300780c */ /* 0x000fc60003f24270 */
[----:B------:R-:W3:Y:S04]  /*40c80*/  LDL R11, [R1+0x1274] ;  /* 0x00127400010b7983 */ /* 0x000ee80000100800 */
[----:B0-----:R-:W3:Y:S01]  /*40c90*/  LDL R23, [R1+0x126c] ;  /* 0x00126c0001177983 */ /* 0x001ee20000100800 */
[----:B------:R-:W-:-:S03]  /*40ca0*/  PRMT R38, RZ, 0x7610, R38 ;  /* 0x00007610ff267816 */ /* 0x000fc60000000026 */
[----:B--2---:R0:W-:Y:S04]  /*40cb0*/  STL [R1+0x28], R12 ;  /* 0x0000280c01007387 */ /* 0x0041e80000100800 */
[----:B------:R-:W2:Y:S04]  /*40cc0*/  LDL R27, [R1+0x1278] ;  /* 0x00127800011b7983 */ /* 0x000ea80000100800 */
[----:B------:R-:W2:Y:S04]  /*40cd0*/  LDL R26, [R1+0x127c] ;  /* 0x00127c00011a7983 */ /* 0x000ea80000100800 */
[----:B0-----:R-:W2:Y:S04]  /*40ce0*/  LDL R12, [R1+0x1270] ;  /* 0x00127000010c7983 */ /* 0x001ea80000100800 */
[----:B------:R-:W-:Y:S01]  /*40cf0*/  STL [R1+0x1960], R13 ;  /* 0x0019600d01007387 */ /* 0x000fe20000100800 */
[----:B----4-:R-:W-:-:S02]  /*40d00*/  @P1 IMAD.MOV.U32 R20, RZ, RZ, R40 ;  /* 0x000000ffff141224 */ /* 0x010fc400078e0028 */
[----:B------:R-:W-:-:S05]  /*40d10*/  @P1 IMAD.MOV.U32 R21, RZ, RZ, R41 ;  /* 0x000000ffff151224 */ /* 0x000fca00078e0029 */
[----:B------:R0:W4:Y:S02]  /*40d20*/  @P1 LDG.E.U8 R38, desc[UR14][R20.64] ;  /* 0x0000000e14261981 */ /* 0x000124000c1e1100 */
[----:B0-----:R-:W-:Y:S02]  /*40d30*/  @P1 IMAD.MOV.U32 R21, RZ, RZ, R29 ;  /* 0x000000ffff151224 */ /* 0x001fe400078e001d */
[----:B---3--:R-:W-:Y:S01]  /*40d40*/  @P1 IMAD.MOV.U32 R20, RZ, RZ, R23 ;  /* 0x000000ffff141224 */ /* 0x008fe200078e0017 */
[----:B------:R-:W3:Y:S04]  /*40d50*/  LDL R29, [R1+0x1280] ;  /* 0x00128000011d7983 */ /* 0x000ee80000100800 */
[----:B------:R-:W4:Y:S01]  /*40d60*/  LDL R23, [R1+0x1284] ;  /* 0x0012840001177983 */ /* 0x000f220000100800 */
[----:B------:R-:W-:-:S02]  /*40d70*/  PRMT R37, RZ, 0x7610, R37 ;  /* 0x00007610ff257816 */ /* 0x000fc40000000025 */
[----:B------:R-:W-:Y:S02]  /*40d80*/  ISETP.GT.AND P2, PT, R19, 0x66, PT ;  /* 0x000000661300780c */ /* 0x000fe40003f44270 */
[----:B------:R-:W-:Y:S02]  /*40d90*/  PRMT R32, RZ, 0x7610, R32 ;  /* 0x00007610ff207816 */ /* 0x000fe40000000020 */
[----:B------:R0:W4:Y:S01]  /*40da0*/  @P1 LDG.E.U8 R37, desc[UR14][R20.64] ;  /* 0x0000000e14251981 */ /* 0x000122000c1e1100 */
[----:B------:R-:W-:Y:S01]  /*40db0*/  PRMT R14, RZ, 0x7610, R14 ;  /* 0x00007610ff0e7816 */ /* 0x000fe2000000000e */
[----:B0-----:R-:W-:Y:S02]  /*40dc0*/  @P1 IMAD.MOV.U32 R20, RZ, RZ, R11 ;  /* 0x000000ffff141224 */ /* 0x001fe400078e000b */
[----:B--2---:R-:W-:Y:S01]  /*40dd0*/  @P1 IMAD.MOV.U32 R21, RZ, RZ, R12 ;  /* 0x000000ffff151224 */ /* 0x004fe200078e000c */
[----:B------:R-:W-:Y:S01]  /*40de0*/  PRMT R24, RZ, 0x7610, R24 ;  /* 0x00007610ff187816 */ /* 0x000fe20000000018 */
[----:B------:R-:W2:Y:S04]  /*40df0*/  LDL R12, [R1+0x1288] ;  /* 0x00128800010c7983 */ /* 0x000ea80000100800 */
[----:B------:R0:W2:Y:S04]  /*40e00*/  @P1 LDG.E.U8 R32, desc[UR14][R20.64] ;  /* 0x0000000e14201981 */ /* 0x0000a8000c1e1100 */
[----:B------:R-:W2:Y:S01]  /*40e10*/  LDL R11, [R1+0x128c] ;  /* 0x00128c00010b7983 */ /* 0x000ea20000100800 */
[----:B0-----:R-:W-:-:S02]  /*40e20*/  @P1 IMAD.MOV.U32 R20, RZ, RZ, R26 ;  /* 0x000000ffff141224 */ /* 0x001fc400078e001a */
[----:B------:R-:W-:-:S05]  /*40e30*/  @P1 IMAD.MOV.U32 R21, RZ, RZ, R27 ;  /* 0x000000ffff151224 */ /* 0x000fca00078e001b */
[----:B------:R3:W2:Y:S02]  /*40e40*/  @P1 LDG.E.U8 R14, desc[UR14][R20.64] ;  /* 0x0000000e140e1981 */ /* 0x0006a4000c1e1100 */
[----:B---3--:R-:W-:Y:S02]  /*40e50*/  @P2 IMAD.MOV.U32 R21, RZ, RZ, R29 ;  /* 0x000000ffff152224 */ /* 0x008fe400078e001d */
[----:B----4-:R-:W-:-:S05]  /*40e60*/  @P2 IMAD.MOV.U32 R20, RZ, RZ, R23 ;  /* 0x000000ffff142224 */ /* 0x010fca00078e0017 */
[----:B------:R-:W3:Y:S04]  /*40e70*/  @P2 LDG.E.U8 R24, desc[UR14][R20.64] ;  /* 0x0000000e14182981 */ /* 0x000ee8000c1e1100 */
[----:B------:R0:W-:Y:S04]  /*40e80*/  STL [R1+0x1c], R38 ;  /* 0x00001c2601007387 */ /* 0x0001e80000100800 */
[----:B0-----:R-:W4:Y:S04]  /*40e90*/  LDL R38, [R1+0x1290] ;  /* 0x0012900001267983 */ /* 0x001f280000100800 */
[----:B------:R0:W-:Y:S04]  /*40ea0*/  STL [R1+0x18], R37 ;  /* 0x0000182501007387 */ /* 0x0001e80000100800 */
[----:B------:R-:W4:Y:S04]  /*40eb0*/  LDL R27, [R1+0x1298] ;  /* 0x00129800011b7983 */ /* 0x000f280000100800 */
[----:B------:R-:W4:Y:S04]  /*40ec0*/  LDL R26, [R1+0x129c] ;  /* 0x00129c00011a7983 */ /* 0x000f280000100800 */
[----:B0-----:R-:W4:Y:S04]  /*40ed0*/  LDL R37, [R1+0x1294] ;  /* 0x0012940001257983 */ /* 0x001f280000100800 */
[----:B--2---:R-:W-:Y:S04]  /*40ee0*/  STL [R1+0x1954], R14 ;  /* 0x0019540e01007387 */ /* 0x004fe80000100800 */
[----:B------:R-:W2:Y:S04]  /*40ef0*/  LDL R29, [R1+0x12a0] ;  /* 0x0012a000011d7983 */ /* 0x000ea80000100800 */
[----:B------:R-:W2:Y:S04]  /*40f00*/  LDL R23, [R1+0x12a4] ;  /* 0x0012a40001177983 */ /* 0x000ea80000100800 */
[----:B------:R0:W-:Y:S04]  /*40f10*/  STL [R1+0x14], R32 ;  /* 0x0000142001007387 */ /* 0x0001e80000100800 */
[----:B0-----:R-:W2:Y:S04]  /*40f20*/  LDL R32, [R1+0x12a8] ;  /* 0x0012a80001207983 */ /* 0x001ea80000100800 */
[----:B---3--:R0:W-:Y:S04]  /*40f30*/  STL [R1+0x204], R24 ;  /* 0x0002041801007387 */ /* 0x0081e80000100800 */
[----:B0-----:R-:W3:Y:S01]  /*40f40*/  LDL R24, [R1+0x12ac] ;  /* 0x0012ac0001187983 */ /* 0x001ee20000100800 */
[----:B------:R-:W-:Y:S01]  /*40f50*/  PRMT R39, RZ, 0x7610, R39 ;  /* 0x00007610ff277816 */ /* 0x000fe20000000027 */
[----:B------:R-:W-:-:S02]  /*40f60*/  @P2 IMAD.MOV.U32 R20, RZ, RZ, R11 ;  /* 0x000000ffff142224 */ /* 0x000fc400078e000b */
[----:B------:R-:W-:Y:S01]  /*40f70*/  @P2 IMAD.MOV.U32 R21, RZ, RZ, R12 ;  /* 0x000000ffff152224 */ /* 0x000fe200078e000c */
[----:B------:R-:W-:Y:S02]  /*40f80*/  ISETP.GT.AND P1, PT, R19, 0x67, PT ;  /* 0x000000671300780c */ /* 0x000fe40003f24270 */
[----:B------:R-:W-:Y:S02]  /*40f90*/  PRMT R36, RZ, 0x7610, R36 ;  /* 0x00007610ff247816 */ /* 0x000fe40000000024 */
[----:B------:R-:W-:Y:S01]  /*40fa0*/  PRMT R35, RZ, 0x7610, R35 ;  /* 0x00007610ff237816 */ /* 0x000fe20000000023 */
[----:B------:R-:W3:Y:S04]  /*40fb0*/  LDL R12, [R1+0x12b0] ;  /* 0x0012b000010c7983 */ /* 0x000ee80000100800 */
[----:B------:R4:W3:Y:S04]  /*40fc0*/  @P2 LDG.E.U8 R39, desc[UR14][R20.64] ;  /* 0x0000000e14272981 */ /* 0x0008e8000c1e1100 */
[----:B------:R-:W3:Y:S01]  /*40fd0*/  LDL R11, [R1+0x12b4] ;  /* 0x0012b400010b7983 */ /* 0x000ee20000100800 */
[----:B----4-:R-:W-:-:S02]  /*40fe0*/  @P2 IMAD.MOV.U32 R20, RZ, RZ, R37 ;  /* 0x000000ffff142224 */ /* 0x010fc400078e0025 */
[----:B------:R-:W-:-:S05]  /*40ff0*/  @P2 IMAD.MOV.U32 R21, RZ, RZ, R38 ;  /* 0x000000ffff152224 */ /* 0x000fca00078e0026 */
[----:B------:R0:W4:Y:S01]  /*41000*/  @P2 LDG.E.U8 R36, desc[UR14][R20.64] ;  /* 0x0000000e14242981 */ /* 0x000122000c1e1100 */
[----:B------:R-:W-:Y:S01]  /*41010*/  PRMT R33, RZ, 0x7610, R33 ;  /* 0x00007610ff217816 */ /* 0x000fe20000000021 */
[----:B0-----:R-:W-:Y:S02]  /*41020*/  @P2 IMAD.MOV.U32 R20, RZ, RZ, R26 ;  /* 0x000000ffff142224 */ /* 0x001fe400078e001a */
[----:B------:R-:W-:Y:S01]  /*41030*/  @P2 IMAD.MOV.U32 R21, RZ, RZ, R27 ;  /* 0x000000ffff152224 */ /* 0x000fe200078e001b */
[----:B------:R-:W4:Y:S04]  /*41040*/  LDL R26, [R1+0x12bc] ;  /* 0x0012bc00011a7983 */ /* 0x000f280000100800 */
[----:B------:R-:W4:Y:S04]  /*41050*/  LDL R27, [R1+0x12b8] ;  /* 0x0012b800011b7983 */ /* 0x000f280000100800 */
[----:B------:R2:W4:Y:S01]  /*41060*/  @P2 LDG.E.U8 R35, desc[UR14][R20.64] ;  /* 0x0000000e14232981 */ /* 0x000522000c1e1100 */
[----:B------:R-:W-:Y:S01]  /*41070*/  PRMT R28, RZ, 0x7610, R28 ;  /* 0x00007610ff1c7816 */ /* 0x000fe2000000001c */
[----:B--2---:R-:W-:-:S02]  /*41080*/  @P1 IMAD.MOV.U32 R20, RZ, RZ, R23 ;  /* 0x000000ffff141224 */ /* 0x004fc400078e0017 */
[----:B------:R-:W-:Y:S01]  /*41090*/  @P1 IMAD.MOV.U32 R21, RZ, RZ, R29 ;  /* 0x000000ffff151224 */ /* 0x000fe200078e001d */
[----:B------:R-:W-:Y:S02]  /*410a0*/  PRMT R31, RZ, 0x7610, R31 ;  /* 0x00007610ff1f7816 */ /* 0x000fe4000000001f */
[----:B------:R-:W-:Y:S01]  /*410b0*/  PRMT R30, RZ, 0x7610, R30 ;  /* 0x00007610ff1e7816 */ /* 0x000fe2000000001e */
[----:B------:R-:W2:Y:S04]  /*410c0*/  LDL R29, [R1+0x12c0] ;  /* 0x0012c000011d7983 */ /* 0x000ea80000100800 */
[----:B------:R0:W2:Y:S04]  /*410d0*/  @P1 LDG.E.U8 R33, desc[UR14][R20.64] ;  /* 0x0000000e14211981 */ /* 0x0000a8000c1e1100 */
[----:B------:R-:W2:Y:S01]  /*410e0*/  LDL R23, [R1+0x12c4] ;  /* 0x0012c40001177983 */ /* 0x000ea20000100800 */
[----:B0-----:R-:W-:-:S02]  /*410f0*/  @P1 IMAD.MOV.U32 R21, RZ, RZ, R32 ;  /* 0x000000ffff151224 */ /* 0x001fc400078e0020 */
[----:B---3--:R-:W-:Y:S02]  /*41100*/  @P1 IMAD.MOV.U32 R20, RZ, RZ, R24 ;  /* 0x000000ffff141224 */ /* 0x008fe400078e0018 */
[----:B------:R-:W3:Y:S04]  /*41110*/  LDL R24, [R1+0x12cc] ;  /* 0x0012cc0001187983 */ /* 0x000ee80000100800 */
[----:B------:R0:W2:Y:S02]  /*41120*/  @P1 LDG.E.U8 R28, desc[UR14][R20.64] ;  /* 0x0000000e141c1981 */ /* 0x0000a4000c1e1100 */
[----:B0-----:R-:W-:Y:S02]  /*41130*/  @P1 IMAD.MOV.U32 R20, RZ, RZ, R11 ;  /* 0x000000ffff141224 */ /* 0x001fe400078e000b */
[----:B------:R-:W-:-:S05]  /*41140*/  @P1 IMAD.MOV.U32 R21, RZ, RZ, R12 ;  /* 0x000000ffff151224 */ /* 0x000fca00078e000c */
[----:B------:R4:W3:Y:S02]  /*41150*/  @P1 LDG.E.U8 R31, desc[UR14][R20.64] ;  /* 0x0000000e141f1981 */ /* 0x0008e4000c1e1100 */
[----:B----4-:R-:W-:Y:S02]  /*41160*/  @P1 IMAD.MOV.U32 R20, RZ, RZ, R26 ;  /* 0x000000ffff141224 */ /* 0x010fe400078e001a */
[----:B------:R-:W-:-:S05]  /*41170*/  @P1 IMAD.MOV.U32 R21, RZ, RZ, R27 ;  /* 0x000000ffff151224 */ /* 0x000fca00078e001b */
[----:B------:R0:W4:Y:S04]  /*41180*/  @P1 LDG.E.U8 R30, desc[UR14][R20.64] ;  /* 0x0000000e141e1981 */ /* 0x000128000c1e1100 */
[----:B--2---:R1:W-:Y:S04]  /*41190*/  STL [R1+0x1f0], R28 ;  /* 0x0001f01c01007387 */ /* 0x0043e80000100800 */
[----:B------:R-:W2:Y:S04]  /*411a0*/  LDL R12, [R1+0x12d0] ;  /* 0x0012d000010c7983 */ /* 0x000ea80000100800 */
[----:B------:R-:W2:Y:S04]  /*411b0*/  LDL R11, [R1+0x12d4] ;  /* 0x0012d400010b7983 */ /* 0x000ea80000100800 */
[----:B------:R-:W2:Y:S04]  /*411c0*/  LDL R27, [R1+0x12d8] ;  /* 0x0012d800011b7983 */ /* 0x000ea80000100800 */
[----:B------:R-:W2:Y:S04]  /*411d0*/  LDL R26, [R1+0x12dc] ;  /* 0x0012dc00011a7983 */ /* 0x000ea80000100800 */
[----:B-1----:R-:W2:Y:S01]  /*411e0*/  LDL R28, [R1+0x12c8] ;  /* 0x0012c800011c7983 */ /* 0x002ea20000100800 */
[----:B------:R-:W-:-:S02]  /*411f0*/  ISETP.GT.AND P2, PT, R19, 0x68, PT ;  /* 0x000000681300780c */ /* 0x000fc40003f44270 */
[----:B------:R-:W-:Y:S01]  /*41200*/  PRMT R10, RZ, 0x7610, R10 ;  /* 0x00007610ff0a7816 */ /* 0x000fe2000000000a */
[----:B------:R-:W-:Y:S01]  /*41210*/  STL [R1+0x200], R39 ;  /* 0x0002002701007387 */ /* 0x000fe20000100800 */
[----:B------:R-:W-:-:S09]  /*41220*/  PRMT R9, RZ, 0x7610, R9 ;  /* 0x00007610ff097816 */ /* 0x000fd20000000009 */
[----:B0-----:R-:W-:Y:S02]  /*41230*/  @P2 IMAD.MOV.U32 R20, RZ, RZ, R23 ;  /* 0x000000ffff142224 */ /* 0x001fe400078e0017 */
[----:B------:R-:W-:-:S05]  /*41240*/  @P2 IMAD.MOV.U32 R21, RZ, RZ, R29 ;  /* 0x000000ffff152224 */ /* 0x000fca00078e001d */
[----:B------:R3:W2:Y:S04]  /*41250*/  @P2 LDG.E.U8 R10, desc[UR14][R20.64] ;  /* 0x0000000e140a2981 */ /* 0x0006a8000c1e1100 */
[----:B----4-:R0:W-:Y:S04]  /*41260*/  STL [R1+0x1e4], R30 ;  /* 0x0001e41e01007387 */ /* 0x0101e80000100800 */
[----:B------:R-:W4:Y:S01]  /*41270*/  LDL R23, [R1+0x12e4] ;  /* 0x0012e40001177983 */ /* 0x000f220000100800 */
[----:B---3--:R-:W-:-:S03]  /*41280*/  @P2 IMAD.MOV.U32 R20, RZ, RZ, R24 ;  /* 0x000000ffff142224 */ /* 0x008fc600078e0018 */
[----:B0-----:R-:W3:Y:S01]  /*41290*/  LDL R30, [R1+0x12e0] ;  /* 0x0012e000011e7983 */ /* 0x001ee20000100800 */
[----:B------:R-:W-:Y:S02]  /*412a0*/  PRMT R93, RZ, 0x7610, R93 ;  /* 0x00007610ff5d7816 */ /* 0x000fe4000000005d */
[----:B------:R-:W-:Y:S01]  /*412b0*/  PRMT R92, RZ, 0x7610, R92 ;  /* 0x00007610ff5c7816 */ /* 0x000fe2000000005c */
[----:B--2---:R-:W-:-:S05]  /*412c0*/  @P2 IMAD.MOV.U32 R21, RZ, RZ, R28 ;  /* 0x000000ffff152224 */ /* 0x004fca00078e001c */
[----:B------:R0:W2:Y:S02]  /*412d0*/  @P2 LDG.E.U8 R9, desc[UR14][R20.64] ;  /* 0x0000000e14092981 */ /* 0x0000a4000c1e1100 */
[----:B0-----:R-:W-:Y:S02]  /*412e0*/  @P2 IMAD.MOV.U32 R20, RZ, RZ, R11 ;  /* 0x000000ffff142224 */ /* 0x001fe400078e000b */
[----:B------:R-:W-:-:S05]  /*412f0*/  @P2 IMAD.MOV.U32 R21, RZ, RZ, R12 ;  /* 0x000000ffff152224 */ /* 0x000fca00078e000c */
[----:B------:R0:W2:Y:S02]  /*41300*/  @P2 LDG.E.U8 R93, desc[UR14][R20.64] ;  /* 0x0000000e145d2981 */ /* 0x0000a4000c1e1100 */
[----:B0-----:R-:W-:Y:S02]  /*41310*/  @P2 IMAD.MOV.U32 R20, RZ, RZ, R26 ;  /* 0x000000ffff142224 */ /* 0x001fe400078e001a */
[----:B------:R-:W-:-:S05]  /*41320*/  @P2 IMAD.MOV.U32 R21, RZ, RZ, R27 ;  /* 0x000000ffff152224 */ /* 0x000fca00078e001b */
[----:B------:R4:W2:Y:S01]  /*41330*/  @P2 LDG.E.U8 R92, desc[UR14][R20.64] ;  /* 0x0000000e145c2981 */ /* 0x0008a2000c1e1100 */
[----:B------:R-:W-:Y:S02]  /*41340*/  ISETP.GT.AND P1, PT, R19, 0x69, PT ;  /* 0x000000691300780c */ /* 0x000fe40003f24270 */
[----:B------:R-:W-:Y:S01]  /*41350*/  PRMT R91, RZ, 0x7610, R91 ;  /* 0x00007610ff5b7816 */ /* 0x000fe2000000005b */
[----:B------:R-:W-:Y:S04]  /*41360*/  STL [R1+0x1fc], R36 ;  /* 0x0001fc2401007387 */ /* 0x000fe80000100800 */
[----:B------:R-:W-:Y:S04]  /*41370*/  STL [R1+0x198c], R10 ;  /* 0x00198c0a01007387 */ /* 0x000fe80000100800 */
[----:B------:R-:W2:Y:S04]  /*41380*/  LDL R29, [R1+0x12e8] ;  /* 0x0012e800011d7983 */ /* 0x000ea80000100800 */
[----:B------:R-:W-:Y:S04]  /*41390*/  STL [R1+0x1f8], R35 ;  /* 0x0001f82301007387 */ /* 0x000fe80000100800 */
[----:B------:R-:W2:Y:S01]  /*413a0*/  LDL R24, [R1+0x12ec] ;  /* 0x0012ec0001187983 */ /* 0x000ea20000100800 */
[----:B----4-:R-:W-:-:S02]  /*413b0*/  @P1 IMAD.MOV.U32 R20, RZ, RZ, R23 ;  /* 0x000000ffff141224 */ /* 0x010fc400078e0017 */
[----:B---3--:R-:W-:-:S05]  /*413c0*/  @P1 IMAD.MOV.U32 R21, RZ, RZ, R30 ;  /* 0x000000ffff151224 */ /* 0x008fca00078e001e */
[----:B------:R0:W3:Y:S04]  /*413d0*/  @P1 LDG.E.U8 R91, desc[UR14][R20.64] ;  /* 0x0000000e145b1981 */ /* 0x0000e8000c1e1100 */
[----:B--2---:R-:W-:Y:S04]  /*413e0*/  STL [R1+0x1990], R9 ;  /* 0x0019900901007387 */ /* 0x004fe80000100800 */
[----:B------:R-:W-:Y:S04]  /*413f0*/  STL [R1+0x1f4], R33 ;  /* 0x0001f42101007387 */ /* 0x000fe80000100800 */
[----:B------:R-:W2:Y:S04]  /*41400*/  LDL R12, [R1+0x12f0] ;  /* 0x0012f000010c7983 */ /* 0x000ea80000100800 */
[----:B------:R-:W4:Y:S04]  /*41410*/  LDL R11, [R1+0x12f4] ;  /* 0x0012f400010b7983 */ /* 0x000f280000100800 */
[----:B------:R-:W-:Y:S04]  /*41420*/  STL [R1+0x1994], R93 ;  /* 0x0019945d01007387 */ /* 0x000fe80000100800 */
[----:B------:R-:W4:Y:S04]  /*41430*/  LDL R27, [R1+0x12f8] ;  /* 0x0012f800011b7983 */ /* 0x000f280000100800 */
[----:B------:R-:W4:Y:S04]  /*41440*/  LDL R26, [R1+0x12fc] ;  /* 0x0012fc00011a7983 */ /* 0x000f280000100800 */
[----:B------:R-:W4:Y:S04]  /*41450*/  LDL R28, [R1+0x1304] ;  /* 0x00130400011c7983 */ /* 0x000f280000100800 */
[----:B------:R1:W-:Y:S04]  /*41460*/  STL [R1+0x1ec], R31 ;  /* 0x0001ec1f01007387 */ /* 0x0003e80000100800 */
[----:B------:R-:W-:Y:S04]  /*41470*/  STL [R1+0x1998], R92 ;  /* 0x0019985c01007387 */ /* 0x000fe80000100800 */
[----:B-1----:R-:W4:Y:S04]  /*41480*/  LDL R31, [R1+0x1300] ;  /* 0x00130000011f7983 */ /* 0x002f280000100800 */
[----:B------:R-:W4:Y:S04]  /*41490*/  LDL R30, [R1+0x1308] ;  /* 0x00130800011e7983 */ /* 0x000f280000100800 */
[----:B------:R-:W4:Y:S01]  /*414a0*/  LDL R23, [R1+0x130c] ;  /* 0x00130c0001177983 */ /* 0x000f220000100800 */
[----:B------:R-:W-:Y:S01]  /*414b0*/  PRMT R90, RZ, 0x7610, R90 ;  /* 0x00007610ff5a7816 */ /* 0x000fe2000000005a */
[----:B0-----:R-:W-:-:S02]  /*414c0*/  @P1 IMAD.MOV.U32 R21, RZ, RZ, R29 ;  /* 0x000000ffff151224 */ /* 0x001fc400078e001d */
[----:B------:R-:W-:Y:S01]  /*414d0*/  @P1 IMAD.MOV.U32 R20, RZ, RZ, R24 ;  /* 0x000000ffff141224 */ /* 0x000fe200078e0018 */
[----:B------:R-:W-:Y:S02]  /*414e0*/  PRMT R89, RZ, 0x7610, R89 ;  /* 0x00007610ff597816 */ /* 0x000fe40000000059 */
[----:B------:R-:W-:Y:S02]  /*414f0*/  ISETP.GT.AND P2, PT, R19, 0x6a, PT ;  /* 0x0000006a1300780c */ /* 0x000fe40003f44270 */
[----:B------:R2:W4:Y:S04]  /*41500*/  @P1 LDG.E.U8 R90, desc[UR14][R20.64] ;  /* 0x0000000e145a1981 */ /* 0x000528000c1e1100 */
[----:B---3--:R-:W-:Y:S04]  /*41510*/  STL [R1+0x1978], R91 ;  /* 0x0019785b01007387 */ /* 0x008fe80000100800 */
[----:B------:R-:W3:Y:S04]  /*41520*/  LDL R29, [R1+0x1310] ;  /* 0x00131000011d7983 */ /* 0x000ee80000100800 */
[----:B------:R-:W3:Y:S01]  /*41530*/  LDL R24, [R1+0x1314] ;  /* 0x0013140001187983 */ /* 0x000ee20000100800 */
[----:B------:R-:W-:-:S02]  /*41540*/  PRMT R87, RZ, 0x7610, R87 ;  /* 0x00007610ff577816 */ /* 0x000fc40000000057 */
[----:B------:R-:W-:Y:S02]  /*41550*/  PRMT R86, RZ, 0x7610, R86 ;  /* 0x00007610ff567816 */ /* 0x000fe40000000056 */
[----:B------:R-:W-:Y:S01]  /*41560*/  PRMT R85, RZ, 0x7610, R85 ;  /* 0x00007610ff557816 */ /* 0x000fe20000000055 */
[----:B--2---:R-:W-:Y:S02]  /*41570*/  @P1 IMAD.MOV.U32 R21, RZ, RZ, R12 ;  /* 0x000000ffff151224 */ /* 0x004fe400078e000c */
[----:B----4-:R-:W-:-:S05]  /*41580*/  @P1 IMAD.MOV.U32 R20, RZ, RZ, R11 ;  /* 0x000000ffff141224 */ /* 0x010fca00078e000b */
[----:B------:R0:W2:Y:S02]  /*41590*/  @P1 LDG.E.U8 R89, desc[UR14][R20.64] ;  /* 0x0000000e14591981 */ /* 0x0000a4000c1e1100 */
        /* <DEDUP_REMOVED lines=8> */
[----:B------:R3:W4:Y:S01]  /*41620*/  @P2 LDG.E.U8 R85, desc[UR14][R20.64] ;  /* 0x0000000e14552981 */ /* 0x000722000c1e1100 */
[----:B------:R-:W-:-:S03]  /*41630*/  PRMT R84, RZ, 0x7610, R84 ;  /* 0x00007610ff547816 */ /* 0x000fc60000000054 */
[----:B------:R-:W-:Y:S04]  /*41640*/  STL [R1+0x197c], R90 ;  /* 0x00197c5a01007387 */ /* 0x000fe80000100800 */
[----:B------:R-:W4:Y:S04]  /*41650*/  LDL R12, [R1+0x1318] ;  /* 0x00131800010c7983 */ /* 0x000f280000100800 */
[----:B------:R-:W4:Y:S01]  /*41660*/  LDL R11, [R1+0x131c] ;  /* 0x00131c00010b7983 */ /* 0x000f220000100800 */
[----:B---3--:R-:W-:Y:S02]  /*41670*/  @P2 IMAD.MOV.U32 R20, RZ, RZ, R24 ;  /* 0x000000ffff142224 */ /* 0x008fe400078e0018 */
[----:B------:R-:W-:-:S05]  /*41680*/  @P2 IMAD.MOV.U32 R21, RZ, RZ, R29 ;  /* 0x000000ffff152224 */ /* 0x000fca00078e001d */
[----:B------:R0:W3:Y:S04]  /*41690*/  @P2 LDG.E.U8 R84, desc[UR14][R20.64] ;  /* 0x0000000e14542981 */ /* 0x0000e8000c1e1100 */
[----:B--2---:R-:W-:Y:S04]  /*416a0*/  STL [R1+0x1980], R89 ;  /* 0x0019805901007387 */ /* 0x004fe80000100800 */
[----:B------:R-:W2:Y:S04]  /*416b0*/  LDL R27, [R1+0x1320] ;  /* 0x00132000011b7983 */ /* 0x000ea80000100800 */
[----:B------:R-:W2:Y:S04]  /*416c0*/  LDL R26, [R1+0x1324] ;  /* 0x00132400011a7983 */ /* 0x000ea80000100800 */
[----:B----4-:R-:W-:Y:S04]  /*416d0*/  STL [R1+0x1984], R87 ;  /* 0x0019845701007387 */ /* 0x010fe80000100800 */
[----:B------:R-:W4:Y:S04]  /*416e0*/  LDL R33, [R1+0x1328] ;  /* 0x0013280001217983 */ /* 0x000f280000100800 */
[----:B------:R-:W4:Y:S04]  /*416f0*/  LDL R28, [R1+0x132c] ;  /* 0x00132c00011c7983 */ /* 0x000f280000100800 */
[----:B------:R-:W-:Y:S04]  /*41700*/  STL [R1+0x196c], R86 ;  /* 0x00196c5601007387 */ /* 0x000fe80000100800 */
[----:B------:R-:W4:Y:S04]  /*41710*/  LDL R32, [R1+0x1330] ;  /* 0x0013300001207983 */ /* 0x000f280000100800 */
[----:B------:R-:W4:Y:S04]  /*41720*/  LDL R31, [R1+0x1334] ;  /* 0x00133400011f7983 */ /* 0x000f280000100800 */
[----:B------:R-:W4:Y:S04]  /*41730*/  LDL R23, [R1+0x133c] ;  /* 0x00133c0001177983 */ /* 0x000f280000100800 */
[----:B------:R-:W-:Y:S04]  /*41740*/  STL [R1+0x1970], R85 ;  /* 0x0019705501007387 */ /* 0x000fe80000100800 */
[----:B------:R-:W4:Y:S01]  /*41750*/  LDL R24, [R1+0x1338] ;  /* 0x0013380001187983 */ /* 0x000f220000100800 */
[----:B------:R-:W-:-:S03]  /*41760*/  ISETP.GT.AND P1, PT, R19, 0x6b, PT ;  /* 0x0000006b1300780c */ /* 0x000fc60003f24270 */
[----:B------:R-:W4:Y:S04]  /*41770*/  LDL R30, [R1+0x1340] ;  /* 0x00134000011e7983 */ /* 0x000f280000100800 */
[----:B------:R-:W4:Y:S01]  /*41780*/  LDL R29, [R1+0x1344] ;  /* 0x00134400011d7983 */ /* 0x000f220000100800 */
[----:B------:R-:W-:Y:S01]  /*41790*/  PRMT R83, RZ, 0x7610, R83 ;  /* 0x00007610ff537816 */ /* 0x000fe20000000053 */
[----:B0-----:R-:W-:Y:S02]  /*417a0*/  @P2 IMAD.MOV.U32 R20, RZ, RZ, R11 ;  /* 0x000000ffff142224 */ /* 0x001fe400078e000b */
[----:B------:R-:W-:Y:S01]  /*417b0*/  @P2 IMAD.MOV.U32 R21, RZ, RZ, R12 ;  /* 0x000000ffff152224 */ /* 0x000fe200078e000c */
[----:B------:R-:W-:-:S04]  /*417c0*/  PRMT R81, RZ, 0x7610, R81 ;  /* 0x00007610ff517816 */ /* 0x000fc80000000051 */
[----:B------:R2:W4:Y:S04]  /*417d0*/  @P2 LDG.E.U8 R83, desc[UR14][R20.64] ;  /* 0x0000000e14532981 */ /* 0x000528000c1e1100 */
[----:B---3--:R-:W-:Y:S04]  /*417e0*/  STL [R1+0x1988], R84 ;  /* 0x0019885401007387 */ /* 0x008fe80000100800 */
[----:B------:R-:W3:Y:S04]  /*417f0*/  LDL R12, [R1+0x1348] ;  /* 0x00134800010c7983 */ /* 0x000ee80000100800 */
[----:B------:R-:W3:Y:S01]  /*41800*/  LDL R11, [R1+0x134c] ;  /* 0x00134c00010b7983 */ /* 0x000ee20000100800 */
[----:B------:R-:W-:-:S02]  /*41810*/  PRMT R80, RZ, 0x7610, R80 ;  /* 0x00007610ff507816 */ /* 0x000fc40000000050 */
[----:B------:R-:W-:Y:S01]  /*41820*/  PRMT R79, RZ, 0x7610, R79 ;  /* 0x00007610ff4f7816 */ /* 0x000fe2000000004f */
[----:B--2---:R-:W-:Y:S02]  /*41830*/  @P1 IMAD.MOV.U32 R21, RZ, RZ, R27 ;  /* 0x000000ffff151224 */ /* 0x004fe400078e001b */
[----:B------:R-:W-:Y:S01]  /*41840*/  @P1 IMAD.MOV.U32 R20, RZ, RZ, R26 ;  /* 0x000000ffff141224 */ /* 0x000fe200078e001a */
[----:B------:R-:W2:Y:S04]  /*41850*/  LDL R27, [R1+0x1350] ;  /* 0x00135000011b7983 */ /* 0x000ea80000100800 */
[----:B------:R-:W2:Y:S04]  /*41860*/  LDL R26, [R1+0x1354] ;  /* 0x00135400011a7983 */ /* 0x000ea80000100800 */
[----:B------:R4:W2:Y:S02]  /*41870*/  @P1 LDG.E.U8 R81, desc[UR14][R20.64] ;  /* 0x0000000e14511981 */ /* 0x0008a4000c1e1100 */
[----:B----4-:R-:W-:-:S02]  /*41880*/  @P1 IMAD.MOV.U32 R21, RZ, RZ, R33 ;  /* 0x000000ffff151224 */ /* 0x010fc400078e0021 */
[----:B------:R-:W-:Y:S01]  /*41890*/  @P1 IMAD.MOV.U32 R20, RZ, RZ, R28 ;  /* 0x000000ffff141224 */ /* 0x000fe200078e001c */
[----:B------:R-:W4:Y:S04]  /*418a0*/  LDL R33, [R1+0x1358] ;  /* 0x0013580001217983 */ /* 0x000f280000100800 */
[----:B------:R-:W4:Y:S04]  /*418b0*/  LDL R28, [R1+0x135c] ;  /* 0x00135c00011c7983 */ /* 0x000f280000100800 */
[----:B------:R0:W4:Y:S02]  /*418c0*/  @P1 LDG.E.U8 R80, desc[UR14][R20.64] ;  /* 0x0000000e14501981 */ /* 0x000124000c1e1100 */
[----:B0-----:R-:W-:-:S02]  /*418d0*/  @P1 IMAD.MOV.U32 R21, RZ, RZ, R32 ;  /* 0x000000ffff151224 */ /* 0x001fc400078e0020 */
[----:B------:R-:W-:Y:S01]  /*418e0*/  @P1 IMAD.MOV.U32 R20, RZ, RZ, R31 ;  /* 0x000000ffff141224 */ /* 0x000fe200078e001f */
[----:B------:R-:W4:Y:S04]  /*418f0*/  LDL R32, [R1+0x1360] ;  /* 0x0013600001207983 */ /* 0x000f280000100800 */
[----:B------:R-:W4:Y:S04]  /*41900*/  LDL R31, [R1+0x1364] ;  /* 0x00136400011f7983 */ /* 0x000f280000100800 */
[----:B------:R0:W4:Y:S02]  /*41910*/  @P1 LDG.E.U8 R79, desc[UR14][R20.64] ;  /* 0x0000000e144f1981 */ /* 0x000124000c1e1100 */
[----:B0-----:R-:W-:-:S02]  /*41920*/  @P1 IMAD.MOV.U32 R20, RZ, RZ, R23 ;  /* 0x000000ffff141224 */ /* 0x001fc400078e0017 */
[----:B------:R-:W-:Y:S01]  /*41930*/  @P1 IMAD.MOV.U32 R21, RZ, RZ, R24 ;  /* 0x000000ffff151224 */ /* 0x000fe200078e0018 */
[----:B------:R-:W4:Y:S04]  /*41940*/  LDL R23, [R1+0x136c] ;  /* 0x00136c0001177983 */ /* 0x000f280000100800 */
[----:B------:R-:W4:Y:S01]  /*41950*/  LDL R24, [R1+0x1368] ;  /* 0x0013680001187983 */ /* 0x000f220000100800 */
[----:B------:R-:W-:Y:S02]  /*41960*/  ISETP.GT.AND P2, PT, R19, 0x6c, PT ;  /* 0x0000006c1300780c */ /* 0x000fe40003f44270 */
[----:B------:R-:W-:Y:S02]  /*41970*/  PRMT R78, RZ, 0x7610, R78 ;  /* 0x00007610ff4e7816 */ /* 0x000fe4000000004e */
[----:B------:R-:W-:-:S04]  /*41980*/  PRMT R76, RZ, 0x7610, R76 ;  /* 0x00007610ff4c7816 */ /* 0x000fc8000000004c */
[----:B------:R0:W4:Y:S01]  /*41990*/  @P1 LDG.E.U8 R78, desc[UR14][R20.64] ;  /* 0x0000000e144e1981 */ /* 0x000122000c1e1100 */
[----:B------:R-:W-:-:S04]  /*419a0*/  PRMT R74, RZ, 0x7610, R74 ;  /* 0x00007610ff4a7816 */ /* 0x000fc8000000004a */
[----:B0-----:R-:W-:Y:S02]  /*419b0*/  @P2 IMAD.MOV.U32 R20, RZ, RZ, R29 ;  /* 0x000000ffff142224 */ /* 0x001fe400078e001d */
[----:B------:R-:W-:Y:S01]  /*419c0*/  @P2 IMAD.MOV.U32 R21, RZ, RZ, R30 ;  /* 0x000000ffff152224 */ /* 0x000fe200078e001e */
[----:B------:R-:W-:Y:S02]  /*419d0*/  PRMT R72, RZ, 0x7610, R72 ;  /* 0x00007610ff487816 */ /* 0x000fe40000000048 */
[----:B------:R-:W-:Y:S01]  /*419e0*/  ISETP.GT.AND P1, PT, R19, 0x6d, PT ;  /* 0x0000006d1300780c */ /* 0x000fe20003f24270 */
[----:B------:R-:W4:Y:S04]  /*419f0*/  LDL R30, [R1+0x1370] ;  /* 0x00137000011e7983 */ /* 0x000f280000100800 */
[----:B------:R3:W4:Y:S04]  /*41a00*/  @P2 LDG.E.U8 R76, desc[UR14][R20.64] ;  /* 0x0000000e144c2981 */ /* 0x000728000c1e1100 */
[----:B------:R-:W4:Y:S01]  /*41a10*/  LDL R29, [R1+0x1374] ;  /* 0x00137400011d7983 */ /* 0x000f220000100800 */
[----:B---3--:R-:W-:-:S02]  /*41a20*/  @P2 IMAD.MOV.U32 R20, RZ, RZ, R11 ;  /* 0x000000ffff142224 */ /* 0x008fc400078e000b */
[----:B------:R-:W-:Y:S01]  /*41a30*/  @P2 IMAD.MOV.U32 R21, RZ, RZ, R12 ;  /* 0x000000ffff152224 */ /* 0x000fe200078e000c */
[----:B------:R-:W-:Y:S01]  /*41a40*/  PRMT R70, RZ, 0x7610, R70 ;  /* 0x00007610ff467816 */ /* 0x000fe20000000046 */
[----:B------:R-:W3:Y:S04]  /*41a50*/  LDL R12, [R1+0x1378] ;  /* 0x00137800010c7983 */ /* 0x000ee80000100800 */
[----:B------:R2:W3:Y:S04]  /*41a60*/  @P2 LDG.E.U8 R74, desc[UR14][R20.64] ;  /* 0x0000000e144a2981 */ /* 0x0004e8000c1e1100 */
        /* <DEDUP_REMOVED lines=15> */
[----:B------:R-:W-:Y:S02]  /*41b60*/  PRMT R64, RZ, 0x7610, R64 ;  /* 0x00007610ff407816 */ /* 0x000fe40000000040 */
[----:B------:R-:W-:Y:S02]  /*41b70*/  ISETP.GT.AND P2, PT, R19, 0x6e, PT ;  /* 0x0000006e1300780c */ /* 0x000fe40003f44270 */
[----:B------:R-:W-:Y:S01]  /*41b80*/  PRMT R62, RZ, 0x7610, R62 ;  /* 0x00007610ff3e7816 */ /* 0x000fe2000000003e */
[----:B------:R-:W4:Y:S04]  /*41b90*/  LDL R31, [R1+0x1394] ;  /* 0x00139400011f7983 */ /* 0x000f280000100800 */
[----:B------:R0:W4:Y:S02]  /*41ba0*/  @P1 LDG.E.U8 R68, desc[UR14][R20.64] ;  /* 0x0000000e14441981 */ /* 0x000124000c1e1100 */
[----:B0-----:R-:W-:-:S02]  /*41bb0*/  @P1 IMAD.MOV.U32 R20, RZ, RZ, R23 ;  /* 0x000000ffff141224 */ /* 0x001fc400078e0017 */
[----:B------:R-:W-:-:S05]  /*41bc0*/  @P1 IMAD.MOV.U32 R21, RZ, RZ, R24 ;  /* 0x000000ffff151224 */ /* 0x000fca00078e0018 */
[----:B------:R0:W4:Y:S01]  /*41bd0*/  @P1 LDG.E.U8 R66, desc[UR14][R20.64] ;  /* 0x0000000e14421981 */ /* 0x000122000c1e1100 */
[----:B------:R-:W-:Y:S01]  /*41be0*/  PRMT R34, RZ, 0x7610, R34 ;  /* 0x00007610ff227816 */ /* 0x000fe20000000022 */
[----:B0-----:R-:W-:Y:S02]  /*41bf0*/  @P1 IMAD.MOV.U32 R21, RZ, RZ, R30 ;  /* 0x000000ffff151224 */ /* 0x001fe400078e001e */
[----:B------:R-:W-:-:S05]  /*41c00*/  @P1 IMAD.MOV.U32 R20, RZ, RZ, R29 ;  /* 0x000000ffff141224 */ /* 0x000fca00078e001d */
[----:B------:R3:W4:Y:S02]  /*41c10*/  @P1 LDG.E.U8 R64, desc[UR14][R20.64] ;  /* 0x0000000e14401981 */ /* 0x000724000c1e1100 */
[----:B---3--:R-:W-:Y:S02]  /*41c20*/  @P1 IMAD.MOV.U32 R20, RZ, RZ, R11 ;  /* 0x000000ffff141224 */ /* 0x008fe400078e000b */
[----:B------:R-:W-:-:S05]  /*41c30*/  @P1 IMAD.MOV.U32 R21, RZ, RZ, R12 ;  /* 0x000000ffff151224 */ /* 0x000fca00078e000c */
[----:B------:R2:W3:Y:S01]  /*41c40*/  @P1 LDG.E.U8 R62, desc[UR14][R20.64] ;  /* 0x0000000e143e1981 */ /* 0x0004e2000c1e1100 */
[----:B------:R-:W-:Y:S01]  /*41c50*/  PRMT R14, RZ, 0x7610, R14 ;  /* 0x00007610ff0e7816 */ /* 0x000fe2000000000e */
[----:B--2---:R-:W-:Y:S02]  /*41c60*/  @P2 IMAD.MOV.U32 R21, RZ, RZ, R27 ;  /* 0x000000ffff152224 */ /* 0x004fe400078e001b */
[----:B------:R-:W-:-:S05]  /*41c70*/  @P2 IMAD.MOV.U32 R20, RZ, RZ, R26 ;  /* 0x000000ffff142224 */ /* 0x000fca00078e001a */
[----:B------:R4:W2:Y:S02]  /*41c80*/  @P2 LDG.E.U8 R34, desc[UR14][R20.64] ;  /* 0x0000000e14222981 */ /* 0x0008a4000c1e1100 */
[----:B----4-:R-:W-:Y:S02]  /*41c90*/  @P2 IMAD.MOV.U32 R21, RZ, RZ, R33 ;  /* 0x000000ffff152224 */ /* 0x010fe400078e0021 */
[----:B------:R-:W-:-:S05]  /*41ca0*/  @P2 IMAD.MOV.U32 R20, RZ, RZ, R28 ;  /* 0x000000ffff142224 */ /* 0x000fca00078e001c */
[----:B------:R0:W4:Y:S04]  /*41cb0*/  @P2 LDG.E.U8 R14, desc[UR14][R20.64] ;  /* 0x0000000e140e2981 */ /* 0x000128000c1e1100 */
[----:B------:R-:W-:Y:S04]  /*41cc0*/  STL [R1+0x1958], R68 ;  /* 0x0019584401007387 */ /* 0x000fe80000100800 */
[----:B------:R-:W2:Y:S04]  /*41cd0*/  LDL R32, [R1+0x1390] ;  /* 0x0013900001207983 */ /* 0x000ea80000100800 */
[----:B------:R-:W3:Y:S04]  /*41ce0*/  LDL R24, [R1+0x1398] ;  /* 0x0013980001187983 */ /* 0x000ee80000100800 */
[----:B------:R-:W3:Y:S04]  /*41cf0*/  LDL R23, [R1+0x139c] ;  /* 0x00139c0001177983 */ /* 0x000ee80000100800 */
[----:B------:R-:W-:Y:S04]  /*41d00*/  STL [R1+0x195c], R66 ;  /* 0x00195c4201007387 */ /* 0x000fe80000100800 */
[----:B------:R-:W3:Y:S04]  /*41d10*/  LDL R30, [R1+0x13a0] ;  /* 0x0013a000011e7983 */ /* 0x000ee80000100800 */
[----:B------:R-:W3:Y:S04]  /*41d20*/  LDL R29, [R1+0x13a4] ;  /* 0x0013a400011d7983 */ /* 0x000ee80000100800 */
[----:B------:R-:W3:Y:S04]  /*41d30*/  LDL R12, [R1+0x13a8] ;  /* 0x0013a800010c7983 */ /* 0x000ee80000100800 */
[----:B------:R-:W3:Y:S04]  /*41d40*/  LDL R11, [R1+0x13ac] ;  /* 0x0013ac00010b7983 */ /* 0x000ee80000100800 */
[----:B------:R-:W3:Y:S04]  /*41d50*/  LDL R27, [R1+0x13b0] ;  /* 0x0013b000011b7983 */ /* 0x000ee80000100800 */
[----:B------:R-:W3:Y:S01]  /*41d60*/  LDL R26, [R1+0x13b4] ;  /* 0x0013b400011a7983 */ /* 0x000ee20000100800 */
[----:B------:R-:W-:-:S02]  /*41d70*/  PRMT R25, RZ, 0x7610, R25 ;  /* 0x00007610ff197816 */ /* 0x000fc40000000019 */
[----:B------:R-:W-:Y:S01]  /*41d80*/  ISETP.GT.AND P1, PT, R19, 0x6f, PT ;  /* 0x0000006f1300780c */ /* 0x000fe20003f24270 */
[----:B0-----:R-:W-:Y:S01]  /*41d90*/  @P2 IMAD.MOV.U32 R20, RZ, RZ, R31 ;  /* 0x000000ffff142224 */ /* 0x001fe200078e001f */
[----:B------:R-:W-:Y:S01]  /*41da0*/  PRMT R22, RZ, 0x7610, R22 ;  /* 0x00007610ff167816 */ /* 0x000fe20000000016 */
[----:B------:R-:W3:Y:S01]  /*41db0*/  LDL R28, [R1+0x13b8] ;  /* 0x0013b800011c7983 */ /* 0x000ee20000100800 */
[----:B------:R-:W-:-:S03]  /*41dc0*/  PRMT R7, RZ, 0x7610, R7 ;  /* 0x00007610ff077816 */ /* 0x000fc60000000007 */
[----:B----4-:R0:W-:Y:S04]  /*41dd0*/  STL [R1+0x180], R14 ;  /* 0x0001800e01007387 */ /* 0x0101e80000100800 */
[----:B0-----:R-:W4:Y:S01]  /*41de0*/  LDL R14, [R1+0x13bc] ;  /* 0x0013bc00010e7983 */ /* 0x001f220000100800 */
[----:B--2---:R-:W-:-:S05]  /*41df0*/  @P2 IMAD.MOV.U32 R21, RZ, RZ, R32 ;  /* 0x000000ffff152224 */ /* 0x004fca00078e0020 */
[----:B------:R3:W2:Y:S02]  /*41e00*/  @P2 LDG.E.U8 R25, desc[UR14][R20.64] ;  /* 0x0000000e14192981 */ /* 0x0006a4000c1e1100 */
[----:B---3--:R-:W-:Y:S02]  /*41e10*/  @P2 IMAD.MOV.U32 R20, RZ, RZ, R23 ;  /* 0x000000ffff142224 */ /* 0x008fe400078e0017 */
[----:B------:R-:W-:-:S05]  /*41e20*/  @P2 IMAD.MOV.U32 R21, RZ, RZ, R24 ;  /* 0x000000ffff152224 */ /* 0x000fca00078e0018 */
[----:B------:R0:W3:Y:S02]  /*41e30*/  @P2 LDG.E.U8 R22, desc[UR14][R20.64] ;  /* 0x0000000e14162981 */ /* 0x0000e4000c1e1100 */
[----:B0-----:R-:W-:Y:S02]  /*41e40*/  @P1 IMAD.MOV.U32 R20, RZ, RZ, R29 ;  /* 0x000000ffff141224 */ /* 0x001fe400078e001d */
[----:B------:R-:W-:-:S05]  /*41e50*/  @P1 IMAD.MOV.U32 R21, RZ, RZ, R30 ;  /* 0x000000ffff151224 */ /* 0x000fca00078e001e */
[----:B------:R0:W3:Y:S01]  /*41e60*/  @P1 LDG.E.U8 R7, desc[UR14][R20.64] ;  /* 0x0000000e14071981 */ /* 0x0000e2000c1e1100 */
[----:B------:R-:W-:Y:S01]  /*41e70*/  PRMT R8, RZ, 0x7610, R8 ;  /* 0x00007610ff087816 */ /* 0x000fe20000000008 */
        /* <DEDUP_REMOVED lines=9> */
[----:B----4-:R-:W-:-:S05]  /*41f10*/  @P1 IMAD.MOV.U32 R20, RZ, RZ, R14 ;  /* 0x000000ffff141224 */ /* 0x010fca00078e000e */
[----:B------:R0:W4:Y:S04]  /*41f20*/  @P1 LDG.E.U8 R6, desc[UR14][R20.64] ;  /* 0x0000000e14061981 */ /* 0x000128000c1e1100 */
[----:B--2---:R1:W-:Y:S04]  /*41f30*/  STL [R1+0x17c], R25 ;  /* 0x00017c1901007387 */ /* 0x0043e80000100800 */
[----:B------:R-:W0:Y:S04]  /*41f40*/  LDL R24, [R1+0x13c4] ;  /* 0x0013c40001187983 */ /* 0x000e280000100800 */
[----:B------:R-:W2:Y:S04]  /*41f50*/  LDL R23, [R1+0x13c8] ;  /* 0x0013c80001177983 */ /* 0x000ea80000100800 */
[----:B-1----:R-:W2:Y:S04]  /*41f60*/  LDL R25, [R1+0x13c0] ;  /* 0x0013c00001197983 */ /* 0x002ea80000100800 */
[----:B---3--:R1:W-:Y:S04]  /*41f70*/  STL [R1+0x178], R22 ;  /* 0x0001781601007387 */ /* 0x0083e80000100800 */
[----:B-1----:R-:W3:Y:S04]  /*41f80*/  LDL R22, [R1+0x13cc] ;  /* 0x0013cc0001167983 */ /* 0x002ee80000100800 */
[----:B------:R-:W-:Y:S04]  /*41f90*/  STL [R1+0x1918], R7 ;  /* 0x0019180701007387 */ /* 0x000fe80000100800 */
[----:B------:R-:W3:Y:S04]  /*41fa0*/  LDL R12, [R1+0x13d0] ;  /* 0x0013d000010c7983 */ /* 0x000ee80000100800 */
[----:B------:R-:W3:Y:S01]  /*41fb0*/  LDL R11, [R1+0x13d4] ;  /* 0x0013d400010b7983 */ /* 0x000ee20000100800 */
[----:B------:R-:W-:-:S03]  /*41fc0*/  ISETP.GT.AND P2, PT, R19, 0x70, PT ;  /* 0x000000701300780c */ /* 0x000fc60003f44270 */
[----:B------:R-:W-:Y:S04]  /*41fd0*/  STL [R1+0x191c], R8 ;  /* 0x00191c0801007387 */ /* 0x000fe80000100800 */
[----:B------:R-:W-:Y:S04]  /*41fe0*/  STL [R1+0x184], R34 ;  /* 0x0001842201007387 */ /* 0x000fe80000100800 */
[----:B------:R-:W3:Y:S04]  /*41ff0*/  LDL R32, [R1+0x13d8] ;  /* 0x0013d80001207983 */ /* 0x000ee80000100800 */
[----:B------:R-:W3:Y:S04]  /*42000*/  LDL R31, [R1+0x13dc] ;  /* 0x0013dc00011f7983 */ /* 0x000ee80000100800 */
[----:B------:R-:W3:Y:S04]  /*42010*/  LDL R27, [R1+0x13e0] ;  /* 0x0013e000011b7983 */ /* 0x000ee80000100800 */
[----:B------:R-:W3:Y:S01]  /*42020*/  LDL R26, [R1+0x13e4] ;  /* 0x0013e400011a7983 */ /* 0x000ee20000100800 */
[----:B------:R-:W-:-:S03]  /*42030*/  PRMT R60, RZ, 0x7610, R60 ;  /* 0x00007610ff3c7816 */ /* 0x000fc6000000003c */
[----:B------:R1:W-:Y:S04]  /*42040*/  STL [R1+0x1920], R5 ;  /* 0x0019200501007387 */ /* 0x0003e80000100800 */
[----:B------:R-:W3:Y:S04]  /*42050*/  LDL R30, [R1+0x13e8] ;  /* 0x0013e800011e7983 */ /* 0x000ee80000100800 */
[----:B------:R-:W3:Y:S04]  /*42060*/  LDL R29, [R1+0x13ec] ;  /* 0x0013ec00011d7983 */ /* 0x000ee80000100800 */
[----:B------:R-:W3:Y:S04]  /*42070*/  LDL R28, [R1+0x13f0] ;  /* 0x0013f000011c7983 */ /* 0x000ee80000100800 */
[----:B------:R-:W3:Y:S01]  /*42080*/  LDL R14, [R1+0x13f4] ;  /* 0x0013f400010e7983 */ /* 0x000ee20000100800 */
[----:B------:R-:W-:Y:S01]  /*42090*/  PRMT R58, RZ, 0x7610, R58 ;  /* 0x00007610ff3a7816 */ /* 0x000fe2000000003a */
[----:B0-----:R-:W-:-:S02]  /*420a0*/  @P2 IMAD.MOV.U32 R20, RZ, RZ, R24 ;  /* 0x000000ffff142224 */ /* 0x001fc400078e0018 */
[----:B--2---:R-:W-:-:S05]  /*420b0*/  @P2 IMAD.MOV.U32 R21, RZ, RZ, R25 ;  /* 0x000000ffff152224 */ /* 0x004fca00078e0019 */
[----:B------:R0:W2:Y:S04]  /*420c0*/  @P2 LDG.E.U8 R60, desc[UR14][R20.64] ;  /* 0x0000000e143c2981 */ /* 0x0000a8000c1e1100 */
[----:B----4-:R4:W-:Y:S04]  /*420d0*/  STL [R1+0x1924], R6 ;  /* 0x0019240601007387 */ /* 0x0109e80000100800 */
[----:B------:R-:W2:Y:S04]  /*420e0*/  LDL R25, [R1+0x1400] ;  /* 0x0014000001197983 */ /* 0x000ea80000100800 */
[----:B------:R-:W2:Y:S01]  /*420f0*/  LDL R24, [R1+0x1404] ;  /* 0x0014040001187983 */ /* 0x000ea20000100800 */
[----:B------:R-:W-:-:S02]  /*42100*/  PRMT R56, RZ, 0x7610, R56 ;  /* 0x00007610ff387816 */ /* 0x000fc40000000038 */
[----:B------:R-:W-:Y:S02]  /*42110*/  ISETP.GT.AND P1, PT, R19, 0x71, PT ;  /* 0x000000711300780c */ /* 0x000fe40003f24270 */
[----:B------:R-:W-:Y:S01]  /*42120*/  PRMT R54, RZ, 0x7610, R54 ;  /* 0x00007610ff367816 */ /* 0x000fe20000000036 */
[----:B-1----:R-:W2:Y:S01]  /*42130*/  LDL R5, [R1+0x1414] ;  /* 0x0014140001057983 */ /* 0x002ea20000100800 */
[----:B------:R-:W-:Y:S02]  /*42140*/  PRMT R52, RZ, 0x7610, R52 ;  /* 0x00007610ff347816 */ /* 0x000fe40000000034 */
[----:B------:R-:W-:Y:S01]  /*42150*/  PRMT R50, RZ, 0x7610, R50 ;  /* 0x00007610ff327816 */ /* 0x000fe20000000032 */
[----:B0-----:R-:W-:Y:S02]  /*42160*/  @P2 IMAD.MOV.U32 R21, RZ, RZ, R23 ;  /* 0x000000ffff152224 */ /* 0x001fe400078e0017 */
[----:B---3--:R-:W-:Y:S01]  /*42170*/  @P2 IMAD.MOV.U32 R20, RZ, RZ, R22 ;  /* 0x000000ffff142224 */ /* 0x008fe200078e0016 */
[----:B------:R-:W3:Y:S04]  /*42180*/  LDL R23, [R1+0x13f8] ;  /* 0x0013f80001177983 */ /* 0x000ee80000100800 */
[----:B------:R-:W3:Y:S04]  /*42190*/  LDL R22, [R1+0x13fc] ;  /* 0x0013fc0001167983 */ /* 0x000ee80000100800 */
[----:B------:R0:W2:Y:S04]  /*421a0*/  @P2 LDG.E.U8 R58, desc[UR14][R20.64] ;  /* 0x0000000e143a2981 */ /* 0x0000a8000c1e1100 */
[----:B----4-:R-:W4:Y:S01]  /*421b0*/  LDL R6, [R1+0x1410] ;  /* 0x0014100001067983 */ /* 0x010f220000100800 */
[----:B------:R-:W-:-:S03]  /*421c0*/  PRMT R48, RZ, 0x7610, R48 ;  /* 0x00007610ff307816 */ /* 0x000fc60000000030 */
[----:B------:R-:W4:Y:S04]  /*421d0*/  LDL R34, [R1+0x1420] ;  /* 0x0014200001227983 */ /* 0x000f280000100800 */
[----:B------:R-:W4:Y:S04]  /*421e0*/  LDL R33, [R1+0x1448] ;  /* 0x0014480001217983 */ /* 0x000f280000100800 */
[----:B------:R-:W4:Y:S04]  /*421f0*/  LDL R36, [R1+0x1450] ;  /* 0x0014500001247983 */ /* 0x000f280000100800 */
[----:B------:R-:W4:Y:S04]  /*42200*/  LDL R35, [R1+0x1458] ;  /* 0x0014580001237983 */ /* 0x000f280000100800 */
[----:B------:R-:W4:Y:S04]  /*42210*/  LDL R40, [R1+0x1470] ;  /* 0x0014700001287983 */ /* 0x000f280000100800 */
[----:B------:R-:W4:Y:S04]  /*42220*/  LDL R39, [R1+0x1474] ;  /* 0x0014740001277983 */ /* 0x000f280000100800 */
[----:B------:R-:W4:Y:S01]  /*42230*/  LDL R38, [R1+0x1478] ;  /* 0x0014780001267983 */ /* 0x000f220000100800 */
[----:B0-----:R-:W-:-:S02]  /*42240*/  @P2 IMAD.MOV.U32 R20, RZ, RZ, R11 ;  /* 0x000000ffff142224 */ /* 0x001fc400078e000b */
[----:B------:R-:W-:Y:S01]  /*42250*/  @P2 IMAD.MOV.U32 R21, RZ, RZ, R12 ;  /* 0x000000ffff152224 */ /* 0x000fe200078e000c */
[----:B------:R-:W4:Y:S04]  /*42260*/  LDL R11, [R1+0x140c] ;  /* 0x00140c00010b7983 */ /* 0x000f280000100800 */
[----:B------:R-:W4:Y:S04]  /*42270*/  LDL R12, [R1+0x1408] ;  /* 0x00140800010c7983 */ /* 0x000f280000100800 */
[----:B------:R0:W4:Y:S01]  /*42280*/  @P2 LDG.E.U8 R56, desc[UR14][R20.64] ;  /* 0x0000000e14382981 */ /* 0x000122000c1e1100 */
[----:B------:R-:W-:-:S03]  /*42290*/  PRMT R9, RZ, 0x7610, R9 ;  /* 0x00007610ff097816 */ /* 0x000fc60000000009 */
[----:B------:R-:W4:Y:S04]  /*422a0*/  LDL R41, [R1+0x14c8] ;  /* 0x0014c80001297983 */ /* 0x000f280000100800 */
[----:B------:R-:W4:Y:S04]  /*422b0*/  LDL R42, [R1+0x14d0] ;  /* 0x0014d000012a7983 */ /* 0x000f280000100800 */
[----:B------:R-:W4:Y:S01]  /*422c0*/  LDL R47, [R1+0x1488] ;  /* 0x00148800012f7983 */ /* 0x000f220000100800 */
[----:B0-----:R-:W-:Y:S02]  /*422d0*/  @P2 IMAD.MOV.U32 R20, RZ, RZ, R31 ;  /* 0x000000ffff142224 */ /* 0x001fe400078e001f */
        /* <DEDUP_REMOVED lines=8> */
[----:B------:R0:W4:Y:S01]  /*42360*/  @P1 LDG.E.U8 R52, desc[UR14][R20.64] ;  /* 0x0000000e14341981 */ /* 0x000122000c1e1100 */
[----:B------:R-:W-:Y:S01]  /*42370*/  ISETP.GT.AND P2, PT, R19, 0x72, PT ;  /* 0x000000721300780c */ /* 0x000fe20003f44270 */
        /* <DEDUP_REMOVED lines=10> */
[----:B0-----:R-:W-:-:S06]  /*42420*/  PRMT R20, RZ, 0x7610, R20 ;  /* 0x00007610ff147816 */ /* 0x001fcc0000000014 */
[----:B---3--:R2:W3:Y:S02]  /*42430*/  @P1 LDG.E.U8 R20, desc[UR14][R22.64] ;  /* 0x0000000e16141981 */ /* 0x0084e4000c1e1100 */
[----:B--2---:R-:W-:Y:S02]  /*42440*/  @P2 IMAD.MOV.U32 R22, RZ, RZ, R24 ;  /* 0x000000ffff162224 */ /* 0x004fe400078e0018 */
[----:B------:R-:W-:Y:S02]  /*42450*/  @P2 IMAD.MOV.U32 R23, RZ, RZ, R25 ;  /* 0x000000ffff172224 */ /* 0x000fe400078e0019 */
[----:B----4-:R-:W-:Y:S02]  /*42460*/  @P2 IMAD.MOV.U32 R24, RZ, RZ, R11 ;  /* 0x000000ffff182224 */ /* 0x010fe400078e000b */
[----:B------:R-:W-:Y:S01]  /*42470*/  @P2 IMAD.MOV.U32 R25, RZ, RZ, R12 ;  /* 0x000000ffff192224 */ /* 0x000fe200078e000c */
[----:B------:R-:W2:Y:S04]  /*42480*/  LDL R11, [R1+0x143c] ;  /* 0x00143c00010b7983 */ /* 0x000ea80000100800 */
[----:B------:R-:W4:Y:S01]  /*42490*/  LDL R12, [R1+0x1438] ;  /* 0x00143800010c7983 */ /* 0x000f220000100800 */
[----:B------:R-:W-:-:S06]  /*424a0*/  PRMT R21, RZ, 0x7610, R21 ;  /* 0x00007610ff157816 */ /* 0x000fcc0000000015 */
[----:B------:R0:W3:Y:S01]  /*424b0*/  @P2 LDG.E.U8 R21, desc[UR14][R22.64] ;  /* 0x0000000e16152981 */ /* 0x0000e2000c1e1100 */
[----:B------:R-:W-:Y:S02]  /*424c0*/  ISETP.GT.AND P1, PT, R19, 0x73, PT ;  /* 0x000000731300780c */ /* 0x000fe40003f24270 */
[----:B0-----:R-:W-:Y:S02]  /*424d0*/  PRMT R22, RZ, 0x7610, R22 ;  /* 0x00007610ff167816 */ /* 0x001fe40000000016 */
[----:B------:R-:W-:-:S04]  /*424e0*/  PRMT R23, RZ, 0x7610, R23 ;  /* 0x00007610ff177816 */ /* 0x000fc80000000017 */
[----:B------:R0:W3:Y:S02]  /*424f0*/  @P2 LDG.E.U8 R22, desc[UR14][R24.64] ;  /* 0x0000000e18162981 */ /* 0x0000e4000c1e1100 */
[----:B0-----:R-:W-:Y:S02]  /*42500*/  @P2 IMAD.MOV.U32 R24, RZ, RZ, R5 ;  /* 0x000000ffff182224 */ /* 0x001fe400078e0005 */
[----:B------:R-:W-:Y:S01]  /*42510*/  @P2 IMAD.MOV.U32 R25, RZ, RZ, R6 ;  /* 0x000000ffff192224 */ /* 0x000fe200078e0006 */
[----:B------:R-:W3:Y:S04]  /*42520*/  LDL R5, [R1+0x1444] ;  /* 0x0014440001057983 */ /* 0x000ee80000100800 */
[----:B------:R-:W3:Y:S04]  /*42530*/  LDL R6, [R1+0x1440] ;  /* 0x0014400001067983 */ /* 0x000ee80000100800 */
[----:B------:R0:W3:Y:S02]  /*42540*/  @P2 LDG.E.U8 R23, desc[UR14][R24.64] ;  /* 0x0000000e18172981 */ /* 0x0000e4000c1e1100 */
[----:B0-----:R-:W-:-:S02]  /*42550*/  PRMT R24, RZ, 0x7610, R24 ;  /* 0x00007610ff187816 */ /* 0x001fc40000000018 */
[----:B------:R-:W-:-:S04]  /*42560*/  PRMT R25, RZ, 0x7610, R25 ;  /* 0x00007610ff197816 */ /* 0x000fc80000000019 */
[----:B------:R0:W3:Y:S02]  /*42570*/  @P2 LDG.E.U8 R24, desc[UR14][R26.64] ;  /* 0x0000000e1a182981 */ /* 0x0000e4000c1e1100 */
[----:B0-----:R-:W-:Y:S02]  /*42580*/  @P1 IMAD.MOV.U32 R26, RZ, RZ, R29 ;  /* 0x000000ffff1a1224 */ /* 0x001fe400078e001d */
[----:B------:R-:W-:Y:S02]  /*42590*/  @P1 IMAD.MOV.U32 R27, RZ, RZ, R34 ;  /* 0x000000ffff1b1224 */ /* 0x000fe400078e0022 */
[----:B------:R-:W-:Y:S02]  /*425a0*/  @P1 IMAD.MOV.U32 R29, RZ, RZ, R28 ;  /* 0x000000ffff1d1224 */ /* 0x000fe400078e001c */
[----:B------:R-:W-:Y:S01]  /*425b0*/  @P1 IMAD.MOV.U32 R28, RZ, RZ, R14 ;  /* 0x000000ffff1c1224 */ /* 0x000fe200078e000e */
[----:B------:R-:W3:Y:S04]  /*425c0*/  LDL R34, [R1+0x145c] ;  /* 0x00145c0001227983 */ /* 0x000ee80000100800 */
[----:B------:R-:W3:Y:S04]  /*425d0*/  LDL R14, [R1+0x1454] ;  /* 0x00145400010e7983 */ /* 0x000ee80000100800 */
[----:B------:R0:W3:Y:S02]  /*425e0*/  @P1 LDG.E.U8 R25, desc[UR14][R26.64] ;  /* 0x0000000e1a191981 */ /* 0x0000e4000c1e1100 */
[----:B0-----:R-:W-:-:S06]  /*425f0*/  PRMT R26, RZ, 0x7610, R26 ;  /* 0x00007610ff1a7816 */ /* 0x001fcc000000001a */
[----:B------:R0:W3:Y:S02]  /*42600*/  @P1 LDG.E.U8 R26, desc[UR14][R28.64] ;  /* 0x0000000e1c1a1981 */ /* 0x0000e4000c1e1100 */
[----:B0-----:R-:W-:Y:S02]  /*42610*/  @P1 IMAD.MOV.U32 R28, RZ, RZ, R30 ;  /* 0x000000ffff1c1224 */ /* 0x001fe400078e001e */
[----:B------:R-:W-:Y:S02]  /*42620*/  @P1 IMAD.MOV.U32 R29, RZ, RZ, R31 ;  /* 0x000000ffff1d1224 */ /* 0x000fe400078e001f */
[----:B--2---:R-:W-:Y:S02]  /*42630*/  @P1 IMAD.MOV.U32 R30, RZ, RZ, R11 ;  /* 0x000000ffff1e1224 */ /* 0x004fe400078e000b */
[----:B----4-:R-:W-:Y:S01]  /*42640*/  @P1 IMAD.MOV.U32 R31, RZ, RZ, R12 ;  /* 0x000000ffff1f1224 */ /* 0x010fe200078e000c */
[----:B------:R-:W2:Y:S04]  /*42650*/  LDL R11, [R1+0x1464] ;  /* 0x00146400010b7983 */ /* 0x000ea80000100800 */
[----:B------:R-:W4:Y:S01]  /*42660*/  LDL R12, [R1+0x1460] ;  /* 0x00146000010c7983 */ /* 0x000f220000100800 */
[----:B------:R-:W-:-:S02]  /*42670*/  PRMT R27, RZ, 0x7610, R27 ;  /* 0x00007610ff1b7816 */ /* 0x000fc4000000001b */
[----:B------:R-:W-:-:S04]  /*42680*/  ISETP.GT.AND P2, PT, R19, 0x74, PT ;  /* 0x000000741300780c */ /* 0x000fc80003f44270 */
[----:B------:R0:W4:Y:S02]  /*42690*/  @P1 LDG.E.U8 R27, desc[UR14][R28.64] ;  /* 0x0000000e1c1b1981 */ /* 0x000124000c1e1100 */
[----:B0-----:R-:W-:Y:S02]  /*426a0*/  PRMT R28, RZ, 0x7610, R28 ;  /* 0x00007610ff1c7816 */ /* 0x001fe4000000001c */
[----:B------:R-:W-:-:S04]  /*426b0*/  PRMT R29, RZ, 0x7610, R29 ;  /* 0x00007610ff1d7816 */ /* 0x000fc8000000001d */
[----:B------:R3:W4:Y:S02]  /*426c0*/  @P1 LDG.E.U8 R28, desc[UR14][R30.64] ;  /* 0x0000000e1e1c1981 */ /* 0x000724000c1e1100 */
[----:B---3--:R-:W-:Y:S02]  /*426d0*/  @P2 IMAD.MOV.U32 R30, RZ, RZ, R5 ;  /* 0x000000ffff1e2224 */ /* 0x008fe400078e0005 */
[----:B------:R-:W-:Y:S01]  /*426e0*/  @P2 IMAD.MOV.U32 R31, RZ, RZ, R6 ;  /* 0x000000ffff1f2224 */ /* 0x000fe200078e0006 */
[----:B------:R-:W3:Y:S04]  /*426f0*/  LDL R5, [R1+0x146c] ;  /* 0x00146c0001057983 */ /* 0x000ee80000100800 */
[----:B------:R-:W3:Y:S04]  /*42700*/  LDL R6, [R1+0x1468] ;  /* 0x0014680001067983 */ /* 0x000ee80000100800 */
[----:B------:R0:W3:Y:S01]  /*42710*/  @P2 LDG.E.U8 R29, desc[UR14][R30.64] ;  /* 0x0000000e1e1d2981 */ /* 0x0000e2000c1e1100 */
[----:B------:R-:W-:-:S02]  /*42720*/  ISETP.GT.AND P1, PT, R19, 0x75, PT ;  /* 0x000000751300780c */ /* 0x000fc40003f24270 */
[----:B0-----:R-:W-:Y:S02]  /*42730*/  PRMT R30, RZ, 0x7610, R30 ;  /* 0x00007610ff1e7816 */ /* 0x001fe4000000001e */
[----:B------:R-:W-:-:S04]  /*42740*/  PRMT R31, RZ, 0x7610, R31 ;  /* 0x00007610ff1f7816 */ /* 0x000fc8000000001f */
[----:B------:R0:W3:Y:S02]  /*42750*/  @P2 LDG.E.U8 R30, desc[UR14][R32.64] ;  /* 0x0000000e201e2981 */ /* 0x0000e4000c1e1100 */
[----:B0-----:R-:W-:Y:S02]  /*42760*/  @P2 IMAD.MOV.U32 R33, RZ, RZ, R36 ;  /* 0x000000ffff212224 */ /* 0x001fe400078e0024 */
[----:B------:R-:W-:Y:S02]  /*42770*/  @P2 IMAD.MOV.U32 R32, RZ, RZ, R14 ;  /* 0x000000ffff202224 */ /* 0x000fe400078e000e */
[----:B------:R-:W3:Y:S04]  /*42780*/  LDL R14, [R1+0x147c] ;  /* 0x00147c00010e7983 */ /* 0x000ee80000100800 */
[----:B------:R0:W3:Y:S02]  /*42790*/  @P2 LDG.E.U8 R31, desc[UR14][R32.64] ;  /* 0x0000000e201f2981 */ /* 0x0000e4000c1e1100 */
[----:B0-----:R-:W-:-:S06]  /*427a0*/  PRMT R32, RZ, 0x7610, R32 ;  /* 0x00007610ff207816 */ /* 0x001fcc0000000020 */
[----:B------:R2:W3:Y:S02]  /*427b0*/  @P2 LDG.E.U8 R32, desc[UR14][R34.64] ;  /* 0x0000000e22202981 */ /* 0x0004e4000c1e1100 */
[----:B--2---:R-:W-:Y:S02]  /*427c0*/  @P1 IMAD.MOV.U32 R34, RZ, RZ, R11 ;  /* 0x000000ffff221224 */ /* 0x004fe400078e000b */
[----:B----4-:R-:W-:Y:S01]  /*427d0*/  @P1 IMAD.MOV.U32 R35, RZ, RZ, R12 ;  /* 0x000000ffff231224 */ /* 0x010fe200078e000c */
[----:B------:R-:W2:Y:S04]  /*427e0*/  LDL R11, [R1+0x1484] ;  /* 0x00148400010b7983 */ /* 0x000ea80000100800 */
[----:B------:R-:W4:Y:S01]  /*427f0*/  LDL R12, [R1+0x1480] ;  /* 0x00148000010c7983 */ /* 0x000f220000100800 */
[----:B------:R-:W-:-:S06]  /*42800*/  PRMT R33, RZ, 0x7610, R33 ;  /* 0x00007610ff217816 */ /* 0x000fcc0000000021 */
[----:B------:R0:W4:Y:S01]  /*42810*/  @P1 LDG.E.U8 R33, desc[UR14][R34.64] ;  /* 0x0000000e22211981 */ /* 0x000122000c1e1100 */
[----:B------:R-:W-:Y:S02]  /*42820*/  ISETP.GT.AND P2, PT, R19, 0x76, PT ;  /* 0x000000761300780c */ /* 0x000fe40003f44270 */
[----:B0-----:R-:W-:Y:S02]  /*42830*/  PRMT R34, RZ, 0x7610, R34 ;  /* 0x00007610ff227816 */ /* 0x001fe40000000022 */
[----:B------:R-:W-:Y:S01]  /*42840*/  PRMT R35, RZ, 0x7610, R35 ;  /* 0x00007610ff237816 */ /* 0x000fe20000000023 */
[----:B---3--:R-:W-:Y:S02]  /*42850*/  @P1 IMAD.MOV.U32 R36, RZ, RZ, R5 ;  /* 0x000000ffff241224 */ /* 0x008fe400078e0005 */
[----:B------:R-:W-:Y:S01]  /*42860*/  @P1 IMAD.MOV.U32 R37, RZ, RZ, R6 ;  /* 0x000000ffff251224 */ /* 0x000fe200078e0006 */
[----:B------:R-:W3:Y:S04]  /*42870*/  LDL R5, [R1+0x14c4] ;  /* 0x0014c40001057983 */ /* 0x000ee80000100800 */
[----:B------:R-:W3:Y:S04]  /*42880*/  LDL R6, [R1+0x14c0] ;  /* 0x0014c00001067983 */ /* 0x000ee80000100800 */
[----:B------:R0:W3:Y:S02]  /*42890*/  @P1 LDG.E.U8 R34, desc[UR14][R36.64] ;  /* 0x0000000e24221981 */ /* 0x0000e4000c1e1100 */
[----:B0-----:R-:W-:-:S02]  /*428a0*/  @P1 IMAD.MOV.U32 R36, RZ, RZ, R39 ;  /* 0x000000ffff241224 */ /* 0x001fc400078e0027 */
[----:B------:R-:W-:Y:S02]  /*428b0*/  @P1 IMAD.MOV.U32 R37, RZ, RZ, R40 ;  /* 0x000000ffff251224 */ /* 0x000fe400078e0028 */
[----:B------:R-:W-:Y:S01]  /*428c0*/  @P1 IMAD.MOV.U32 R39, RZ, RZ, R38 ;  /* 0x000000ffff271224 */ /* 0x000fe200078e0026 */
[----:B------:R-:W3:Y:S04]  /*428d0*/  LDL R40, [R1+0x14cc] ;  /* 0x0014cc0001287983 */ /* 0x000ee80000100800 */
[----:B------:R0:W3:Y:S02]  /*428e0*/  @P1 LDG.E.U8 R35, desc[UR14][R36.64] ;  /* 0x0000000e24231981 */ /* 0x0000e4000c1e1100 */
[----:B0-----:R-:W-:Y:S01]  /*428f0*/  PRMT R36, RZ, 0x7610, R36 ;  /* 0x00007610ff247816 */ /* 0x001fe20000000024 */
[----:B------:R-:W-:-:S02]  /*42900*/  @P1 IMAD.MOV.U32 R38, RZ, RZ, R14 ;  /* 0x000000ffff261224 */ /* 0x000fc400078e000e */
[----:B------:R-:W3:Y:S04]  /*42910*/  LDL R14, [R1+0x14d4] ;  /* 0x0014d400010e7983 */ /* 0x000ee80000100800 */
[----:B------:R2:W3:Y:S02]  /*42920*/  @P1 LDG.E.U8 R36, desc[UR14][R38.64] ;  /* 0x0000000e26241981 */ /* 0x0004e4000c1e1100 */
[----:B--2---:R-:W-:Y:S02]  /*42930*/  @P2 IMAD.MOV.U32 R38, RZ, RZ, R11 ;  /* 0x000000ffff262224 */ /* 0x004fe400078e000b */
[----:B----4-:R-:W-:Y:S01]  /*42940*/  @P2 IMAD.MOV.U32 R39, RZ, RZ, R12 ;  /* 0x000000ffff272224 */ /* 0x010fe200078e000c */
[----:B------:R-:W2:Y:S04]  /*42950*/  LDL R11, [R1+0x14dc] ;  /* 0x0014dc00010b7983 */ /* 0x000ea80000100800 */
[----:B------:R-:W4:Y:S04]  /*42960*/  LDL R12, [R1+0x14d8] ;  /* 0x0014d800010c7983 */ /* 0x000f280000100800 */
[----:B------:R-:W2:Y:S01]  /*42970*/  @P2 LDG.E.U8 R9, desc[UR14][R38.64] ;  /* 0x0000000e26092981 */ /* 0x000ea2000c1e1100 */
[----:B------:R-:W-:-:S02]  /*42980*/  ISETP.GT.AND P1, PT, R19, 0x78, PT ;  /* 0x000000781300780c */ /* 0x000fc40003f24270 */
[----:B------:R-:W-:Y:S01]  /*42990*/  PRMT R37, RZ, 0x7610, R37 ;  /* 0x00007610ff257816 */ /* 0x000fe20000000025 */
[----:B--2---:R0:W-:Y:S10]  /*429a0*/  STL [R1+0xfc], R9 ;  /* 0x0000fc0901007387 */ /* 0x0041f40000100800 */
[----:B---3--:R-:W-:-:S02]  /*429b0*/  @P1 IMAD.MOV.U32 R38, RZ, RZ, R5 ;  /* 0x000000ffff261224 */ /* 0x008fc400078e0005 */
[----:B------:R-:W-:Y:S02]  /*429c0*/  @P1 IMAD.MOV.U32 R39, RZ, RZ, R6 ;  /* 0x000000ffff271224 */ /* 0x000fe400078e0006 */
[----:B----4-:R-:W-:Y:S01]  /*429d0*/  @P1 IMAD.MOV.U32 R43, RZ, RZ, R12 ;  /* 0x000000ffff2b1224 */ /* 0x010fe200078e000c */
[----:B------:R-:W-:Y:S01]  /*429e0*/  PRMT R8, RZ, 0x7610, R8 ;  /* 0x00007610ff087816 */ /* 0x000fe20000000008 */
[----:B------:R-:W2:Y:S04]  /*429f0*/  LDL R5, [R1+0x1494] ;  /* 0x0014940001057983 */ /* 0x000ea80000100800 */
[----:B------:R1:W3:Y:S04]  /*42a00*/  @P1 LDG.E.U8 R37, desc[UR14][R38.64] ;  /* 0x0000000e26251981 */ /* 0x0002e8000c1e1100 */
[----:B------:R-:W4:Y:S04]  /*42a10*/  LDL R6, [R1+0x1490] ;  /* 0x0014900001067983 */ /* 0x000f280000100800 */
[----:B0-----:R-:W2:Y:S04]  /*42a20*/  LDL R9, [R1+0x148c] ;  /* 0x00148c0001097983 */ /* 0x001ea80000100800 */
[----:B------:R-:W3:Y:S04]  /*42a30*/  LDL R44, [R1+0x1498] ;  /* 0x00149800012c7983 */ /* 0x000ee80000100800 */
[----:B------:R-:W3:Y:S01]  /*42a40*/  LDL R12, [R1+0x14a0] ;  /* 0x0014a000010c7983 */ /* 0x000ee20000100800 */
[----:B-1----:R-:W-:-:S02]  /*42a50*/  PRMT R38, RZ, 0x7610, R38 ;  /* 0x00007610ff267816 */ /* 0x002fc40000000026 */
[----:B------:R-:W-:-:S04]  /*42a60*/  PRMT R39, RZ, 0x7610, R39 ;  /* 0x00007610ff277816 */ /* 0x000fc80000000027 */
[----:B------:R0:W3:Y:S02]  /*42a70*/  @P1 LDG.E.U8 R38, desc[UR14][R40.64] ;  /* 0x0000000e28261981 */ /* 0x0000e4000c1e1100 */
[----:B0-----:R-:W-:Y:S02]  /*42a80*/  @P1 IMAD.MOV.U32 R40, RZ, RZ, R14 ;  /* 0x000000ffff281224 */ /* 0x001fe400078e000e */
[----:B------:R-:W-:Y:S02]  /*42a90*/  @P1 IMAD.MOV.U32 R41, RZ, RZ, R42 ;  /* 0x000000ffff291224 */ /* 0x000fe400078e002a */
[----:B------:R-:W-:Y:S01]  /*42aa0*/  @P1 IMAD.MOV.U32 R42, RZ, RZ, R11 ;  /* 0x000000ffff2a1224 */ /* 0x000fe200078e000b */
[----:B------:R-:W3:Y:S04]  /*42ab0*/  LDL R14, [R1+0x149c] ;  /* 0x00149c00010e7983 */ /* 0x000ee80000100800 */
[----:B------:R0:W3:Y:S04]  /*42ac0*/  @P1 LDG.E.U8 R39, desc[UR14][R40.64] ;  /* 0x0000000e28271981 */ /* 0x0000e8000c1e1100 */
[----:B------:R-:W3:Y:S01]  /*42ad0*/  LDL R11, [R1+0x14a4] ;  /* 0x0014a400010b7983 */ /* 0x000ee20000100800 */
[----:B0-----:R-:W-:-:S06]  /*42ae0*/  PRMT R40, RZ, 0x7610, R40 ;  /* 0x00007610ff287816 */ /* 0x001fcc0000000028 */
[----:B------:R0:W3:Y:S02]  /*42af0*/  @P1 LDG.E.U8 R40, desc[UR14][R42.64] ;  /* 0x0000000e2a281981 */ /* 0x0000e4000c1e1100 */
[----:B0-----:R-:W-:Y:S02]  /*42b00*/  @P2 IMAD.MOV.U32 R43, RZ, RZ, R47 ;  /* 0x000000ffff2b2224 */ /* 0x001fe400078e002f */
[----:B--2---:R-:W-:-:S05]  /*42b10*/  @P2 IMAD.MOV.U32 R42, RZ, RZ, R9 ;  /* 0x000000ffff2a2224 */ /* 0x004fca00078e0009 */
[----:B------:R0:W2:Y:S02]  /*42b20*/  @P2 LDG.E.U8 R8, desc[UR14][R42.64] ;  /* 0x0000000e2a082981 */ /* 0x0000a4000c1e1100 */
[----:B0-----:R-:W-:Y:S01]  /*42b30*/  @P2 IMAD.MOV.U32 R42, RZ, RZ, R5 ;  /* 0x000000ffff2a2224 */ /* 0x001fe200078e0005 */
[----:B------:R-:W-:Y:S02]  /*42b40*/  PRMT R46, RZ, 0x7610, R46 ;  /* 0x00007610ff2e7816 */ /* 0x000fe4000000002e */
[----:B------:R-:W-:Y:S01]  /*42b50*/  ISETP.GT.AND P1, PT, R19, 0x77, PT ;  /* 0x000000771300780c */ /* 0x000fe20003f24270 */
[----:B----4-:R-:W-:Y:S01]  /*42b60*/  @P2 IMAD.MOV.U32 R43, RZ, RZ, R6 ;  /* 0x000000ffff2b2224 */ /* 0x010fe200078e0006 */
[----:B------:R-:W-:-:S04]  /*42b70*/  PRMT R45, RZ, 0x7610, R45 ;  /* 0x00007610ff2d7816 */ /* 0x000fc8000000002d */
[----:B------:R3:W4:Y:S04]  /*42b80*/  @P2 LDG.E.U8 R46, desc[UR14][R42.64] ;  /* 0x0000000e2a2e2981 */ /* 0x000728000c1e1100 */
[----:B--2---:R0:W-:Y:S04]  /*42b90*/  STL [R1+0xe0], R8 ;  /* 0x0000e00801007387 */ /* 0x0041e80000100800 */
[----:B------:R-:W2:Y:S01]  /*42ba0*/  LDL R5, [R1+0x14ac] ;  /* 0x0014ac0001057983 */ /* 0x000ea20000100800 */
[----:B---3--:R-:W-:Y:S02]  /*42bb0*/  @P2 IMAD.MOV.U32 R42, RZ, RZ, R14 ;  /* 0x000000ffff2a2224 */ /* 0x008fe400078e000e */
[----:B------:R-:W-:Y:S01]  /*42bc0*/  @P2 IMAD.MOV.U32 R43, RZ, RZ, R44 ;  /* 0x000000ffff2b2224 */ /* 0x000fe200078e002c */
[----:B------:R-:W-:-:S02]  /*42bd0*/  PRMT R3, RZ, 0x7610, R3 ;  /* 0x00007610ff037816 */ /* 0x000fc40000000003 */
[----:B------:R-:W-:Y:S01]  /*42be0*/  PRMT R4, RZ, 0x7610, R4 ;  /* 0x00007610ff047816 */ /* 0x000fe20000000004 */
[----:B------:R-:W3:Y:S04]  /*42bf0*/  LDL R9, [R1+0x14e0] ;  /* 0x0014e00001097983 */ /* 0x000ee80000100800 */
[----:B------:R1:W3:Y:S04]  /*42c00*/  @P2 LDG.E.U8 R45, desc[UR14][R42.64] ;  /* 0x0000000e2a2d2981 */ /* 0x0002e8000c1e1100 */
[----:B0-----:R-:W3:Y:S04]  /*42c10*/  LDL R8, [R1+0x14a8] ;  /* 0x0014a80001087983 */ /* 0x001ee80000100800 */
[----:B------:R-:W4:Y:S04]  /*42c20*/  LDL R6, [R1+0x14e4] ;  /* 0x0014e40001067983 */ /* 0x000f280000100800 */
[----:B------:R-:W4:Y:S04]  /*42c30*/  LDL R44, [R1+0x14e8] ;  /* 0x0014e800012c7983 */ /* 0x000f280000100800 */
[----:B------:R-:W4:Y:S01]  /*42c40*/  LDL R14, [R1+0x14ec] ;  /* 0x0014ec00010e7983 */ /* 0x000f220000100800 */
[----:B-1----:R-:W-:-:S02]  /*42c50*/  @P1 IMAD.MOV.U32 R42, RZ, RZ, R11 ;  /* 0x000000ffff2a1224 */ /* 0x002fc400078e000b */
[----:B------:R-:W-:Y:S01]  /*42c60*/  @P1 IMAD.MOV.U32 R43, RZ, RZ, R12 ;  /* 0x000000ffff2b1224 */ /* 0x000fe200078e000c */
[----:B------:R-:W-:Y:S01]  /*42c70*/  ISETP.GT.AND P2, PT, R19, 0x79, PT ;  /* 0x000000791300780c */ /* 0x000fe20003f44270 */
[----:B------:R-:W4:Y:S04]  /*42c80*/  LDL R12, [R1+0x14f0] ;  /* 0x0014f000010c7983 */ /* 0x000f280000100800 */
[----:B------:R2:W4:Y:S04]  /*42c90*/  @P1 LDG.E.U8 R3, desc[UR14][R42.64] ;  /* 0x0000000e2a031981 */ /* 0x000528000c1e1100 */
[----:B------:R-:W4:Y:S01]  /*42ca0*/  LDL R11, [R1+0x14f4] ;  /* 0x0014f400010b7983 */ /* 0x000f220000100800 */
[----:B--2---:R-:W-:-:S02]  /*42cb0*/  @P1 IMAD.MOV.U32 R42, RZ, RZ, R5 ;  /* 0x000000ffff2a1224 */ /* 0x004fc400078e0005 */
[----:B---3--:R-:W-:-:S05]  /*42cc0*/  @P1 IMAD.MOV.U32 R43, RZ, RZ, R8 ;  /* 0x000000ffff2b1224 */ /* 0x008fca00078e0008 */
[----:B------:R0:W2:Y:S04]  /*42cd0*/  @P1 LDG.E.U8 R4, desc[UR14][R42.64] ;  /* 0x0000000e2a041981 */ /* 0x0000a8000c1e1100 */
[----:B----4-:R1:W-:Y:S04]  /*42ce0*/  STL [R1+0x1928], R3 ;  /* 0x0019280301007387 */ /* 0x0103e80000100800 */
[----:B------:R-:W3:Y:S04]  /*42cf0*/  LDL R8, [R1+0x14f8] ;  /* 0x0014f80001087983 */ /* 0x000ee80000100800 */
[----:B------:R-:W4:Y:S01]  /*42d00*/  LDL R5, [R1+0x14fc] ;  /* 0x0014fc0001057983 */ /* 0x000f220000100800 */
[----:B0-----:R-:W-:-:S02]  /*42d10*/  @P2 IMAD.MOV.U32 R42, RZ, RZ, R6 ;  /* 0x000000ffff2a2224 */ /* 0x001fc400078e0006 */
[----:B------:R-:W-:Y:S01]  /*42d20*/  @P2 IMAD.MOV.U32 R43, RZ, RZ, R9 ;  /* 0x000000ffff2b2224 */ /* 0x000fe200078e0009 */
[----:B------:R-:W-:-:S06]  /*42d30*/  PRMT R41, RZ, 0x7610, R41 ;  /* 0x00007610ff297816 */ /* 0x000fcc0000000029 */
[----:B------:R0:W3:Y:S04]  /*42d40*/  @P2 LDG.E.U8 R41, desc[UR14][R42.64] ;  /* 0x0000000e2a292981 */ /* 0x0000e8000c1e1100 */
[----:B--2---:R2:W-:Y:S04]  /*42d50*/  STL [R1+0x192c], R4 ;  /* 0x00192c0401007387 */ /* 0x0045e80000100800 */
[----:B------:R-:W4:Y:S04]  /*42d60*/  LDL R9, [R1+0x14b0] ;  /* 0x0014b00001097983 */ /* 0x000f280000100800 */
[----:B------:R-:W4:Y:S04]  /*42d70*/  LDL R6, [R1+0x14b4] ;  /* 0x0014b40001067983 */ /* 0x000f280000100800 */
[----:B------:R2:W-:Y:S04]  /*42d80*/  STL [R1+0xc8], R45 ;  /* 0x0000c82d01007387 */ /* 0x0005e80000100800 */
[----:B-1----:R-:W4:Y:S01]  /*42d90*/  LDL R3, [R1+0x14bc] ;  /* 0x0014bc0001037983 */ /* 0x002f220000100800 */
[----:B0-----:R-:W-:-:S03]  /*42da0*/  PRMT R42, RZ, 0x7610, R42 ;  /* 0x00007610ff2a7816 */ /* 0x001fc6000000002a */
[----:B--2---:R-:W2:Y:S01]  /*42db0*/  LDL R4, [R1+0x14b8] ;  /* 0x0014b80001047983 */ /* 0x004ea20000100800 */
[----:B------:R-:W-:Y:S02]  /*42dc0*/  @P2 IMAD.MOV.U32 R45, RZ, RZ, R44 ;  /* 0x000000ffff2d2224 */ /* 0x000fe400078e002c */
[----:B------:R-:W-:Y:S01]  /*42dd0*/  @P2 IMAD.MOV.U32 R44, RZ, RZ, R14 ;  /* 0x000000ffff2c2224 */ /* 0x000fe200078e000e */
[----:B------:R-:W-:-:S04]  /*42de0*/  PRMT R43, RZ, 0x7610, R43 ;  /* 0x00007610ff2b7816 */ /* 0x000fc8000000002b */
[----:B------:R0:W2:Y:S04]  /*42df0*/  @P2 LDG.E.U8 R42, desc[UR14][R44.64] ;  /* 0x0000000e2c2a2981 */ /* 0x0000a8000c1e1100 */
[----:B------:R4:W-:Y:S01]  /*42e00*/  STL [R1+0xd4], R46 ;  /* 0x0000d42e01007387 */ /* 0x0009e20000100800 */
[----:B---3--:R-:W-:Y:S01]  /*42e10*/  @P2 IMAD.MOV.U32 R47, RZ, RZ, R8 ;  /* 0x000000ffff2f2224 */ /* 0x008fe200078e0008 */
[----:B------:R-:W-:Y:S02]  /*42e20*/  PRMT R0, RZ, 0x7610, R0 ;  /* 0x00007610ff007816 */ /* 0x000fe40000000000 */
[----:B------:R-:W-:Y:S01]  /*42e30*/  PRMT R2, RZ, 0x7610, R2 ;  /* 0x00007610ff027816 */ /* 0x000fe20000000002 */
[----:B------:R-:W3:Y:S01]  /*42e40*/  LDL R8, [R1+0x1508] ;  /* 0x0015080001087983 */ /* 0x000ee20000100800 */
[----:B0-----:R-:W-:-:S02]  /*42e50*/  @P2 IMAD.MOV.U32 R44, RZ, RZ, R11 ;  /* 0x000000ffff2c2224 */ /* 0x001fc400078e000b */
[----:B------:R-:W-:Y:S02]  /*42e60*/  @P2 IMAD.MOV.U32 R45, RZ, RZ, R12 ;  /* 0x000000ffff2d2224 */ /* 0x000fe400078e000c */
[----:B----4-:R-:W-:Y:S01]  /*42e70*/  @P2 IMAD.MOV.U32 R46, RZ, RZ, R5 ;  /* 0x000000ffff2e2224 */ /* 0x010fe200078e0005 */
[----:B------:R-:W4:Y:S04]  /*42e80*/  LDL R12, [R1+0x1500] ;  /* 0x00150000010c7983 */ /* 0x000f280000100800 */
[----:B------:R0:W3:Y:S04]  /*42e90*/  @P2 LDG.E.U8 R43, desc[UR14][R44.64] ;  /* 0x0000000e2c2b2981 */ /* 0x0000e8000c1e1100 */
[----:B------:R-:W3:Y:S04]  /*42ea0*/  LDL R11, [R1+0x1504] ;  /* 0x00150400010b7983 */ /* 0x000ee80000100800 */
[----:B------:R-:W3:Y:S01]  /*42eb0*/  LDL R5, [R1+0x150c] ;  /* 0x00150c0001057983 */ /* 0x000ee20000100800 */
[----:B0-----:R-:W-:-:S06]  /*42ec0*/  PRMT R44, RZ, 0x7610, R44 ;  /* 0x00007610ff2c7816 */ /* 0x001fcc000000002c */
[----:B------:R0:W3:Y:S02]  /*42ed0*/  @P2 LDG.E.U8 R44, desc[UR14][R46.64] ;  /* 0x0000000e2e2c2981 */ /* 0x0000e4000c1e1100 */
[----:B0-----:R-:W-:Y:S02]  /*42ee0*/  @P1 IMAD.MOV.U32 R47, RZ, RZ, R9 ;  /* 0x000000ffff2f1224 */ /* 0x001fe400078e0009 */
[----:B------:R-:W-:Y:S01]  /*42ef0*/  @P1 IMAD.MOV.U32 R46, RZ, RZ, R6 ;  /* 0x000000ffff2e1224 */ /* 0x000fe200078e0006 */
[----:B------:R-:W3:Y:S04]  /*42f00*/  LDL R9, [R1+0x1510] ;  /* 0x0015100001097983 */ /* 0x000ee80000100800 */
[----:B------:R-:W3:Y:S04]  /*42f10*/  LDL R6, [R1+0x1514] ;  /* 0x0015140001067983 */ /* 0x000ee80000100800 */
[----:B------:R0:W3:Y:S02]  /*42f20*/  @P1 LDG.E.U8 R0, desc[UR14][R46.64] ;  /* 0x0000000e2e001981 */ /* 0x0000e4000c1e1100 */
[----:B0-----:R-:W-:-:S02]  /*42f30*/  @P1 IMAD.MOV.U32 R46, RZ, RZ, R3 ;  /* 0x000000ffff2e1224 */ /* 0x001fc400078e0003 */
[----:B--2---:R-:W-:-:S05]  /*42f40*/  @P1 IMAD.MOV.U32 R47, RZ, RZ, R4 ;  /* 0x000000ffff2f1224 */ /* 0x004fca00078e0004 */
[----:B------:R0:W2:Y:S01]  /*42f50*/  @P1 LDG.E.U8 R2, desc[UR14][R46.64] ;  /* 0x0000000e2e021981 */ /* 0x0000a2000c1e1100 */
[----:B------:R-:W-:Y:S02]  /*42f60*/  ISETP.GT.AND P2, PT, R19, 0x7a, PT ;  /* 0x0000007a1300780c */ /* 0x000fe40003f44270 */
[----:B------:R-:W-:Y:S01]  /*42f70*/  PRMT R45, RZ, 0x7610, R45 ;  /* 0x00007610ff2d7816 */ /* 0x000fe2000000002d */
[----:B---3--:R1:W-:Y:S04]  /*42f80*/  STL [R1+0x1930], R0 ;  /* 0x0019300001007387 */ /* 0x0083e80000100800 */
[----:B------:R-:W3:Y:S04]  /*42f90*/  LDL R4, [R1+0x1518] ;  /* 0x0015180001047983 */ /* 0x000ee80000100800 */
[----:B------:R-:W3:Y:S02]  /*42fa0*/  LDL R3, [R1+0x151c] ;  /* 0x00151c0001037983 */ /* 0x000ee40000100800 */
[----:B0-----:R-:W-:-:S02]  /*42fb0*/  @P2 IMAD.MOV.U32 R46, RZ, RZ, R11 ;  /* 0x000000ffff2e2224 */ /* 0x001fc400078e000b */
[----:B----4-:R-:W-:Y:S01]  /*42fc0*/  @P2 IMAD.MOV.U32 R47, RZ, RZ, R12 ;  /* 0x000000ffff2f2224 */ /* 0x010fe200078e000c */
[----:B------:R-:W-:-:S04]  /*42fd0*/  PRMT R49, RZ, 0x7610, R49 ;  /* 0x00007610ff317816 */ /* 0x000fc80000000031 */
[----:B------:R0:W4:Y:S04]  /*42fe0*/  @P2 LDG.E.U8 R45, desc[UR14][R46.64] ;  /* 0x0000000e2e2d2981 */ /* 0x000128000c1e1100 */
[----:B--2---:R2:W-:Y:S04]  /*42ff0*/  STL [R1+0x1934], R2 ;  /* 0x0019340201007387 */ /* 0x0045e80000100800 */
[----:B-1----:R-:W4:Y:S01]  /*43000*/  LDL R0, [R1+0x1524] ;  /* 0x0015240001007983 */ /* 0x002f220000100800 */
[----:B0-----:R-:W-:Y:S02]  /*43010*/  @P2 IMAD.MOV.U32 R46, RZ, RZ, R5 ;  /* 0x000000ffff2e2224 */ /* 0x001fe400078e0005 */
[----:B------:R-:W-:Y:S01]  /*43020*/  @P2 IMAD.MOV.U32 R47, RZ, RZ, R8 ;  /* 0x000000ffff2f2224 */ /* 0x000fe200078e0008 */
[----:B------:R-:W4:Y:S04]  /*43030*/  LDL R5, [R1+0x152c] ;  /* 0x00152c0001057983 */ /* 0x000f280000100800 */
[----:B------:R-:W4:Y:S04]  /*43040*/  LDL R8, [R1+0x1528] ;  /* 0x0015280001087983 */ /* 0x000f280000100800 */
[----:B------:R0:W4:Y:S01]  /*43050*/  @P2 LDG.E.U8 R49, desc[UR14][R46.64] ;  /* 0x0000000e2e312981 */ /* 0x000122000c1e1100 */
[----:B------:R-:W-:-:S02]  /*43060*/  PRMT R51, RZ, 0x7610, R51 ;  /* 0x00007610ff337816 */ /* 0x000fc40000000033 */
[----:B------:R-:W-:Y:S02]  /*43070*/  ISETP.GT.AND P1, PT, R19, 0x7b, PT ;  /* 0x0000007b1300780c */ /* 0x000fe40003f24270 */
[----:B------:R-:W-:Y:S01]  /*43080*/  PRMT R53, RZ, 0x7610, R53 ;  /* 0x00007610ff357816 */ /* 0x000fe20000000035 */
[----:B--2---:R-:W2:Y:S01]  /*43090*/  LDL R2, [R1+0x1520] ;  /* 0x0015200001027983 */ /* 0x004ea20000100800 */
[----:B------:R-:W-:Y:S02]  /*430a0*/  PRMT R55, RZ, 0x7610, R55 ;  /* 0x00007610ff377816 */ /* 0x000fe40000000037 */
[----:B------:R-:W-:Y:S02]  /*430b0*/  PRMT R57, RZ, 0x7610, R57 ;  /* 0x00007610ff397816 */ /* 0x000fe40000000039 */
[----:B------:R-:W-:Y:S01]  /*430c0*/  PRMT R59, RZ, 0x7610, R59 ;  /* 0x00007610ff3b7816 */ /* 0x000fe2000000003b */
[----:B------:R-:W2:Y:S01]  /*430d0*/  LDL R11, [R1+0x1550] ;  /* 0x00155000010b7983 */ /* 0x000ea20000100800 */
[----:B------:R-:W-:Y:S01]  /*430e0*/  PRMT R61, RZ, 0x7610, R61 ;  /* 0x00007610ff3d7816 */ /* 0x000fe2000000003d */
[----:B0-----:R-:W-:-:S02]  /*430f0*/  @P2 IMAD.MOV.U32 R46, RZ, RZ, R6 ;  /* 0x000000ffff2e2224 */ /* 0x001fc400078e0006 */
[----:B------:R-:W-:Y:S01]  /*43100*/  @P2 IMAD.MOV.U32 R47, RZ, RZ, R9 ;  /* 0x000000ffff2f2224 */ /* 0x000fe200078e0009 */
[----:B------:R-:W2:Y:S04]  /*43110*/  LDL R6, [R1+0x1534] ;  /* 0x0015340001067983 */ /* 0x000ea80000100800 */
[----:B------:R-:W2:Y:S04]  /*43120*/  LDL R9, [R1+0x1530] ;  /* 0x0015300001097983 */ /* 0x000ea80000100800 */
[----:B------:R3:W2:Y:S01]  /*43130*/  @P2 LDG.E.U8 R51, desc[UR14][R46.64] ;  /* 0x0000000e2e332981 */ /* 0x0006a2000c1e1100 */
[----:B------:R-:W-:-:S02]  /*43140*/  PRMT R63, RZ, 0x7610, R63 ;  /* 0x00007610ff3f7816 */ /* 0x000fc4000000003f */
[----:B------:R-:W-:Y:S02]  /*43150*/  PRMT R65, RZ, 0x7610, R65 ;  /* 0x00007610ff417816 */ /* 0x000fe40000000041 */
[----:B------:R-:W-:Y:S02]  /*43160*/  PRMT R67, RZ, 0x7610, R67 ;  /* 0x00007610ff437816 */ /* 0x000fe40000000043 */
[----:B------:R-:W-:Y:S02]  /*43170*/  PRMT R69, RZ, 0x7610, R69 ;  /* 0x00007610ff457816 */ /* 0x000fe40000000045 */
[----:B------:R-:W-:Y:S01]  /*43180*/  PRMT R71, RZ, 0x7610, R71 ;  /* 0x00007610ff477816 */ /* 0x000fe20000000047 */
[----:B------:R-:W2:Y:S01]  /*43190*/  LDL R12, [R1+0x1588] ;  /* 0x00158800010c7983 */ /* 0x000ea20000100800 */
[----:B---3--:R-:W-:Y:S02]  /*431a0*/  @P2 IMAD.MOV.U32 R47, RZ, RZ, R4 ;  /* 0x000000ffff2f2224 */ /* 0x008fe400078e0004 */
[----:B------:R-:W-:Y:S01]  /*431b0*/  @P2 IMAD.MOV.U32 R46, RZ, RZ, R3 ;  /* 0x000000ffff2e2224 */ /* 0x000fe200078e0003 */
[----:B------:R-:W3:Y:S04]  /*431c0*/  LDL R4, [R1+0x1538] ;  /* 0x0015380001047983 */ /* 0x000ee80000100800 */
[----:B------:R-:W3:Y:S04]  /*431d0*/  LDL R3, [R1+0x153c] ;  /* 0x00153c0001037983 */ /* 0x000ee80000100800 */
[----:B------:R4:W3:Y:S02]  /*431e0*/  @P2 LDG.E.U8 R53, desc[UR14][R46.64] ;  /* 0x0000000e2e352981 */ /* 0x0008e4000c1e1100 */
[----:B----4-:R-:W-:-:S02]  /*431f0*/  @P1 IMAD.MOV.U32 R46, RZ, RZ, R0 ;  /* 0x000000ffff2e1224 */ /* 0x010fc400078e0000 */
[----:B------:R-:W4:Y:S01]  /*43200*/  LDL R0, [R1+0x1544] ;  /* 0x0015440001007983 */ /* 0x000f220000100800 */
[----:B--2---:R-:W-:-:S03]  /*43210*/  @P1 IMAD.MOV.U32 R47, RZ, RZ, R2 ;  /* 0x000000ffff2f1224 */ /* 0x004fc600078e0002 */
[----:B------:R-:W2:Y:S04]  /*43220*/  LDL R2, [R1+0x1540] ;  /* 0x0015400001027983 */ /* 0x000ea80000100800 */
[----:B------:R0:W2:Y:S02]  /*43230*/  @P1 LDG.E.U8 R55, desc[UR14][R46.64] ;  /* 0x0000000e2e371981 */ /* 0x0000a4000c1e1100 */
[----:B0-----:R-:W-:Y:S02]  /*43240*/  @P1 IMAD.MOV.U32 R46, RZ, RZ, R5 ;  /* 0x000000ffff2e1224 */ /* 0x001fe400078e0005 */
[----:B------:R-:W-:Y:S01]  /*43250*/  @P1 IMAD.MOV.U32 R47, RZ, RZ, R8 ;  /* 0x000000ffff2f1224 */ /* 0x000fe200078e0008 */
[----:B------:R-:W2:Y:S04]  /*43260*/  LDL R5, [R1+0x154c] ;  /* 0x00154c0001057983 */ /* 0x000ea80000100800 */
[----:B------:R-:W2:Y:S04]  /*43270*/  LDL R8, [R1+0x1548] ;  /* 0x0015480001087983 */ /* 0x000ea80000100800 */
[----:B------:R0:W2:Y:S02]  /*43280*/  @P1 LDG.E.U8 R57, desc[UR14][R46.64] ;  /* 0x0000000e2e391981 */ /* 0x0000a4000c1e1100 */
[----:B0-----:R-:W-:-:S02]  /*43290*/  @P1 IMAD.MOV.U32 R46, RZ, RZ, R6 ;  /* 0x000000ffff2e1224 */ /* 0x001fc400078e0006 */
[----:B------:R-:W-:Y:S01]  /*432a0*/  @P1 IMAD.MOV.U32 R47, RZ, RZ, R9 ;  /* 0x000000ffff2f1224 */ /* 0x000fe200078e0009 */
[----:B------:R-:W2:Y:S01]  /*432b0*/  LDL R6, [R1+0x1554] ;  /* 0x0015540001067983 */ /* 0x000ea20000100800 */
[----:B------:R-:W-:-:S03]  /*432c0*/  ISETP.GT.AND P2, PT, R19, 0x7c, PT ;  /* 0x0000007c1300780c */ /* 0x000fc60003f44270 */
[----:B------:R-:W2:Y:S04]  /*432d0*/  LDL R9, [R1+0x1568] ;  /* 0x0015680001097983 */ /* 0x000ea80000100800 */
[----:B------:R3:W2:Y:S02]  /*432e0*/  @P1 LDG.E.U8 R59, desc[UR14][R46.64] ;  /* 0x0000000e2e3b1981 */ /* 0x0006a4000c1e1100 */
        /* <DEDUP_REMOVED lines=25> */
[----:B------:R4:W3:Y:S01]  /*43480*/  @P2 LDG.E.U8 R69, desc[UR14][R46.64] ;  /* 0x0000000e2e452981 */ /* 0x0008e2000c1e1100 */
[----:B------:R-:W-:Y:S01]  /*43490*/  PRMT R73, RZ, 0x7610, R73 ;  /* 0x00007610ff497816 */ /* 0x000fe20000000049 */
[----:B----4-:R-:W-:-:S02]  /*434a0*/  @P1 IMAD.MOV.U32 R46, RZ, RZ, R0 ;  /* 0x000000ffff2e1224 */ /* 0x010fc400078e0000 */
[----:B------:R-:W4:Y:S01]  /*434b0*/  LDL R0, [R1+0x1584] ;  /* 0x0015840001007983 */ /* 0x000f220000100800 */
[----:B--2---:R-:W-:-:S03]  /*434c0*/  @P1 IMAD.MOV.U32 R47, RZ, RZ, R2 ;  /* 0x000000ffff2f1224 */ /* 0x004fc600078e0002 */
[----:B------:R-:W2:Y:S04]  /*434d0*/  LDL R2, [R1+0x1580] ;  /* 0x0015800001027983 */ /* 0x000ea80000100800 */
[----:B------:R0:W2:Y:S01]  /*434e0*/  @P1 LDG.E.U8 R71, desc[UR14][R46.64] ;  /* 0x0000000e2e471981 */ /* 0x0000a2000c1e1100 */
[----:B------:R-:W-:Y:S01]  /*434f0*/  PRMT R75, RZ, 0x7610, R75 ;  /* 0x00007610ff4b7816 */ /* 0x000fe2000000004b */
[----:B0-----:R-:W-:Y:S02]  /*43500*/  @P1 IMAD.MOV.U32 R47, RZ, RZ, R9 ;  /* 0x000000ffff2f1224 */ /* 0x001fe400078e0009 */
[----:B------:R-:W-:Y:S01]  /*43510*/  @P1 IMAD.MOV.U32 R46, RZ, RZ, R8 ;  /* 0x000000ffff2e1224 */ /* 0x000fe200078e0008 */
[----:B------:R-:W2:Y:S04]  /*43520*/  LDL R9, [R1+0x1590] ;  /* 0x0015900001097983 */ /* 0x000ea80000100800 */
[----:B------:R-:W2:Y:S04]  /*43530*/  LDL R8, [R1+0x1594] ;  /* 0x0015940001087983 */ /* 0x000ea80000100800 */
[----:B------:R0:W2:Y:S02]  /*43540*/  @P1 LDG.E.U8 R73, desc[UR14][R46.64] ;  /* 0x0000000e2e491981 */ /* 0x0000a4000c1e1100 */
[----:B0-----:R-:W-:-:S02]  /*43550*/  @P1 IMAD.MOV.U32 R46, RZ, RZ, R5 ;  /* 0x000000ffff2e1224 */ /* 0x001fc400078e0005 */
[----:B------:R-:W-:Y:S01]  /*43560*/  @P1 IMAD.MOV.U32 R47, RZ, RZ, R6 ;  /* 0x000000ffff2f1224 */ /* 0x000fe200078e0006 */
[----:B------:R-:W2:Y:S04]  /*43570*/  LDL R5, [R1+0x159c] ;  /* 0x00159c0001057983 */ /* 0x000ea80000100800 */
[----:B------:R-:W2:Y:S04]  /*43580*/  LDL R6, [R1+0x1598] ;  /* 0x0015980001067983 */ /* 0x000ea80000100800 */
[----:B------:R3:W2:Y:S02]  /*43590*/  @P1 LDG.E.U8 R75, desc[UR14][R46.64] ;  /* 0x0000000e2e4b1981 */ /* 0x0006a4000c1e1100 */
[----:B---3--:R-:W-:-:S02]  /*435a0*/  @P1 IMAD.MOV.U32 R47, RZ, RZ, R4 ;  /* 0x000000ffff2f1224 */ /* 0x008fc400078e0004 */
[----:B------:R-:W-:Y:S01]  /*435b0*/  @P1 IMAD.MOV.U32 R46, RZ, RZ, R3 ;  /* 0x000000ffff2e1224 */ /* 0x000fe200078e0003 */
[----:B------:R-:W3:Y:S04]  /*435c0*/  LDL R4, [R1+0x15a0] ;  /* 0x0015a00001047983 */ /* 0x000ee80000100800 */
[----:B------:R-:W3:Y:S01]  /*435d0*/  LDL R3, [R1+0x15a4] ;  /* 0x0015a40001037983 */ /* 0x000ee20000100800 */
[----:B------:R-:W-:Y:S02]  /*435e0*/  ISETP.GT.AND P2, PT, R19, 0x7e, PT ;  /* 0x0000007e1300780c */ /* 0x000fe40003f44270 */
[----:B------:R-:W-:Y:S02]  /*435f0*/  PRMT R77, RZ, 0x7610, R77 ;  /* 0x00007610ff4d7816 */ /* 0x000fe4000000004d */
[----:B------:R-:W-:-:S04]  /*43600*/  PRMT R13, RZ, 0x7610, R13 ;  /* 0x00007610ff0d7816 */ /* 0x000fc8000000000d */
[----:B------:R4:W3:Y:S01]  /*43610*/  @P1 LDG.E.U8 R77, desc[UR14][R46.64] ;  /* 0x0000000e2e4d1981 */ /* 0x0008e2000c1e1100 */
[----:B------:R-:W-:-:S04]  /*43620*/  PRMT R10, RZ, 0x7610, R10 ;  /* 0x00007610ff0a7816 */ /* 0x000fc8000000000a */
[----:B----4-:R-:W-:Y:S02]  /*43630*/  @P2 IMAD.MOV.U32 R46, RZ, RZ, R0 ;  /* 0x000000ffff2e2224 */ /* 0x010fe400078e0000 */
[----:B--2---:R-:W-:Y:S01]  /*43640*/  @P2 IMAD.MOV.U32 R47, RZ, RZ, R2 ;  /* 0x000000ffff2f2224 */ /* 0x004fe200078e0002 */
[----:B------:R-:W-:Y:S02]  /*43650*/  PRMT R7, RZ, 0x7610, R7 ;  /* 0x00007610ff077816 */ /* 0x000fe40000000007 */
[----:B------:R-:W-:Y:S02]  /*43660*/  ISETP.GT.AND P1, PT, R19, 0x7f, PT ;  /* 0x0000007f1300780c */ /* 0x000fe40003f24270 */
[----:B------:R-:W-:Y:S02]  /*43670*/  PRMT R15, RZ, 0x7610, R15 ;  /* 0x00007610ff0f7816 */ /* 0x000fe4000000000f */
[----:B------:R-:W-:Y:S01]  /*43680*/  PRMT R88, RZ, 0x7610, R88 ;  /* 0x00007610ff587816 */ /* 0x000fe20000000058 */
[----:B------:R0:W2:Y:S04]  /*43690*/  @P2 LDG.E.U8 R13, desc[UR14][R46.64] ;  /* 0x0000000e2e0d2981 */ /* 0x0000a8000c1e1100 */
[----:B------:R-:W4:Y:S04]  /*436a0*/  LDL R2, [R1+0x15a8] ;  /* 0x0015a80001027983 */ /* 0x000f280000100800 */
[----:B------:R-:W2:Y:S01]  /*436b0*/  LDL R0, [R1+0x15ac] ;  /* 0x0015ac0001007983 */ /* 0x000ea20000100800 */
[----:B0-----:R-:W-:-:S02]  /*436c0*/  @P2 IMAD.MOV.U32 R46, RZ, RZ, R11 ;  /* 0x000000ffff2e2224 */ /* 0x001fc400078e000b */
[----:B------:R-:W-:-:S05]  /*436d0*/  @P2 IMAD.MOV.U32 R47, RZ, RZ, R12 ;  /* 0x000000ffff2f2224 */ /* 0x000fca00078e000c */
        /* <DEDUP_REMOVED lines=8> */
[----:B------:R-:W-:-:S05]  /*43760*/  @P1 IMAD.MOV.U32 R46, RZ, RZ, R3 ;  /* 0x000000ffff2e1224 */ /* 0x000fca00078e0003 */
[----:B------:R4:W3:Y:S02]  /*43770*/  @P1 LDG.E.U8 R88, desc[UR14][R46.64] ;  /* 0x0000000e2e581981 */ /* 0x0008e4000c1e1100 */
[----:B----4-:R-:W-:Y:S02]  /*43780*/  @P1 IMAD.MOV.U32 R47, RZ, RZ, R2 ;  /* 0x000000ffff2f1224 */ /* 0x010fe400078e0002 */
[----:B--2---:R-:W-:Y:S01]  /*43790*/  @P1 IMAD.MOV.U32 R46, RZ, RZ, R0 ;  /* 0x000000ffff2e1224 */ /* 0x004fe200078e0000 */
[----:B---3--:R-:W-:Y:S04]  /*437a0*/  STL [R1+0x1938], R88 ;  /* 0x0019385801007387 */ /* 0x008fe80000100800 */
[----:B------:R-:W2:Y:S04]  /*437b0*/  LDL R4, [R1+0x15b0] ;  /* 0x0015b00001047983 */ /* 0x000ea80000100800 */
[----:B------:R-:W3:Y:S04]  /*437c0*/  LDL R3, [R1+0x15b4] ;  /* 0x0015b40001037983 */ /* 0x000ee80000100800 */
[----:B------:R-:W4:Y:S04]  /*437d0*/  LDL R2, [R1+0x15b8] ;  /* 0x0015b80001027983 */ /* 0x000f280000100800 */
[----:B------:R-:W4:Y:S01]  /*437e0*/  LDL R0, [R1+0x15bc] ;  /* 0x0015bc0001007983 */ /* 0x000f220000100800 */
[----:B------:R-:W-:-:S03]  /*437f0*/  PRMT R18, RZ, 0x7610, R18 ;  /* 0x00007610ff127816 */ /* 0x000fc60000000012 */
[----:B------:R-:W4:Y:S04]  /*43800*/  LDL.LU R6, [R1+0x6b8] ;  /* 0x0006b80001067983 */ /* 0x000f280000300800 */
[----:B------:R-:W4:Y:S04]  /*43810*/  LDL.LU R5, [R1+0x6b4] ;  /* 0x0006b40001057983 */ /* 0x000f280000300800 */
[----:B------:R-:W4:Y:S04]  /*43820*/  LDL.LU R8, [R1+0x6b0] ;  /* 0x0006b00001087983 */ /* 0x000f280000300800 */
[----:B------:R0:W-:Y:S04]  /*43830*/  STL [R1+0x48], R7 ;  /* 0x0000480701007387 */ /* 0x0001e80000100800 */
[----:B------:R2:W4:Y:S01]  /*43840*/  @P1 LDG.E.U8 R18, desc[UR14][R46.64] ;  /* 0x0000000e2e121981 */ /* 0x000522000c1e1100 */
[----:B------:R-:W-:-:S02]  /*43850*/  PRMT R17, RZ, 0x7610, R17 ;  /* 0x00007610ff117816 */ /* 0x000fc40000000011 */
[----:B------:R-:W-:Y:S01]  /*43860*/  PRMT R16, RZ, 0x7610, R16 ;  /* 0x00007610ff107816 */ /* 0x000fe20000000010 */
[----:B0-----:R-:W4:Y:S04]  /*43870*/  LDL.LU R7, [R1+0x6ac] ;  /* 0x0006ac0001077983 */ /* 0x001f280000300800 */
[----:B------:R-:W4:Y:S04]  /*43880*/  LDL.LU R66, [R1+0x638] ;  /* 0x0006380001427983 */ /* 0x000f280000300800 */
[----:B------:R-:W4:Y:S04]  /*43890*/  LDL.LU R68, [R1+0x634] ;  /* 0x0006340001447983 */ /* 0x000f280000300800 */
[----:B------:R-:W4:Y:S04]  /*438a0*/  LDL.LU R84, [R1+0x630] ;  /* 0x0006300001547983 */ /* 0x000f280000300800 */
[----:B------:R-:W4:Y:S04]  /*438b0*/  LDL.LU R85, [R1+0x628] ;  /* 0x0006280001557983 */ /* 0x000f280000300800 */
[----:B------:R-:W4:Y:S04]  /*438c0*/  LDL.LU R86, [R1+0x5ac] ;  /* 0x0005ac0001567983 */ /* 0x000f280000300800 */
[----:B------:R-:W4:Y:S04]  /*438d0*/  LDL.LU R87, [R1+0x5a8] ;  /* 0x0005a80001577983 */ /* 0x000f280000300800 */
[----:B------:R-:W-:Y:S04]  /*438e0*/  STL [R1+0x60], R13 ;  /* 0x0000600d01007387 */ /* 0x000fe80000100800 */
[----:B------:R-:W4:Y:S04]  /*438f0*/  LDL.LU R89, [R1+0x5a0] ;  /* 0x0005a00001597983 */ /* 0x000f280000300800 */
[----:B------:R-:W4:Y:S04]  /*43900*/  LDL.LU R90, [R1+0x598] ;  /* 0x00059800015a7983 */ /* 0x000f280000300800 */
[----:B------:R-:W4:Y:S04]  /*43910*/  LDL.LU R91, [R1+0x518] ;  /* 0x00051800015b7983 */ /* 0x000f280000300800 */
[----:B------:R0:W-:Y:S04]  /*43920*/  STL [R1+0x54], R10 ;  /* 0x0000540a01007387 */ /* 0x0001e80000100800 */
[----:B------:R-:W4:Y:S04]  /*43930*/  LDL.LU R92, [R1+0x510] ;  /* 0x00051000015c7983 */ /* 0x000f280000300800 */
[----:B------:R-:W4:Y:S04]  /*43940*/  LDL.LU R93, [R1+0x508] ;  /* 0x00050800015d7983 */ /* 0x000f280000300800 */
[----:B------:R-:W4:Y:S04]  /*43950*/  LDL.LU R9, [R1+0x4e8] ;  /* 0x0004e80001097983 */ /* 0x000f280000300800 */
[----:B0-----:R-:W4:Y:S01]  /*43960*/  LDL.LU R10, [R1+0x464] ;  /* 0x00046400010a7983 */ /* 0x001f220000300800 */
[----:B------:R-:W0:Y:S03]  /*43970*/  S2R R82, SR_TID.X ;  /* 0x0000000000527919 */ /* 0x000e260000002100 */
[----:B------:R-:W4:Y:S04]  /*43980*/  LDL.LU R14, [R1+0x460] ;  /* 0x00046000010e7983 */ /* 0x000f280000300800 */
[----:B------:R-:W4:Y:S04]  /*43990*/  LDL.LU R13, [R1+0x45c] ;  /* 0x00045c00010d7983 */ /* 0x000f280000300800 */
[----:B------:R-:W4:Y:S04]  /*439a0*/  LDL.LU R12, [R1+0x458] ;  /* 0x00045800010c7983 */ /* 0x000f280000300800 */
[----:B------:R-:W4:Y:S01]  /*439b0*/  LDL.LU R11, [R1+0x3e4] ;  /* 0x0003e400010b7983 */ /* 0x000f220000300800 */
[----:B--2---:R-:W-:-:S02]  /*439c0*/  @P1 IMAD.MOV.U32 R47, RZ, RZ, R4 ;  /* 0x000000ffff2f1224 */ /* 0x004fc400078e0004 */
[----:B---3--:R-:W-:-:S05]  /*439d0*/  @P1 IMAD.MOV.U32 R46, RZ, RZ, R3 ;  /* 0x000000ffff2e1224 */ /* 0x008fca00078e0003 */
[----:B------:R4:W2:Y:S02]  /*439e0*/  @P1 LDG.E.U8 R17, desc[UR14][R46.64] ;  /* 0x0000000e2e111981 */ /* 0x0008a4000c1e1100 */
[----:B----4-:R-:W-:Y:S02]  /*439f0*/  @P1 IMAD.MOV.U32 R46, RZ, RZ, R0 ;  /* 0x000000ffff2e1224 */ /* 0x010fe400078e0000 */
[----:B------:R-:W-:-:S05]  /*43a00*/  @P1 IMAD.MOV.U32 R47, RZ, RZ, R2 ;  /* 0x000000ffff2f1224 */ /* 0x000fca00078e0002 */
[----:B------:R-:W3:Y:S01]  /*43a10*/  @P1 LDG.E.U8 R16, desc[UR14][R46.64] ;  /* 0x0000000e2e101981 */ /* 0x000ee2000c1e1100 */
[----:B------:R-:W-:Y:S01]  /*43a20*/  BAR.SYNC.DEFER_BLOCKING 0x0 ;  /* 0x0000000000007b1d */ /* 0x000fe20000010000 */
[----:B0-----:R-:W-:-:S05]  /*43a30*/  LOP3.LUT R82, R82, 0x7f, RZ, 0xc0, !PT ;  /* 0x0000007f52527812 */ /* 0x001fca00078ec0ff */
[----:B------:R-:W-:Y:S04]  /*43a40*/  STL [R1+0x193c], R18 ;  /* 0x00193c1201007387 */ /* 0x000fe80000100800 */
[----:B------:R0:W-:Y:S04]  /*43a50*/  STS.U8 [R82+UR4+0x14c00], R92 ;  /* 0x014c005c52007988 */ /* 0x0001e80008000004 */
[----:B------:R1:W-:Y:S04]  /*43a60*/  STS.U8 [R82+UR4+0x18c00], R93 ;  /* 0x018c005d52007988 */ /* 0x0003e80008000004 */
[----:B------:R4:W-:Y:S04]  /*43a70*/  STS.U8 [R82+UR4+0x1cc00], R9 ;  /* 0x01cc000952007988 */ /* 0x0009e80008000004 */
[----:B------:R0:W-:Y:S04]  /*43a80*/  STS.U8 [R82+UR4+0x11000], R10 ;  /* 0x0110000a52007988 */ /* 0x0001e80008000004 */
[----:B--2---:R-:W-:Y:S04]  /*43a90*/  STL [R1+0x1940], R17 ;  /* 0x0019401101007387 */ /* 0x004fe80000100800 */
[----:B---3--:R2:W-:Y:S04]  /*43aa0*/  STL [R1+0x1944], R16 ;  /* 0x0019441001007387 */ /* 0x0085e80000100800 */
[----:B0-----:R-:W3:Y:S04]  /*43ab0*/  LDL.LU R92, [R1+0x3e0] ;  /* 0x0003e000015c7983 */ /* 0x001ee80000300800 */
[----:B-1----:R-:W3:Y:S04]  /*43ac0*/  LDL.LU R93, [R1+0x3dc] ;  /* 0x0003dc00015d7983 */ /* 0x002ee80000300800 */
[----:B----4-:R-:W4:Y:S04]  /*43ad0*/  LDL.LU R9, [R1+0x3d8] ;  /* 0x0003d80001097983 */ /* 0x010f280000300800 */
[----:B------:R-:W4:Y:S04]  /*43ae0*/  LDL.LU R10, [R1+0x364] ;  /* 0x00036400010a7983 */ /* 0x000f280000300800 */
[----:B--2---:R-:W2:Y:S04]  /*43af0*/  LDL.LU R16, [R1+0x360] ;  /* 0x0003600001107983 */ /* 0x004ea80000300800 */
        /* <DEDUP_REMOVED lines=8> */
[----:B------:R0:W-:Y:S04]  /*43b80*/  STS.U8 [R82+UR4+0x10000], R6 ;  /* 0x0100000652007988 */ /* 0x0001e80008000004 */
[----:B------:R-:W2:Y:S04]  /*43b90*/  LDL.LU R3, [R1+0x25c] ;  /* 0x00025c0001037983 */ /* 0x000ea80000300800 */
[----:B------:R1:W-:Y:S04]  /*43ba0*/  STS.U8 [R82+UR4+0x14000], R5 ;  /* 0x0140000552007988 */ /* 0x0003e80008000004 */
[----:B------:R0:W-:Y:S04]  /*43bb0*/  STS.U8 [R82+UR4+0x18000], R8 ;  /* 0x0180000852007988 */ /* 0x0001e80008000004 */
[----:B------:R0:W-:Y:S04]  /*43bc0*/  STS.U8 [R82+UR4+0x1c000], R7 ;  /* 0x01c0000752007988 */ /* 0x0001e80008000004 */
[----:B------:R1:W-:Y:S04]  /*43bd0*/  STS.U8 [R82+UR4+0x10400], R66 ;  /* 0x0104004252007988 */ /* 0x0003e80008000004 */
[----:B------:R1:W-:Y:S04]  /*43be0*/  STS.U8 [R82+UR4+0x14400], R68 ;  /* 0x0144004452007988 */ /* 0x0003e80008000004 */
[----:B0-----:R-:W2:Y:S04]  /*43bf0*/  LDL.LU R6, [R1+0x258] ;  /* 0x0002580001067983 */ /* 0x001ea80000300800 */
[----:B-1----:R-:W2:Y:S04]  /*43c00*/  LDL.LU R5, [R1+0x1e8] ;  /* 0x0001e80001057983 */ /* 0x002ea80000300800 */
        /* <DEDUP_REMOVED lines=26> */
[----:B---3--:R0:W-:Y:S04]  /*43db0*/  STS.U8 [R82+UR4+0x15400], R92 ;  /* 0x0154005c52007988 */ /* 0x0081e80008000004 */
[----:B------:R1:W-:Y:S04]  /*43dc0*/  STS.U8 [R82+UR4+0x19400], R93 ;  /* 0x0194005d52007988 */ /* 0x0003e80008000004 */
[----:B----4-:R3:W-:Y:S04]  /*43dd0*/  STS.U8 [R82+UR4+0x1d400], R9 ;  /* 0x01d4000952007988 */ /* 0x0107e80008000004 */
[----:B------:R4:W-:Y:S04]  /*43de0*/  STS.U8 [R82+UR4+0x11800], R10 ;  /* 0x0118000a52007988 */ /* 0x0009e80008000004 */
[----:B0-----:R-:W2:Y:S04]  /*43df0*/  LDL.LU R92, [R1+0x1998] ;  /* 0x00199800015c7983 */ /* 0x001ea80000300800 */
[----:B-1----:R-:W2:Y:S04]  /*43e00*/  LDL.LU R93, [R1+0x1994] ;  /* 0x00199400015d7983 */ /* 0x002ea80000300800 */
[----:B---3--:R-:W3:Y:S04]  /*43e10*/  LDL.LU R9, [R1+0x1990] ;  /* 0x0019900001097983 */ /* 0x008ee80000300800 */
[----:B----4-:R-:W4:Y:S04]  /*43e20*/  LDL.LU R10, [R1+0x198c] ;  /* 0x00198c00010a7983 */ /* 0x010f280000300800 */
[----:B--2---:R0:W-:Y:S04]  /*43e30*/  STS.U8 [R82+UR4+0x16000], R4 ;  /* 0x0160000452007988 */ /* 0x0041e80008000004 */
[----:B------:R1:W-:Y:S04]  /*43e40*/  STS.U8 [R82+UR4+0x1a000], R3 ;  /* 0x01a0000352007988 */ /* 0x0003e80008000004 */
[----:B0-----:R-:W2:Y:S04]  /*43e50*/  LDL.LU R4, [R1+0x6a8] ;  /* 0x0006a80001047983 */ /* 0x001ea80000300800 */
[----:B------:R0:W-:Y:S04]  /*43e60*/  STS.U8 [R82+UR4+0x1e000], R6 ;  /* 0x01e0000652007988 */ /* 0x0001e80008000004 */
[----:B-1----:R-:W2:Y:S04]  /*43e70*/  LDL.LU R3, [R1+0x694] ;  /* 0x0006940001037983 */ /* 0x002ea80000300800 */
        /* <DEDUP_REMOVED lines=33> */
[----:B----4-:R0:W-:Y:S04]  /*44090*/  STS.U8 [R82+UR4+0x13400], R10 ;  /* 0x0134000a52007988 */ /* 0x0101e80008000004 */
[----:B0-----:R-:W4:Y:S04]  /*440a0*/  LDL.LU R10, [R1+0x448] ;  /* 0x00044800010a7983 */ /* 0x001f280000300800 */
[----:B---3--:R0:W-:Y:S04]  /*440b0*/  STS.U8 [R82+UR4+0x17400], R9 ;  /* 0x0174000952007988 */ /* 0x0081e80008000004 */
[----:B------:R-:W-:Y:S04]  /*440c0*/  STS.U8 [R82+UR4+0x15800], R16 ;  /* 0x0158001052007988 */ /* 0x000fe80008000004 */
[----:B------:R-:W-:Y:S04]  /*440d0*/  STS.U8 [R82+UR4+0x19800], R46 ;  /* 0x0198002e52007988 */ /* 0x000fe80008000004 */
[----:B------:R-:W-:Y:S04]  /*440e0*/  STS.U8 [R82+UR4+0x1d800], R47 ;  /* 0x01d8002f52007988 */ /* 0x000fe80008000004 */
        /* <DEDUP_REMOVED lines=17> */
[----:B------:R1:W-:Y:S04]  /*44200*/  STS.U8 [R9+UR4+0x1c880], R87 ;  /* 0x01c8805709007988 */ /* 0x0003e80008000004 */
[----:B------:R2:W-:Y:S04]  /*44210*/  STS.U8 [R9+UR4+0x10c80], R89 ;  /* 0x010c805909007988 */ /* 0x0005e80008000004 */
[----:B------:R3:W-:Y:S04]  /*44220*/  STS.U8 [R9+UR4+0x14c80], R90 ;  /* 0x014c805a09007988 */ /* 0x0007e80008000004 */
[----:B0-----:R-:W4:Y:S04]  /*44230*/  LDL.LU R84, [R1+0x3d4] ;  /* 0x0003d40001547983 */ /* 0x001f280000300800 */
[----:B-1----:R-:W4:Y:S04]  /*44240*/  LDL.LU R87, [R1+0x3d0] ;  /* 0x0003d00001577983 */ /* 0x002f280000300800 */
[----:B--2---:R-:W2:Y:S04]  /*44250*/  LDL.LU R89, [R1+0x3cc] ;  /* 0x0003cc0001597983 */ /* 0x004ea80000300800 */
[----:B------:R0:W-:Y:S04]  /*44260*/  STS.U8 [R9+UR4+0x18c80], R91 ;  /* 0x018c805b09007988 */ /* 0x0001e80008000004 */
[----:B---3--:R-:W3:Y:S04]  /*44270*/  LDL.LU R90, [R1+0x3c8] ;  /* 0x0003c800015a7983 */ /* 0x008ee80000300800 */
[----:B0-----:R-:W3:Y:S01]  /*44280*/  LDL.LU R91, [R1+0x354] ;  /* 0x00035400015b7983 */ /* 0x001ee20000300800 */
[----:B------:R-:W-:-:S03]  /*44290*/  ISETP.GE.AND P1, PT, R82, R19, PT ;  /* 0x000000135200720c */ /* 0x000fc60003f26270 */
        /* <DEDUP_REMOVED lines=43> */
[----:B--2---:R2:W-:Y:S04]  /*44550*/  STS.U8 [R9+UR4+0x19480], R89 ;  /* 0x0194805909007988 */ /* 0x0045e80008000004 */
[----:B---3--:R3:W-:Y:S04]  /*44560*/  STS.U8 [R9+UR4+0x1d480], R90 ;  /* 0x01d4805a09007988 */ /* 0x0087e80008000004 */
[----:B0-----:R-:W4:Y:S04]  /*44570*/  LDL.LU R84, [R1+0x1988] ;  /* 0x0019880001547983 */ /* 0x001f280000300800 */
[----:B-1----:R-:W4:Y:S04]  /*44580*/  LDL.LU R87, [R1+0x1984] ;  /* 0x0019840001577983 */ /* 0x002f280000300800 */
[----:B--2---:R-:W2:Y:S04]  /*44590*/  LDL.LU R89, [R1+0x1980] ;  /* 0x0019800001597983 */ /* 0x004ea80000300800 */
[----:B---3--:R-:W3:Y:S04]  /*445a0*/  LDL.LU R90, [R1+0x197c] ;  /* 0x00197c00015a7983 */ /* 0x008ee80000300800 */
[----:B------:R0:W-:Y:S04]  /*445b0*/  STS.U8 [R9+UR4+0x11880], R91 ;  /* 0x0118805b09007988 */ /* 0x0001e80008000004 */
[----:B0-----:R-:W2:Y:S04]  /*445c0*/  LDL.LU R91, [R1+0x1978] ;  /* 0x00197800015b7983 */ /* 0x001ea80000300800 */
[----:B----4-:R0:W-:Y:S04]  /*445d0*/  STS.U8 [R9+UR4+0x15880], R10 ;  /* 0x0158800a09007988 */ /* 0x0101e80008000004 */
[----:B0-----:R-:W4:Y:S04]  /*445e0*/  LDL.LU R10, [R1+0x1974] ;  /* 0x00197400010a7983 */ /* 0x001f280000300800 */
[----:B------:R0:W-:Y:S04]  /*445f0*/  STS.U8 [R9+UR4+0x1dc80], R47 ;  /* 0x01dc802f09007988 */ /* 0x0001e80008000004 */
[----:B------:R1:W-:Y:S04]  /*44600*/  STS.U8 [R9+UR4+0x12080], R17 ;  /* 0x0120801109007988 */ /* 0x0003e80008000004 */
[----:B------:R0:W-:Y:S04]  /*44610*/  STS.U8 [R9+UR4+0x16080], R18 ;  /* 0x0160801209007988 */ /* 0x0001e80008000004 */
[----:B------:R0:W-:Y:S04]  /*44620*/  STS.U8 [R9+UR4+0x1a080], R88 ;  /* 0x01a0805809007988 */ /* 0x0001e80008000004 */
[----:B------:R1:W-:Y:S04]  /*44630*/  STS.U8 [R9+UR4+0x1e080], R2 ;  /* 0x01e0800209007988 */ /* 0x0003e80008000004 */
[----:B------:R1:W-:Y:S04]  /*44640*/  STS.U8 [R9+UR4+0x12480], R0 ;  /* 0x0124800009007988 */ /* 0x0003e80008000004 */
[----:B0-----:R-:W4:Y:S04]  /*44650*/  LDL.LU R47, [R1+0x688] ;  /* 0x00068800012f7983 */ /* 0x001f280000300800 */
[----:B-1----:R-:W4:Y:S04]  /*44660*/  LDL.LU R17, [R1+0x684] ;  /* 0x0006840001117983 */ /* 0x002f280000300800 */
[----:B------:R-:W4:Y:S04]  /*44670*/  LDL.LU R18, [R1+0x680] ;  /* 0x0006800001127983 */ /* 0x000f280000300800 */
[----:B------:R-:W4:Y:S04]  /*44680*/  LDL.LU R88, [R1+0x67c] ;  /* 0x00067c0001587983 */ /* 0x000f280000300800 */
[----:B------:R-:W4:Y:S04]  /*44690*/  LDL.LU R2, [R1+0x5fc] ;  /* 0x0005fc0001027983 */ /* 0x000f280000300800 */
[----:B------:R0:W-:Y:S04]  /*446a0*/  STS.U8 [R9+UR4+0x16480], R4 ;  /* 0x0164800409007988 */ /* 0x0001e80008000004 */
[----:B------:R-:W4:Y:S04]  /*446b0*/  LDL.LU R0, [R1+0x5f8] ;  /* 0x0005f80001007983 */ /* 0x000f280000300800 */
        /* <DEDUP_REMOVED lines=32> */
[----:B--2---:R-:W-:Y:S04]  /*448c0*/  STS.U8 [R9+UR4+0x13480], R91 ;  /* 0x0134805b09007988 */ /* 0x004fe80008000004 */
[----:B---3--:R-:W-:Y:S04]  /*448d0*/  STS.U8 [R9+UR4+0x17480], R90 ;  /* 0x0174805a09007988 */ /* 0x008fe80008000004 */
        /* <DEDUP_REMOVED lines=10> */
[----:B----4-:R0:W-:Y:S02]  /*44980*/  STS.U8 [R9+UR4+0x1f080], R10 ;  /* 0x01f0800a09007988 */ /* 0x0101e40008000004 */
[----:B0-----:R-:W0:Y:S02]  /*44990*/  S2R R10, SR_TID.X ;  /* 0x00000000000a7919 */ /* 0x001e240000002100 */
[----:B0-----:R-:W-:-:S04]  /*449a0*/  LOP3.LUT R10, R10, 0x7f, RZ, 0xc0, !PT ;  /* 0x0000007f0a0a7812 */ /* 0x001fc800078ec0ff */
[----:B------:R-:W-:-:S05]  /*449b0*/  LOP3.LUT R10, R10, 0x20, RZ, 0x3c, !PT ;  /* 0x000000200a0a7812 */ /* 0x000fca00078e3cff */
[----:B------:R0:W-:Y:S04]  /*449c0*/  STS.U8 [R10+UR4+0x18d00], R85 ;  /* 0x018d00550a007988 */ /* 0x0001e80008000004 */
[----:B------:R1:W-:Y:S04]  /*449d0*/  STS.U8 [R10+UR4+0x1cd00], R86 ;  /* 0x01cd00560a007988 */ /* 0x0003e80008000004 */
[----:B------:R2:W-:Y:S04]  /*449e0*/  STS.U8 [R10+UR4+0x1d100], R11 ;  /* 0x01d1000b0a007988 */ /* 0x0005e80008000004 */
[----:B0-----:R-:W3:Y:S04]  /*449f0*/  LDL.LU R85, [R1+0x3c4] ;  /* 0x0003c40001557983 */ /* 0x001ee80000300800 */
[----:B-1----:R-:W4:Y:S04]  /*44a00*/  LDL.LU R86, [R1+0x3c0] ;  /* 0x0003c00001567983 */ /* 0x002f280000300800 */
        /* <DEDUP_REMOVED lines=47> */
[----:B----4-:R1:W-:Y:S04]  /*44d00*/  STS.U8 [R10+UR4+0x15500], R86 ;  /* 0x015500560a007988 */ /* 0x0103e80008000004 */
[----:B--2---:R2:W-:Y:S04]  /*44d10*/  STS.U8 [R10+UR4+0x19500], R11 ;  /* 0x0195000b0a007988 */ /* 0x0045e80008000004 */
[----:B0-----:R-:W3:Y:S04]  /*44d20*/  LDL.LU R85, [R1+0x1970] ;  /* 0x0019700001557983 */ /* 0x001ee80000300800 */
[----:B-1----:R-:W4:Y:S04]  /*44d30*/  LDL.LU R86, [R1+0x196c] ;  /* 0x00196c0001567983 */ /* 0x002f280000300800 */
[----:B--2---:R-:W2:Y:S04]  /*44d40*/  LDL.LU R11, [R1+0x1968] ;  /* 0x00196800010b7983 */ /* 0x004ea80000300800 */
        /* <DEDUP_REMOVED lines=8> */
[----:B------:R0:W-:Y:S04]  /*44dd0*/  STS.U8 [R10+UR4+0x12500], R18 ;  /* 0x012500120a007988 */ /* 0x0001e80008000004 */
[----:B------:R0:W-:Y:S04]  /*44de0*/  STS.U8 [R10+UR4+0x16500], R88 ;  /* 0x016500580a007988 */ /* 0x0001e80008000004 */
[----:B------:R1:W-:Y:S04]  /*44df0*/  STS.U8 [R10+UR4+0x1a500], R2 ;  /* 0x01a500020a007988 */ /* 0x0003e80008000004 */
[----:B------:R1:W-:Y:S04]  /*44e00*/  STS.U8 [R10+UR4+0x1e500], R0 ;  /* 0x01e500000a007988 */ /* 0x0003e80008000004 */
[----:B0-----:R-:W3:Y:S04]  /*44e10*/  LDL.LU R47, [R1+0x66c] ;  /* 0x00066c00012f7983 */ /* 0x001ee80000300800 */
[----:B-1----:R-:W3:Y:S04]  /*44e20*/  LDL.LU R17, [R1+0x5ec] ;  /* 0x0005ec0001117983 */ /* 0x002ee80000300800 */
[----:B------:R-:W3:Y:S04]  /*44e30*/  LDL.LU R18, [R1+0x5e8] ;  /* 0x0005e80001127983 */ /* 0x000ee80000300800 */
[----:B------:R-:W3:Y:S04]  /*44e40*/  LDL.LU R88, [R1+0x5e4] ;  /* 0x0005e40001587983 */ /* 0x000ee80000300800 */
[----:B------:R-:W3:Y:S04]  /*44e50*/  LDL.LU R2, [R1+0x5e0] ;  /* 0x0005e00001027983 */ /* 0x000ee80000300800 */
        /* <DEDUP_REMOVED lines=41> */
[----:B--2---:R0:W-:Y:S02]  /*450f0*/  STS.U8 [R10+UR4+0x1f100], R11 ;  /* 0x01f1000b0a007988 */ /* 0x0041e40008000004 */
[----:B0-----:R-:W0:Y:S02]  /*45100*/  S2R R11, SR_TID.X ;  /* 0x00000000000b7919 */ /* 0x001e240000002100 */
[----:B----4-:R-:W-:Y:S04]  /*45110*/  STS.U8 [R10+UR4+0x13500], R86 ;  /* 0x013500560a007988 */ /* 0x010fe80008000004 */
[----:B---3--:R-:W-:Y:S01]  /*45120*/  STS.U8 [R10+UR4+0x17500], R85 ;  /* 0x017500550a007988 */ /* 0x008fe20008000004 */
[----:B0-----:R-:W-:-:S04]  /*45130*/  LOP3.LUT R11, R11, 0x7f, RZ, 0xc0, !PT ;  /* 0x0000007f0b0b7812 */ /* 0x001fc800078ec0ff */
[----:B------:R-:W-:-:S05]  /*45140*/  LOP3.LUT R11, R11, 0x30, RZ, 0x3c, !PT ;  /* 0x000000300b0b7812 */ /* 0x000fca00078e3cff */
        /* <DEDUP_REMOVED lines=51> */
[----:B--2---:R0:W-:Y:S04]  /*45480*/  STS.U8 [R11+UR4+0x11580], R12 ;  /* 0x0115800c0b007988 */ /* 0x0041e80008000004 */
[----:B0-----:R-:W2:Y:S04]  /*45490*/  LDL.LU R12, [R1+0x1964] ;  /* 0x00196400010c7983 */ /* 0x001ea80000300800 */
[----:B---3--:R0:W-:Y:S04]  /*454a0*/  STS.U8 [R11+UR4+0x1dd80], R92 ;  /* 0x01dd805c0b007988 */ /* 0x0081e80008000004 */
[----:B----4-:R1:W-:Y:S04]  /*454b0*/  STS.U8 [R11+UR4+0x12180], R93 ;  /* 0x0121805d0b007988 */ /* 0x0103e80008000004 */
[----:B------:R3:W-:Y:S04]  /*454c0*/  STS.U8 [R11+UR4+0x16180], R16 ;  /* 0x016180100b007988 */ /* 0x0007e80008000004 */
[----:B------:R4:W-:Y:S04]  /*454d0*/  STS.U8 [R11+UR4+0x1a180], R46 ;  /* 0x01a1802e0b007988 */ /* 0x0009e80008000004 */
[----:B------:R1:W-:Y:S04]  /*454e0*/  STS.U8 [R11+UR4+0x1e180], R47 ;  /* 0x01e1802f0b007988 */ /* 0x0003e80008000004 */
[----:B------:R3:W-:Y:S04]  /*454f0*/  STS.U8 [R11+UR4+0x12580], R17 ;  /* 0x012580110b007988 */ /* 0x0007e80008000004 */
[----:B0-----:R-:W2:Y:S04]  /*45500*/  LDL.LU R92, [R1+0x668] ;  /* 0x00066800015c7983 */ /* 0x001ea80000300800 */
[----:B-1----:R-:W2:Y:S04]  /*45510*/  LDL.LU R93, [R1+0x664] ;  /* 0x00066400015d7983 */ /* 0x002ea80000300800 */
[----:B---3--:R-:W3:Y:S04]  /*45520*/  LDL.LU R16, [R1+0x660] ;  /* 0x0006600001107983 */ /* 0x008ee80000300800 */
[----:B----4-:R-:W4:Y:S04]  /*45530*/  LDL.LU R46, [R1+0x65c] ;  /* 0x00065c00012e7983 */ /* 0x010f280000300800 */
        /* <DEDUP_REMOVED lines=28> */
[----:B0-----:R-:W3:Y:S04]  /*45700*/  LDL.LU R14, [R1+0x41c] ;  /* 0x00041c00010e7983 */ /* 0x001ee80000300800 */
[----:B-1----:R-:W3:Y:S04]  /*45710*/  LDL.LU R13, [R1+0x418] ;  /* 0x00041800010d7983 */ /* 0x002ee80000300800 */
        /* <DEDUP_REMOVED lines=24> */
[----:B0-----:R-:W-:-:S04]  /*458a0*/  LOP3.LUT R12, R12, 0x7f, RZ, 0xc0, !PT ;  /* 0x0000007f0c0c7812 */ /* 0x001fc800078ec0ff */
[----:B------:R-:W-:-:S05]  /*458b0*/  LOP3.LUT R12, R12, 0x40, RZ, 0x3c, !PT ;  /* 0x000000400c0c7812 */ /* 0x000fca00078e3cff */
[----:B---3--:R0:W-:Y:S04]  /*458c0*/  STS.U8 [R12+UR4+0x1d200], R13 ;  /* 0x01d2000d0c007988 */ /* 0x0081e80008000004 */
[----:B0-----:R-:W2:Y:S04]  /*458d0*/  LDL.LU R13, [R1+0x3a4] ;  /* 0x0003a400010d7983 */ /* 0x001ea80000300800 */
        /* <DEDUP_REMOVED lines=11> */
[----:B------:R-:W3:Y:S04]  /*45990*/  LDL.LU R82, [R1+0x298] ;  /* 0x0002980001527983 */ /* 0x000ee80000300800 */
[----:B------:R1:W-:Y:S04]  /*459a0*/  STS.U8 [R12+UR4+0x14200], R93 ;  /* 0x0142005d0c007988 */ /* 0x0003e80008000004 */
[----:B------:R0:W-:Y:S04]  /*459b0*/  STS.U8 [R12+UR4+0x18200], R16 ;  /* 0x018200100c007988 */ /* 0x0001e80008000004 */
[----:B----4-:R4:W-:Y:S04]  /*459c0*/  STS.U8 [R12+UR4+0x1c200], R46 ;  /* 0x01c2002e0c007988 */ /* 0x0109e80008000004 */
[----:B------:R1:W-:Y:S04]  /*459d0*/  STS.U8 [R12+UR4+0x10600], R47 ;  /* 0x0106002f0c007988 */ /* 0x0003e80008000004 */
[----:B------:R4:W-:Y:S04]  /*459e0*/  STS.U8 [R12+UR4+0x14600], R17 ;  /* 0x014600110c007988 */ /* 0x0009e80008000004 */
[----:B0-----:R-:W3:Y:S04]  /*459f0*/  LDL.LU R92, [R1+0x224] ;  /* 0x00022400015c7983 */ /* 0x001ee80000300800 */
[----:B-1----:R-:W3:Y:S04]  /*45a00*/  LDL.LU R93, [R1+0x220] ;  /* 0x00022000015d7983 */ /* 0x002ee80000300800 */
[----:B------:R-:W3:Y:S04]  /*45a10*/  LDL.LU R16, [R1+0x21c] ;  /* 0x00021c0001107983 */ /* 0x000ee80000300800 */
[----:B----4-:R-:W4:Y:S04]  /*45a20*/  LDL.LU R46, [R1+0x218] ;  /* 0x00021800012e7983 */ /* 0x010f280000300800 */
        /* <DEDUP_REMOVED lines=27> */
[----:B0-----:R-:W4:Y:S04]  /*45be0*/  LDL.LU R14, [R1+0x28] ;  /* 0x00002800010e7983 */ /* 0x001f280000300800 */
[----:B--2---:R0:W-:Y:S04]  /*45bf0*/  STS.U8 [R12+UR4+0x11600], R13 ;  /* 0x0116000d0c007988 */ /* 0x0041e80008000004 */
[----:B0-----:R-:W2:Y:S04]  /*45c00*/  LDL.LU R13, [R1+0x1960] ;  /* 0x00196000010d7983 */ /* 0x001ea80000300800 */
[----:B---3--:R0:W-:Y:S04]  /*45c10*/  STS.U8 [R12+UR4+0x1de00], R82 ;  /* 0x01de00520c007988 */ /* 0x0081e80008000004 */
[----:B------:R1:W-:Y:S04]  /*45c20*/  STS.U8 [R12+UR4+0x12200], R92 ;  /* 0x0122005c0c007988 */ /* 0x0003e80008000004 */
[----:B0-----:R-:W3:Y:S04]  /*45c30*/  LDL.LU R82, [R1+0x658] ;  /* 0x0006580001527983 */ /* 0x001ee80000300800 */
[----:B------:R0:W-:Y:S04]  /*45c40*/  STS.U8 [R12+UR4+0x16200], R93 ;  /* 0x0162005d0c007988 */ /* 0x0001e80008000004 */
[----:B------:R0:W-:Y:S04]  /*45c50*/  STS.U8 [R12+UR4+0x1a200], R16 ;  /* 0x01a200100c007988 */ /* 0x0001e80008000004 */
[----:B----4-:R4:W-:Y:S04]  /*45c60*/  STS.U8 [R12+UR4+0x1e200], R46 ;  /* 0x01e2002e0c007988 */ /* 0x0109e80008000004 */
[----:B------:R0:W-:Y:S04]  /*45c70*/  STS.U8 [R12+UR4+0x12600], R47 ;  /* 0x0126002f0c007988 */ /* 0x0001e80008000004 */
[----:B------:R4:W-:Y:S04]  /*45c80*/  STS.U8 [R12+UR4+0x16600], R17 ;  /* 0x016600110c007988 */ /* 0x0009e80008000004 */
[----:B-1----:R-:W3:Y:S04]  /*45c90*/  LDL.LU R92, [R1+0x654] ;  /* 0x00065400015c7983 */ /* 0x002ee80000300800 */
[----:B0-----:R-:W3:Y:S04]  /*45ca0*/  LDL.LU R93, [R1+0x650] ;  /* 0x00065000015d7983 */ /* 0x001ee80000300800 */
[----:B------:R-:W3:Y:S04]  /*45cb0*/  LDL.LU R16, [R1+0x64c] ;  /* 0x00064c0001107983 */ /* 0x000ee80000300800 */
        /* <DEDUP_REMOVED lines=27> */
[----:B------:R-:W4:Y:S04]  /*45e70*/  LDL.LU R68, [R1+0x40c] ;  /* 0x00040c0001447983 */ /* 0x000f280000300800 */
        /* <DEDUP_REMOVED lines=28> */
[----:B----4-:R1:W-:Y:S04]  /*46040*/  STS.U8 [R13+UR4+0x19280], R68 ;  /* 0x019280440d007988 */ /* 0x0103e80008000004 */
[----:B0-----:R-:W2:Y:S04]  /*46050*/  LDL.LU R66, [R1+0x394] ;  /* 0x0003940001427983 */ /* 0x001ea80000300800 */
[----:B------:R0:W-:Y:S04]  /*46060*/  STS.U8 [R13+UR4+0x1d280], R14 ;  /* 0x01d2800e0d007988 */ /* 0x0001e80008000004 */
[----:B-1----:R-:W3:Y:S04]  /*46070*/  LDL.LU R68, [R1+0x390] ;  /* 0x0003900001447983 */ /* 0x002ee80000300800 */
        /* <DEDUP_REMOVED lines=47> */
[----:B---3--:R1:W-:Y:S04]  /*46370*/  STS.U8 [R13+UR4+0x15680], R68 ;  /* 0x015680440d007988 */ /* 0x0083e80008000004 */
[----:B0-----:R-:W2:Y:S04]  /*46380*/  LDL.LU R66, [R1+0x195c] ;  /* 0x00195c0001427983 */ /* 0x001ea80000300800 */
[----:B-1----:R-:W3:Y:S04]  /*46390*/  LDL.LU R68, [R1+0x1958] ;  /* 0x0019580001447983 */ /* 0x002ee80000300800 */
[----:B----4-:R0:W-:Y:S04]  /*463a0*/  STS.U8 [R13+UR4+0x19680], R14 ;  /* 0x0196800e0d007988 */ /* 0x0101e80008000004 */
[----:B0-----:R-:W4:Y:S04]  /*463b0*/  LDL.LU R14, [R1+0x1954] ;  /* 0x00195400010e7983 */ /* 0x001f280000300800 */
[----:B------:R0:W-:Y:S04]  /*463c0*/  STS.U8 [R13+UR4+0x12280], R90 ;  /* 0x0122805a0d007988 */ /* 0x0001e80008000004 */
[----:B------:R1:W-:Y:S04]  /*463d0*/  STS.U8 [R13+UR4+0x16280], R91 ;  /* 0x0162805b0d007988 */ /* 0x0003e80008000004 */
[----:B------:R1:W-:Y:S04]  /*463e0*/  STS.U8 [R13+UR4+0x1a280], R82 ;  /* 0x01a280520d007988 */ /* 0x0003e80008000004 */
[----:B0-----:R-:W2:Y:S04]  /*463f0*/  LDL.LU R90, [R1+0x648] ;  /* 0x00064800015a7983 */ /* 0x001ea80000300800 */
[----:B-1----:R-:W2:Y:S04]  /*46400*/  LDL.LU R91, [R1+0x644] ;  /* 0x00064400015b7983 */ /* 0x002ea80000300800 */
[----:B------:R-:W2:Y:S04]  /*46410*/  LDL.LU R82, [R1+0x640] ;  /* 0x0006400001527983 */ /* 0x000ea80000300800 */
[----:B------:R0:W-:Y:S04]  /*46420*/  STS.U8 [R13+UR4+0x17280], R8 ;  /* 0x017280080d007988 */ /* 0x0001e80008000004 */
[----:B------:R1:W-:Y:S04]  /*46430*/  STS.U8 [R13+UR4+0x1b280], R7 ;  /* 0x01b280070d007988 */ /* 0x0003e80008000004 */
[----:B0-----:R-:W2:Y:S04]  /*46440*/  LDL.LU R8, [R1+0x63c] ;  /* 0x00063c0001087983 */ /* 0x001ea80000300800 */
[----:B-1----:R-:W2:Y:S04]  /*46450*/  LDL.LU R7, [R1+0x5bc] ;  /* 0x0005bc0001077983 */ /* 0x002ea80000300800 */
[----:B------:R0:W-:Y:S04]  /*46460*/  STS.U8 [R13+UR4+0x1e280], R92 ;  /* 0x01e2805c0d007988 */ /* 0x0001e80008000004 */
        /* <DEDUP_REMOVED lines=23> */
[----:B------:R1:W-:Y:S04]  /*465e0*/  STS.U8 [R13+UR4+0x1ae80], R3 ;  /* 0x01ae80030d007988 */ /* 0x0003e80008000004 */
[----:B------:R-:W2:Y:S04]  /*465f0*/  LDL.LU R88, [R1+0x488] ;  /* 0x0004880001587983 */ /* 0x000ea80000300800 */
[----:B------:R-:W-:Y:S04]  /*46600*/  STS.U8 [R13+UR4+0x15a80], R10 ;  /* 0x015a800a0d007988 */ /* 0x000fe80008000004 */
[----:B------:R3:W-:Y:S04]  /*46610*/  STS.U8 [R13+UR4+0x11e80], R9 ;  /* 0x011e80090d007988 */ /* 0x0007e80008000004 */
[----:B0-----:R-:W2:Y:S04]  /*46620*/  LDL R4, [R1+0x15c0] ;  /* 0x0015c00001047983 */ /* 0x001ea80000100800 */
[----:B-1----:R-:W2:Y:S04]  /*46630*/  LDL R3, [R1+0x15c4] ;  /* 0x0015c40001037983 */ /* 0x002ea80000100800 */
[----:B---3--:R-:W3:Y:S04]  /*46640*/  LDL R9, [R1+0x1604] ;  /* 0x0016040001097983 */ /* 0x008ee80000100800 */
[----:B------:R-:W3:Y:S04]  /*46650*/  LDL R10, [R1+0x1600] ;  /* 0x00160000010a7983 */ /* 0x000ee80000100800 */
        /* <DEDUP_REMOVED lines=19> */
[----:B------:R-:W-:Y:S04]  /*46790*/  STS.U8 [R13+UR4+0x13680], R68 ;  /* 0x013680440d007988 */ /* 0x000fe80008000004 */
[----:B--2---:R-:W-:Y:S01]  /*467a0*/  STS.U8 [R13+UR4+0x17680], R66 ;  /* 0x017680420d007988 */ /* 0x004fe20008000004 */
[----:B0-----:R-:W-:-:S04]  /*467b0*/  LOP3.LUT R14, R14, 0x7f, RZ, 0xc0, !PT ;  /* 0x0000007f0e0e7812 */ /* 0x001fc800078ec0ff */
[----:B------:R-:W-:-:S05]  /*467c0*/  LOP3.LUT R14, R14, 0x60, RZ, 0x3c, !PT ;  /* 0x000000600e0e7812 */ /* 0x000fca00078e3cff */
[----:B------:R0:W-:Y:S04]  /*467d0*/  STS.U8 [R14+UR4+0x1c300], R8 ;  /* 0x01c300080e007988 */ /* 0x0001e80008000004 */
[----:B------:R1:W-:Y:S04]  /*467e0*/  STS.U8 [R14+UR4+0x10700], R7 ;  /* 0x010700070e007988 */ /* 0x0003e80008000004 */
[----:B0-----:R-:W2:Y:S04]  /*467f0*/  LDL R8, [R1+0x1640] ;  /* 0x0016400001087983 */ /* 0x001ea80000100800 */
[----:B-1----:R-:W4:Y:S01]  /*46800*/  LDL R7, [R1+0x1644] ;  /* 0x0016440001077983 */ /* 0x002f220000100800 */
[----:B------:R-:W-:-:S03]  /*46810*/  PRMT R76, RZ, 0x7610, R76 ;  /* 0x00007610ff4c7816 */ /* 0x000fc6000000004c */
[----:B------:R-:W-:Y:S04]  /*46820*/  STS.U8 [R14+UR4+0x10300], R90 ;  /* 0x0103005a0e007988 */ /* 0x000fe80008000004 */
[----:B------:R-:W-:Y:S04]  /*46830*/  STS.U8 [R14+UR4+0x14300], R91 ;  /* 0x0143005b0e007988 */ /* 0x000fe80008000004 */
[----:B------:R-:W-:Y:S04]  /*46840*/  STS.U8 [R14+UR4+0x18300], R82 ;  /* 0x018300520e007988 */ /* 0x000fe80008000004 */
[----:B------:R-:W-:Y:S04]  /*46850*/  STS.U8 [R14+UR4+0x14700], R92 ;  /* 0x0147005c0e007988 */ /* 0x000fe80008000004 */
[----:B------:R-:W-:Y:S04]  /*46860*/  STS.U8 [R14+UR4+0x18700], R93 ;  /* 0x0187005d0e007988 */ /* 0x000fe80008000004 */
[----:B------:R0:W-:Y:S04]  /*46870*/  STS.U8 [R14+UR4+0x1c700], R6 ;  /* 0x01c700060e007988 */ /* 0x0001e80008000004 */
[----:B------:R1:W-:Y:S04]  /*46880*/  STS.U8 [R14+UR4+0x10b00], R5 ;  /* 0x010b00050e007988 */ /* 0x0003e80008000004 */
[----:B------:R-:W-:Y:S04]  /*46890*/  STS.U8 [R14+UR4+0x14b00], R16 ;  /* 0x014b00100e007988 */ /* 0x000fe80008000004 */
[----:B------:R0:W-:Y:S01]  /*468a0*/  STS.U8 [R14+UR4+0x18b00], R2 ;  /* 0x018b00020e007988 */ /* 0x0001e20008000004 */
[----:B------:R-:W-:-:S03]  /*468b0*/  PRMT R68, RZ, 0x7610, R68 ;  /* 0x00007610ff447816 */ /* 0x000fc60000000044 */
[----:B------:R0:W-:Y:S04]  /*468c0*/  STS.U8 [R14+UR4+0x1cb00], R0 ;  /* 0x01cb00000e007988 */ /* 0x0001e80008000004 */
[----:B------:R-:W-:Y:S04]  /*468d0*/  STS.U8 [R14+UR4+0x10f00], R46 ;  /* 0x010f002e0e007988 */ /* 0x000fe80008000004 */
[----:B------:R0:W-:Y:S04]  /*468e0*/  STS.U8 [R14+UR4+0x14f00], R47 ;  /* 0x014f002f0e007988 */ /* 0x0001e80008000004 */
[----:B------:R-:W-:Y:S04]  /*468f0*/  STS.U8 [R14+UR4+0x18f00], R17 ;  /* 0x018f00110e007988 */ /* 0x000fe80008000004 */
[----:B------:R-:W-:Y:S01]  /*46900*/  STS.U8 [R14+UR4+0x1cf00], R18 ;  /* 0x01cf00120e007988 */ /* 0x000fe20008000004 */
[----:B------:R-:W-:-:S03]  /*46910*/  PRMT R56, RZ, 0x7610, R56 ;  /* 0x00007610ff387816 */ /* 0x000fc60000000038 */
[----:B0-----:R-:W4:Y:S04]  /*46920*/  LDL R6, [R1+0x1680] ;  /* 0x0016800001067983 */ /* 0x001f280000100800 */
[----:B------:R-:W-:Y:S04]  /*46930*/  STS.U8 [R14+UR4+0x11300], R88 ;  /* 0x011300580e007988 */ /* 0x000fe80008000004 */
[----:B-1----:R-:W4:Y:S04]  /*46940*/  LDL R5, [R1+0x1684] ;  /* 0x0016840001057983 */ /* 0x002f280000100800 */
[----:B------:R-:W4:Y:S04]  /*46950*/  LDL R2, [R1+0x16c0] ;  /* 0x0016c00001027983 */ /* 0x000f280000100800 */
[----:B------:R-:W4:Y:S01]  /*46960*/  LDL R0, [R1+0x16c4] ;  /* 0x0016c40001007983 */ /* 0x000f220000100800 */
[----:B------:R-:W-:-:S02]  /*46970*/  @!P1 IMAD.MOV.U32 R21, RZ, RZ, R4 ;  /* 0x000000ffff159224 */ /* 0x000fc400078e0004 */
[----:B------:R-:W-:Y:S01]  /*46980*/  @!P1 IMAD.MOV.U32 R20, RZ, RZ, R3 ;  /* 0x000000ffff149224 */ /* 0x000fe200078e0003 */
[----:B------:R-:W4:Y:S04]  /*46990*/  LDL R4, [R1+0x1700] ;  /* 0x0017000001047983 */ /* 0x000f280000100800 */
[----:B------:R-:W4:Y:S04]  /*469a0*/  LDL R3, [R1+0x1704] ;  /* 0x0017040001037983 */ /* 0x000f280000100800 */
[----:B------:R3:W4:Y:S02]  /*469b0*/  @!P1 LDG.E.U8 R76, desc[UR14][R20.64] ;  /* 0x0000000e144c9981 */ /* 0x000724000c1e1100 */
[----:B---3--:R-:W-:-:S02]  /*469c0*/  @!P1 IMAD.MOV.U32 R20, RZ, RZ, R9 ;  /* 0x000000ffff149224 */ /* 0x008fc400078e0009 */
[----:B------:R-:W-:-:S05]  /*469d0*/  @!P1 IMAD.MOV.U32 R21, RZ, RZ, R10 ;  /* 0x000000ffff159224 */ /* 0x000fca00078e000a */
[----:B------:R2:W3:Y:S02]  /*469e0*/  @!P1 LDG.E.U8 R68, desc[UR14][R20.64] ;  /* 0x0000000e14449981 */ /* 0x0004e4000c1e1100 */
[----:B--2---:R-:W-:Y:S02]  /*469f0*/  @!P1 IMAD.MOV.U32 R21, RZ, RZ, R8 ;  /* 0x000000ffff159224 */ /* 0x004fe400078e0008 */
[----:B----4-:R-:W-:-:S05]  /*46a00*/  @!P1 IMAD.MOV.U32 R20, RZ, RZ, R7 ;  /* 0x000000ffff149224 */ /* 0x010fca00078e0007 */
[----:B------:R0:W2:Y:S01]  /*46a10*/  @!P1 LDG.E.U8 R56, desc[UR14][R20.64] ;  /* 0x0000000e14389981 */ /* 0x0000a2000c1e1100 */
[----:B------:R-:W-:Y:S01]  /*46a20*/  PRMT R45, RZ, 0x7610, R45 ;  /* 0x00007610ff2d7816 */ /* 0x000fe2000000002d */
[----:B0-----:R-:W-:Y:S02]  /*46a30*/  @!P1 IMAD.MOV.U32 R21, RZ, RZ, R6 ;  /* 0x000000ffff159224 */ /* 0x001fe400078e0006 */
[----:B------:R-:W-:-:S05]  /*46a40*/  @!P1 IMAD.MOV.U32 R20, RZ, RZ, R5 ;  /* 0x000000ffff149224 */ /* 0x000fca00078e0005 */
[----:B------:R0:W4:Y:S04]  /*46a50*/  @!P1 LDG.E.U8 R45, desc[UR14][R20.64] ;  /* 0x0000000e142d9981 */ /* 0x000128000c1e1100 */
[----:B------:R-:W-:Y:S04]  /*46a60*/  STL [R1+0x1948], R76 ;  /* 0x0019484c01007387 */ /* 0x000fe80000100800 */
[----:B------:R-:W4:Y:S04]  /*46a70*/  LDL R10, [R1+0x1740] ;  /* 0x00174000010a7983 */ /* 0x000f280000100800 */
[----:B------:R-:W4:Y:S04]  /*46a80*/  LDL R9, [R1+0x1744] ;  /* 0x0017440001097983 */ /* 0x000f280000100800 */
[----:B---3--:R1:W-:Y:S04]  /*46a90*/  STL [R1+0x194c], R68 ;  /* 0x00194c4401007387 */ /* 0x0083e80000100800 */
[----:B------:R-:W3:Y:S04]  /*46aa0*/  LDL R8, [R1+0x1780] ;  /* 0x0017800001087983 */ /* 0x000ee80000100800 */
[----:B------:R-:W3:Y:S01]  /*46ab0*/  LDL R7, [R1+0x1784] ;  /* 0x0017840001077983 */ /* 0x000ee20000100800 */
[----:B0-----:R-:W-:-:S02]  /*46ac0*/  @!P1 IMAD.MOV.U32 R20, RZ, RZ, R0 ;  /* 0x000000ffff149224 */ /* 0x001fc400078e0000 */
[----:B------:R-:W-:Y:S01]  /*46ad0*/  @!P1 IMAD.MOV.U32 R21, RZ, RZ, R2 ;  /* 0x000000ffff159224 */ /* 0x000fe200078e0002 */
[----:B--2---:R0:W-:Y:S04]  /*46ae0*/  STL [R1+0x1950], R56 ;  /* 0x0019503801007387 */ /* 0x0041e80000100800 */
[----:B------:R-:W2:Y:S04]  /*46af0*/  LDL R6, [R1+0x15c8] ;  /* 0x0015c80001067983 */ /* 0x000ea80000100800 */
[----:B------:R-:W2:Y:S04]  /*46b00*/  LDL R5, [R1+0x15cc] ;  /* 0x0015cc0001057983 */ /* 0x000ea80000100800 */
[----:B------:R-:W2:Y:S04]  /*46b10*/  LDL R2, [R1+0x1608] ;  /* 0x0016080001027983 */ /* 0x000ea80000100800 */
[----:B------:R-:W2:Y:S01]  /*46b20*/  LDL R0, [R1+0x160c] ;  /* 0x00160c0001007983 */ /* 0x000ea20000100800 */
[----:B------:R-:W-:-:S02]  /*46b30*/  PRMT R44, RZ, 0x7610, R44 ;  /* 0x00007610ff2c7816 */ /* 0x000fc4000000002c */
[----:B------:R-:W-:Y:S01]  /*46b40*/  PRMT R43, RZ, 0x7610, R43 ;  /* 0x00007610ff2b7816 */ /* 0x000fe2000000002b */
[----:B------:R-:W2:Y:S04]  /*46b50*/  LDL R12, [R1+0x1688] ;  /* 0x00168800010c7983 */ /* 0x000ea80000100800 */
[----:B------:R-:W2:Y:S04]  /*46b60*/  LDL R11, [R1+0x168c] ;  /* 0x00168c00010b7983 */ /* 0x000ea80000100800 */
[----:B------:R0:W2:Y:S02]  /*46b70*/  @!P1 LDG.E.U8 R44, desc[UR14][R20.64] ;  /* 0x0000000e142c9981 */ /* 0x0000a4000c1e1100 */
[----:B0-----:R-:W-:-:S02]  /*46b80*/  @!P1 IMAD.MOV.U32 R20, RZ, RZ, R3 ;  /* 0x000000ffff149224 */ /* 0x001fc400078e0003 */
[----:B------:R-:W-:Y:S01]  /*46b90*/  @!P1 IMAD.MOV.U32 R21, RZ, RZ, R4 ;  /* 0x000000ffff159224 */ /* 0x000fe200078e0004 */
[----:B------:R-:W2:Y:S04]  /*46ba0*/  LDL R3, [R1+0x164c] ;  /* 0x00164c0001037983 */ /* 0x000ea80000100800 */
[----:B------:R-:W2:Y:S01]  /*46bb0*/  LDL R4, [R1+0x1648] ;  /* 0x0016480001047983 */ /* 0x000ea20000100800 */
[----:B------:R-:W-:-:S03]  /*46bc0*/  PRMT R42, RZ, 0x7610, R42 ;  /* 0x00007610ff2a7816 */ /* 0x000fc6000000002a */
[----:B------:R4:W2:Y:S01]  /*46bd0*/  @!P1 LDG.E.U8 R43, desc[UR14][R20.64] ;  /* 0x0000000e142b9981 */ /* 0x0008a2000c1e1100 */
[----:B------:R-:W-:Y:S01]  /*46be0*/  PRMT R41, RZ, 0x7610, R41 ;  /* 0x00007610ff297816 */ /* 0x000fe20000000029 */
[----:B----4-:R-:W-:Y:S02]  /*46bf0*/  @!P1 IMAD.MOV.U32 R20, RZ, RZ, R9 ;  /* 0x000000ffff149224 */ /* 0x010fe400078e0009 */
[----:B------:R-:W-:Y:S01]  /*46c00*/  @!P1 IMAD.MOV.U32 R21, RZ, RZ, R10 ;  /* 0x000000ffff159224 */ /* 0x000fe200078e000a */
[----:B------:R-:W4:Y:S04]  /*46c10*/  LDL R9, [R1+0x16cc] ;  /* 0x0016cc0001097983 */ /* 0x000f280000100800 */
[----:B------:R-:W4:Y:S04]  /*46c20*/  LDL R10, [R1+0x16c8] ;  /* 0x0016c800010a7983 */ /* 0x000f280000100800 */
[----:B------:R3:W4:Y:S02]  /*46c30*/  @!P1 LDG.E.U8 R42, desc[UR14][R20.64] ;  /* 0x0000000e142a9981 */ /* 0x000724000c1e1100 */
[----:B---3--:R-:W-:-:S02]  /*46c40*/  @!P1 IMAD.MOV.U32 R21, RZ, RZ, R8 ;  /* 0x000000ffff159224 */ /* 0x008fc400078e0008 */
[----:B------:R-:W-:Y:S01]  /*46c50*/  @!P1 IMAD.MOV.U32 R20, RZ, RZ, R7 ;  /* 0x000000ffff149224 */ /* 0x000fe200078e0007 */
[----:B------:R-:W3:Y:S04]  /*46c60*/  LDL R8, [R1+0x1708] ;  /* 0x0017080001087983 */ /* 0x000ee80000100800 */
[----:B------:R-:W3:Y:S04]  /*46c70*/  LDL R7, [R1+0x170c] ;  /* 0x00170c0001077983 */ /* 0x000ee80000100800 */
[----:B------:R2:W3:Y:S01]  /*46c80*/  @!P1 LDG.E.U8 R41, desc[UR14][R20.64] ;  /* 0x0000000e14299981 */ /* 0x0004e2000c1e1100 */
[----:B------:R-:W-:Y:S01]  /*46c90*/  PRMT R74, RZ, 0x7610, R74 ;  /* 0x00007610ff4a7816 */ /* 0x000fe2000000004a */
[----:B--2---:R-:W-:-:S02]  /*46ca0*/  @!P1 IMAD.MOV.U32 R21, RZ, RZ, R6 ;  /* 0x000000ffff159224 */ /* 0x004fc400078e0006 */
[----:B------:R-:W-:Y:S01]  /*46cb0*/  @!P1 IMAD.MOV.U32 R20, RZ, RZ, R5 ;  /* 0x000000ffff149224 */ /* 0x000fe200078e0005 */
[----:B------:R-:W2:Y:S04]  /*46cc0*/  LDL R6, [R1+0x1748] ;  /* 0x0017480001067983 */ /* 0x000ea80000100800 */
[----:B------:R-:W2:Y:S04]  /*46cd0*/  LDL R5, [R1+0x174c] ;  /* 0x00174c0001057983 */ /* 0x000ea80000100800 */
[----:B------:R0:W2:Y:S02]  /*46ce0*/  @!P1 LDG.E.U8 R74, desc[UR14][R20.64] ;  /* 0x0000000e144a9981 */ /* 0x0000a4000c1e1100 */
[----:B0-----:R-:W-:-:S02]  /*46cf0*/  @!P1 IMAD.MOV.U32 R20, RZ, RZ, R0 ;  /* 0x000000ffff149224 */ /* 0x001fc400078e0000 */
[----:B------:R-:W-:Y:S01]  /*46d00*/  @!P1 IMAD.MOV.U32 R21, RZ, RZ, R2 ;  /* 0x000000ffff159224 */ /* 0x000fe200078e0002 */
[----:B------:R-:W2:Y:S04]  /*46d10*/  LDL R0, [R1+0x178c] ;  /* 0x00178c0001007983 */ /* 0x000ea80000100800 */
[----:B------:R-:W2:Y:S01]  /*46d20*/  LDL R2, [R1+0x1788] ;  /* 0x0017880001027983 */ /* 0x000ea20000100800 */
[----:B------:R-:W-:Y:S02]  /*46d30*/  PRMT R64, RZ, 0x7610, R64 ;  /* 0x00007610ff407816 */ /* 0x000fe40000000040 */
[----:B------:R-:W-:-:S04]  /*46d40*/  PRMT R54, RZ, 0x7610, R54 ;  /* 0x00007610ff367816 */ /* 0x000fc80000000036 */
[----:B------:R0:W2:Y:S01]  /*46d50*/  @!P1 LDG.E.U8 R64, desc[UR14][R20.64] ;  /* 0x0000000e14409981 */ /* 0x0000a2000c1e1100 */
[----:B------:R-:W-:Y:S01]  /*46d60*/  PRMT R40, RZ, 0x7610, R40 ;  /* 0x00007610ff287816 */ /* 0x000fe20000000028 */
[----:B0-----:R-:W-:Y:S02]  /*46d70*/  @!P1 IMAD.MOV.U32 R20, RZ, RZ, R3 ;  /* 0x000000ffff149224 */ /* 0x001fe400078e0003 */
[----:B------:R-:W-:Y:S01]  /*46d80*/  @!P1 IMAD.MOV.U32 R21, RZ, RZ, R4 ;  /* 0x000000ffff159224 */ /* 0x000fe200078e0004 */
[----:B------:R-:W2:Y:S04]  /*46d90*/  LDL R3, [R1+0x15d4] ;  /* 0x0015d40001037983 */ /* 0x000ea80000100800 */
[----:B------:R-:W2:Y:S04]  /*46da0*/  LDL R4, [R1+0x15d0] ;  /* 0x0015d00001047983 */ /* 0x000ea80000100800 */
[----:B------:R0:W2:Y:S01]  /*46db0*/  @!P1 LDG.E.U8 R54, desc[UR14][R20.64] ;  /* 0x0000000e14369981 */ /* 0x0000a2000c1e1100 */
[----:B------:R-:W-:Y:S01]  /*46dc0*/  PRMT R39, RZ, 0x7610, R39 ;  /* 0x00007610ff277816 */ /* 0x000fe20000000027 */
[----:B0-----:R-:W-:-:S02]  /*46dd0*/  @!P1 IMAD.MOV.U32 R20, RZ, RZ, R11 ;  /* 0x000000ffff149224 */ /* 0x001fc400078e000b */
[----:B------:R-:W-:Y:S01]  /*46de0*/  @!P1 IMAD.MOV.U32 R21, RZ, RZ, R12 ;  /* 0x000000ffff159224 */ /* 0x000fe200078e000c */
[----:B------:R-:W-:Y:S02]  /*46df0*/  PRMT R38, RZ, 0x7610, R38 ;  /* 0x00007610ff267816 */ /* 0x000fe40000000026 */
[----:B------:R-:W-:Y:S02]  /*46e00*/  PRMT R37, RZ, 0x7610, R37 ;  /* 0x00007610ff257816 */ /* 0x000fe40000000025 */
[----:B------:R-:W-:Y:S01]  /*46e10*/  PRMT R36, RZ, 0x7610, R36 ;  /* 0x00007610ff247816 */ /* 0x000fe20000000024 */
[----:B------:R-:W2:Y:S04]  /*46e20*/  LDL R12, [R1+0x1710] ;  /* 0x00171000010c7983 */ /* 0x000ea80000100800 */
[----:B------:R4:W2:Y:S04]  /*46e30*/  @!P1 LDG.E.U8 R40, desc[UR14][R20.64] ;  /* 0x0000000e14289981 */ /* 0x0008a8000c1e1100 */
[----:B------:R-:W2:Y:S01]  /*46e40*/  LDL R11, [R1+0x1714] ;  /* 0x00171400010b7983 */ /* 0x000ea20000100800 */
[----:B----4-:R-:W-:-:S02]  /*46e50*/  @!P1 IMAD.MOV.U32 R20, RZ, RZ, R9 ;  /* 0x000000ffff149224 */ /* 0x010fc400078e0009 */
        /* <DEDUP_REMOVED lines=8> */
[----:B------:R2:W3:Y:S02]  /*46ee0*/  @!P1 LDG.E.U8 R38, desc[UR14][R20.64] ;  /* 0x0000000e14269981 */ /* 0x0004e4000c1e1100 */
        /* <DEDUP_REMOVED lines=8> */
[----:B------:R-:W2:Y:S04]  /*46f70*/  LDL R2, [R1+0x16d0] ;  /* 0x0016d00001027983 */ /* 0x000ea80000100800 */
[----:B------:R0:W2:Y:S01]  /*46f80*/  @!P1 LDG.E.U8 R36, desc[UR14][R20.64] ;  /* 0x0000000e14249981 */ /* 0x0000a2000c1e1100 */
[----:B------:R-:W-:-:S02]  /*46f90*/  PRMT R72, RZ, 0x7610, R72 ;  /* 0x00007610ff487816 */ /* 0x000fc40000000048 */
[----:B------:R-:W-:Y:S01]  /*46fa0*/  PRMT R62, RZ, 0x7610, R62 ;  /* 0x00007610ff3e7816 */ /* 0x000fe2000000003e */
[----:B0-----:R-:W-:Y:S02]  /*46fb0*/  @!P1 IMAD.MOV.U32 R20, RZ, RZ, R3 ;  /* 0x000000ffff149224 */ /* 0x001fe400078e0003 */
[----:B------:R-:W-:Y:S01]  /*46fc0*/  @!P1 IMAD.MOV.U32 R21, RZ, RZ, R4 ;  /* 0x000000ffff159224 */ /* 0x000fe200078e0004 */
[----:B------:R-:W2:Y:S04]  /*46fd0*/  LDL R3, [R1+0x1754] ;  /* 0x0017540001037983 */ /* 0x000ea80000100800 */
[----:B------:R-:W2:Y:S04]  /*46fe0*/  LDL R4, [R1+0x1750] ;  /* 0x0017500001047983 */ /* 0x000ea80000100800 */
[----:B------:R4:W2:Y:S01]  /*46ff0*/  @!P1 LDG.E.U8 R72, desc[UR14][R20.64] ;  /* 0x0000000e14489981 */ /* 0x0008a2000c1e1100 */
[----:B------:R-:W-:-:S02]  /*47000*/  PRMT R52, RZ, 0x7610, R52 ;  /* 0x00007610ff347816 */ /* 0x000fc40000000034 */
        /* <DEDUP_REMOVED lines=22> */
[----:B------:R0:W2:Y:S02]  /*47170*/  @!P1 LDG.E.U8 R34, desc[UR14][R20.64] ;  /* 0x0000000e14229981 */ /* 0x0000a4000c1e1100 */
[----:B0-----:R-:W-:Y:S02]  /*47180*/  @!P1 IMAD.MOV.U32 R20, RZ, RZ, R11 ;  /* 0x000000ffff149224 */ /* 0x001fe400078e000b */
[----:B------:R-:W-:Y:S01]  /*47190*/  @!P1 IMAD.MOV.U32 R21, RZ, RZ, R12 ;  /* 0x000000ffff159224 */ /* 0x000fe200078e000c */
[----:B------:R-:W-:Y:S02]  /*471a0*/  PRMT R32, RZ, 0x7610, R32 ;  /* 0x00007610ff207816 */ /* 0x000fe40000000020 */
[----:B------:R-:W-:Y:S02]  /*471b0*/  PRMT R31, RZ, 0x7610, R31 ;  /* 0x00007610ff1f7816 */ /* 0x000fe4000000001f */
[----:B------:R-:W-:Y:S02]  /*471c0*/  PRMT R70, RZ, 0x7610, R70 ;  /* 0x00007610ff467816 */ /* 0x000fe40000000046 */
[----:B------:R-:W-:Y:S01]  /*471d0*/  PRMT R60, RZ, 0x7610, R60 ;  /* 0x00007610ff3c7816 */ /* 0x000fe2000000003c */
[----:B------:R0:W2:Y:S04]  /*471e0*/  @!P1 LDG.E.U8 R33, desc[UR14][R20.64] ;  /* 0x0000000e14219981 */ /* 0x0000a8000c1e1100 */
[----:B------:R-:W2:Y:S04]  /*471f0*/  LDL R12, [R1+0x1798] ;  /* 0x00179800010c7983 */ /* 0x000ea80000100800 */
[----:B------:R-:W2:Y:S01]  /*47200*/  LDL R11, [R1+0x179c] ;  /* 0x00179c00010b7983 */ /* 0x000ea20000100800 */
[----:B0-----:R-:W-:-:S02]  /*47210*/  @!P1 IMAD.MOV.U32 R21, RZ, RZ, R4 ;  /* 0x000000ffff159224 */ /* 0x001fc400078e0004 */
[----:B------:R-:W-:Y:S01]  /*47220*/  @!P1 IMAD.MOV.U32 R20, RZ, RZ, R3 ;  /* 0x000000ffff149224 */ /* 0x000fe200078e0003 */
[----:B------:R-:W2:Y:S04]  /*47230*/  LDL R4, [R1+0x1698] ;  /* 0x0016980001047983 */ /* 0x000ea80000100800 */
[----:B------:R-:W2:Y:S04]  /*47240*/  LDL R3, [R1+0x169c] ;  /* 0x00169c0001037983 */ /* 0x000ea80000100800 */
[----:B------:R4:W2:Y:S02]  /*47250*/  @!P1 LDG.E.U8 R32, desc[UR14][R20.64] ;  /* 0x0000000e14209981 */ /* 0x0008a4000c1e1100 */
        /* <DEDUP_REMOVED lines=22> */
[----:B------:R-:W-:Y:S02]  /*473c0*/  PRMT R28, RZ, 0x7610, R28 ;  /* 0x00007610ff1c7816 */ /* 0x000fe4000000001c */
[----:B------:R-:W-:Y:S02]  /*473d0*/  PRMT R27, RZ, 0x7610, R27 ;  /* 0x00007610ff1b7816 */ /* 0x000fe4000000001b */
[----:B------:R-:W-:Y:S01]  /*473e0*/  PRMT R26, RZ, 0x7610, R26 ;  /* 0x00007610ff1a7816 */ /* 0x000fe2000000001a */
[----:B0-----:R-:W-:Y:S02]  /*473f0*/  @!P1 IMAD.MOV.U32 R21, RZ, RZ, R4 ;  /* 0x000000ffff159224 */ /* 0x001fe400078e0004 */
        /* <DEDUP_REMOVED lines=22> */
[----:B------:R-:W-:Y:S02]  /*47560*/  PRMT R66, RZ, 0x7610, R66 ;  /* 0x00007610ff427816 */ /* 0x000fe40000000042 */
[----:B------:R-:W-:Y:S02]  /*47570*/  PRMT R58, RZ, 0x7610, R58 ;  /* 0x00007610ff3a7816 */ /* 0x000fe4000000003a */
[----:B------:R-:W-:Y:S02]  /*47580*/  PRMT R24, RZ, 0x7610, R24 ;  /* 0x00007610ff187816 */ /* 0x000fe40000000018 */
[----:B------:R-:W-:Y:S01]  /*47590*/  PRMT R22, RZ, 0x7610, R22 ;  /* 0x00007610ff167816 */ /* 0x000fe20000000016 */
[----:B------:R0:W2:Y:S01]  /*475a0*/  @!P1 LDG.E.U8 R25, desc[UR14][R20.64] ;  /* 0x0000000e14199981 */ /* 0x0000a2000c1e1100 */
[----:B------:R-:W-:Y:S02]  /*475b0*/  PRMT R23, RZ, 0x7610, R23 ;  /* 0x00007610ff177816 */ /* 0x000fe40000000017 */
[----:B------:R-:W-:-:S02]  /*475c0*/  PRMT R19, RZ, 0x7610, R19 ;  /* 0x00007610ff137816 */ /* 0x000fc40000000013 */
[----:B------:R-:W-:Y:S02]  /*475d0*/  PRMT R50, RZ, 0x7610, R50 ;  /* 0x00007610ff327816 */ /* 0x000fe40000000032 */
[----:B------:R-:W-:Y:S02]  /*475e0*/  PRMT R48, RZ, 0x7610, R48 ;  /* 0x00007610ff307816 */ /* 0x000fe40000000030 */
[----:B------:R-:W-:Y:S02]  /*475f0*/  PRMT R49, RZ, 0x7610, R49 ;  /* 0x00007610ff317816 */ /* 0x000fe40000000031 */
[----:B------:R-:W-:Y:S01]  /*47600*/  PRMT R51, RZ, 0x7610, R51 ;  /* 0x00007610ff337816 */ /* 0x000fe20000000033 */
[----:B------:R-:W2:Y:S04]  /*47610*/  LDL R12, [R1+0x1630] ;  /* 0x00163000010c7983 */ /* 0x000ea80000100800 */
[----:B------:R-:W2:Y:S01]  /*47620*/  LDL R11, [R1+0x1634] ;  /* 0x00163400010b7983 */ /* 0x000ea20000100800 */
[----:B0-----:R-:W-:-:S02]  /*47630*/  @!P1 IMAD.MOV.U32 R20, RZ, RZ, R0 ;  /* 0x000000ffff149224 */ /* 0x001fc400078e0000 */
        /* <DEDUP_REMOVED lines=18> */
[----:B------:R-:W3:Y:S01]  /*47760*/  @!P1 LDG.E.U8 R23, desc[UR14][R20.64] ;  /* 0x0000000e14179981 */ /* 0x000ee2000c1e1100 */
        /* <DEDUP_REMOVED lines=9> */
[----:B------:R-:W-:-:S06]  /*47800*/  PRMT R21, RZ, 0x7610, R21 ;  /* 0x00007610ff157816 */ /* 0x000fcc0000000015 */
[----:B------:R0:W2:Y:S02]  /*47810*/  @!P1 LDG.E.U8 R21, desc[UR14][R46.64] ;  /* 0x0000000e2e159981 */ /* 0x0000a4000c1e1100 */
[----:B0-----:R-:W-:Y:S02]  /*47820*/  @!P1 IMAD.MOV.U32 R47, RZ, RZ, R4 ;  /* 0x000000ffff2f9224 */ /* 0x001fe400078e0004 */
[----:B------:R-:W-:Y:S01]  /*47830*/  @!P1 IMAD.MOV.U32 R46, RZ, RZ, R3 ;  /* 0x000000ffff2e9224 */ /* 0x000fe200078e0003 */
[----:B------:R-:W2:Y:S04]  /*47840*/  LDL R4, [R1+0x16a8] ;  /* 0x0016a80001047983 */ /* 0x000ea80000100800 */
[----:B------:R-:W2:Y:S01]  /*47850*/  LDL R3, [R1+0x16ac] ;  /* 0x0016ac0001037983 */ /* 0x000ea20000100800 */
[----:B------:R-:W-:-:S06]  /*47860*/  PRMT R20, RZ, 0x7610, R20 ;  /* 0x00007610ff147816 */ /* 0x000fcc0000000014 */
[----:B------:R4:W2:Y:S02]  /*47870*/  @!P1 LDG.E.U8 R20, desc[UR14][R46.64] ;  /* 0x0000000e2e149981 */ /* 0x0008a4000c1e1100 */
        /* <DEDUP_REMOVED lines=26> */
[----:B------:R-:W-:Y:S02]  /*47a20*/  PRMT R55, RZ, 0x7610, R55 ;  /* 0x00007610ff377816 */ /* 0x000fe40000000037 */
        /* <DEDUP_REMOVED lines=25> */
[----:B------:R-:W2:Y:S04]  /*47bc0*/  LDL R4, [R1+0x1770] ;  /* 0x0017700001047983 */ /* 0x000ea80000100800 */
[----:B------:R-:W2:Y:S01]  /*47bd0*/  LDL R3, [R1+0x1774] ;  /* 0x0017740001037983 */ /* 0x000ea20000100800 */
[----:B------:R-:W-:-:S03]  /*47be0*/  PRMT R63, RZ, 0x7610, R63 ;  /* 0x00007610ff3f7816 */ /* 0x000fc6000000003f */
[----:B------:R0:W2:Y:S01]  /*47bf0*/  @!P1 LDG.E.U8 R61, desc[UR14][R46.64] ;  /* 0x0000000e2e3d9981 */ /* 0x0000a2000c1e1100 */
[----:B------:R-:W-:Y:S01]  /*47c00*/  PRMT R65, RZ, 0x7610, R65 ;  /* 0x00007610ff417816 */ /* 0x000fe20000000041 */
[----:B0-----:R-:W-:Y:S02]  /*47c10*/  @!P1 IMAD.MOV.U32 R46, RZ, RZ, R11 ;  /* 0x000000ffff2e9224 */ /* 0x001fe400078e000b */
[----:B------:R-:W-:Y:S01]  /*47c20*/  @!P1 IMAD.MOV.U32 R47, RZ, RZ, R12 ;  /* 0x000000ffff2f9224 */ /* 0x000fe200078e000c */
[----:B------:R-:W-:Y:S01]  /*47c30*/  PRMT R67, RZ, 0x7610, R67 ;  /* 0x00007610ff437816 */ /* 0x000fe20000000043 */
[----:B------:R-:W2:Y:S04]  /*47c40*/  LDL R11, [R1+0x804] ;  /* 0x00080400010b7983 */ /* 0x000ea80000100800 */
[----:B------:R4:W2:Y:S02]  /*47c50*/  @!P1 LDG.E.U8 R63, desc[UR14][R46.64] ;  /* 0x0000000e2e3f9981 */ /* 0x0008a4000c1e1100 */
[----:B----4-:R-:W-:-:S02]  /*47c60*/  @!P1 IMAD.MOV.U32 R46, RZ, RZ, R9 ;  /* 0x000000ffff2e9224 */ /* 0x010fc400078e0009 */
[----:B------:R-:W-:Y:S01]  /*47c70*/  @!P1 IMAD.MOV.U32 R47, RZ, RZ, R10 ;  /* 0x000000ffff2f9224 */ /* 0x000fe200078e000a */
[----:B------:R-:W-:Y:S01]  /*47c80*/  PRMT R69, RZ, 0x7610, R69 ;  /* 0x00007610ff457816 */ /* 0x000fe20000000045 */
[----:B------:R-:W4:Y:S04]  /*47c90*/  LDL R10, [R1+0x17a8] ;  /* 0x0017a800010a7983 */ /* 0x000f280000100800 */
[----:B------:R3:W4:Y:S04]  /*47ca0*/  @!P1 LDG.E.U8 R65, desc[UR14][R46.64] ;  /* 0x0000000e2e419981 */ /* 0x000728000c1e1100 */
[----:B------:R-:W4:Y:S01]  /*47cb0*/  LDL R9, [R1+0x15f8] ;  /* 0x0015f80001097983 */ /* 0x000f220000100800 */
[----:B---3--:R-:W-:-:S02]  /*47cc0*/  @!P1 IMAD.MOV.U32 R46, RZ, RZ, R7 ;  /* 0x000000ffff2e9224 */ /* 0x008fc400078e0007 */
[----:B------:R-:W-:Y:S02]  /*47cd0*/  @!P1 IMAD.MOV.U32 R47, RZ, RZ, R8 ;  /* 0x000000ffff2f9224 */ /* 0x000fe400078e0008 */
[----:B------:R-:W3:Y:S04]  /*47ce0*/  LDL R8, [R1+0x15fc] ;  /* 0x0015fc0001087983 */ /* 0x000ee80000100800 */
[----:B------:R2:W3:Y:S02]  /*47cf0*/  @!P1 LDG.E.U8 R67, desc[UR14][R46.64] ;  /* 0x0000000e2e439981 */ /* 0x0004e4000c1e1100 */
[----:B--2---:R-:W-:Y:S02]  /*47d00*/  @!P1 IMAD.MOV.U32 R47, RZ, RZ, R6 ;  /* 0x000000ffff2f9224 */ /* 0x004fe400078e0006 */
[----:B------:R-:W-:-:S05]  /*47d10*/  @!P1 IMAD.MOV.U32 R46, RZ, RZ, R5 ;  /* 0x000000ffff2e9224 */ /* 0x000fca00078e0005 */
[----:B------:R0:W2:Y:S02]  /*47d20*/  @!P1 LDG.E.U8 R69, desc[UR14][R46.64] ;  /* 0x0000000e2e459981 */ /* 0x0000a4000c1e1100 */
[----:B0-----:R-:W-:Y:S02]  /*47d30*/  @!P1 IMAD.MOV.U32 R46, RZ, RZ, R0 ;  /* 0x000000ffff2e9224 */ /* 0x001fe400078e0000 */
[----:B------:R-:W-:Y:S01]  /*47d40*/  @!P1 IMAD.MOV.U32 R47, RZ, RZ, R2 ;  /* 0x000000ffff2f9224 */ /* 0x000fe200078e0002 */
[----:B------:R-:W2:Y:S04]  /*47d50*/  LDL R0, [R1+0x163c] ;  /* 0x00163c0001007983 */ /* 0x000ea80000100800 */
[----:B------:R-:W2:Y:S01]  /*47d60*/  LDL R2, [R1+0x1638] ;  /* 0x0016380001027983 */ /* 0x000ea20000100800 */
[----:B------:R-:W-:-:S06]  /*47d70*/  PRMT R71, RZ, 0x7610, R71 ;  /* 0x00007610ff477816 */ /* 0x000fcc0000000047 */
[----:B------:R0:W2:Y:S02]  /*47d80*/  @!P1 LDG.E.U8 R71, desc[UR14][R46.64] ;  /* 0x0000000e2e479981 */ /* 0x0000a4000c1e1100 */
[----:B0-----:R-:W-:Y:S02]  /*47d90*/  @!P1 IMAD.MOV.U32 R47, RZ, RZ, R4 ;  /* 0x000000ffff2f9224 */ /* 0x001fe400078e0004 */
[----:B------:R-:W-:Y:S01]  /*47da0*/  @!P1 IMAD.MOV.U32 R46, RZ, RZ, R3 ;  /* 0x000000ffff2e9224 */ /* 0x000fe200078e0003 */
[----:B------:R-:W2:Y:S04]  /*47db0*/  LDL.LU R4, [R1+0x62c] ;  /* 0x00062c0001047983 */ /* 0x000ea80000300800 */
[----:B------:R-:W2:Y:S04]  /*47dc0*/  LDL.LU R3, [R1+0x624] ;  /* 0x0006240001037983 */ /* 0x000ea80000300800 */
[----:B------:R-:W2:Y:S04]  /*47dd0*/  LDL.LU R6, [R1+0x61c] ;  /* 0x00061c0001067983 */ /* 0x000ea80000300800 */
[----:B------:R-:W2:Y:S04]  /*47de0*/  LDL.LU R5, [R1+0x5a4] ;  /* 0x0005a40001057983 */ /* 0x000ea80000300800 */
[----:B------:R-:W2:Y:S04]  /*47df0*/  LDL.LU R7, [R1+0x59c] ;  /* 0x00059c0001077983 */ /* 0x000ea80000300800 */
[----:B-1----:R-:W2:Y:S04]  /*47e00*/  LDL R68, [R1+0x1678] ;  /* 0x0016780001447983 */ /* 0x002ea80000100800 */
[----:B------:R-:W2:Y:S04]  /*47e10*/  LDL R56, [R1+0x167c] ;  /* 0x00167c0001387983 */ /* 0x000ea80000100800 */
[----:B------:R-:W2:Y:S04]  /*47e20*/  LDL R18, [R1+0x16b8] ;  /* 0x0016b80001127983 */ /* 0x000ea80000100800 */
[----:B------:R-:W2:Y:S01]  /*47e30*/  LDL R17, [R1+0x16bc] ;  /* 0x0016bc0001117983 */ /* 0x000ea20000100800 */
[----:B------:R-:W-:-:S03]  /*47e40*/  PRMT R73, RZ, 0x7610, R73 ;  /* 0x00007610ff497816 */ /* 0x000fc60000000049 */
[----:B------:R-:W2:Y:S04]  /*47e50*/  LDL R16, [R1+0x16f8] ;  /* 0x0016f80001107983 */ /* 0x000ea80000100800 */
[----:B------:R-:W2:Y:S01]  /*47e60*/  LDL R13, [R1+0x16fc] ;  /* 0x0016fc00010d7983 */ /* 0x000ea20000100800 */
[----:B------:R-:W-:-:S03]  /*47e70*/  PRMT R75, RZ, 0x7610, R75 ;  /* 0x00007610ff4b7816 */ /* 0x000fc6000000004b */
[----:B------:R-:W2:Y:S04]  /*47e80*/  LDL R12, [R1+0x1738] ;  /* 0x00173800010c7983 */ /* 0x000ea80000100800 */
[----:B------:R0:W2:Y:S01]  /*47e90*/  @!P1 LDG.E.U8 R73, desc[UR14][R46.64] ;  /* 0x0000000e2e499981 */ /* 0x0000a2000c1e1100 */
[----:B------:R-:W-:Y:S01]  /*47ea0*/  PRMT R77, RZ, 0x7610, R77 ;  /* 0x00007610ff4d7816 */ /* 0x000fe2000000004d */
[----:B0-----:R-:W-:Y:S02]  /*47eb0*/  @!P1 IMAD.MOV.U32 R47, RZ, RZ, R11 ;  /* 0x000000ffff2f9224 */ /* 0x001fe400078e000b */
[----:B------:R-:W2:Y:S01]  /*47ec0*/  LDL R11, [R1+0x173c] ;  /* 0x00173c00010b7983 */ /* 0x000ea20000100800 */
[----:B----4-:R-:W-:-:S03]  /*47ed0*/  @!P1 IMAD.MOV.U32 R46, RZ, RZ, R10 ;  /* 0x000000ffff2e9224 */ /* 0x010fc600078e000a */
[----:B------:R-:W4:Y:S04]  /*47ee0*/  LDL R10, [R1+0x1778] ;  /* 0x00177800010a7983 */ /* 0x000f280000100800 */
[----:B------:R0:W4:Y:S02]  /*47ef0*/  @!P1 LDG.E.U8 R75, desc[UR14][R46.64] ;  /* 0x0000000e2e4b9981 */ /* 0x000124000c1e1100 */
[----:B0-----:R-:W-:Y:S02]  /*47f00*/  @!P1 IMAD.MOV.U32 R47, RZ, RZ, R9 ;  /* 0x000000ffff2f9224 */ /* 0x001fe400078e0009 */
[----:B---3--:R-:W-:Y:S01]  /*47f10*/  @!P1 IMAD.MOV.U32 R46, RZ, RZ, R8 ;  /* 0x000000ffff2e9224 */ /* 0x008fe200078e0008 */
[----:B------:R-:W3:Y:S04]  /*47f20*/  LDL R9, [R1+0x177c] ;  /* 0x00177c0001097983 */ /* 0x000ee80000100800 */
[----:B------:R2:W3:Y:S02]  /*47f30*/  @!P1 LDG.E.U8 R77, desc[UR14][R46.64] ;  /* 0x0000000e2e4d9981 */ /* 0x0004e4000c1e1100 */
[----:B--2---:R-:W-:-:S02]  /*47f40*/  @!P1 IMAD.MOV.U32 R46, RZ, RZ, R0 ;  /* 0x000000ffff2e9224 */ /* 0x004fc400078e0000 */
[----:B------:R-:W-:Y:S01]  /*47f50*/  @!P1 IMAD.MOV.U32 R47, RZ, RZ, R2 ;  /* 0x000000ffff2f9224 */ /* 0x000fe200078e0002 */
[----:B------:R-:W2:Y:S04]  /*47f60*/  LDL R0, [R1+0x808] ;  /* 0x0008080001007983 */ /* 0x000ea80000100800 */
[----:B------:R-:W2:Y:S01]  /*47f70*/  LDL R2, [R1+0x7fc] ;  /* 0x0007fc0001027983 */ /* 0x000ea20000100800 */
[----:B------:R-:W-:Y:S02]  /*47f80*/  PRMT R78, RZ, 0x7610, R78 ;  /* 0x00007610ff4e7816 */ /* 0x000fe4000000004e */
[----:B------:R-:W-:Y:S02]  /*47f90*/  PRMT R79, RZ, 0x7610, R79 ;  /* 0x00007610ff4f7816 */ /* 0x000fe4000000004f */
[----:B------:R-:W-:-:S02]  /*47fa0*/  PRMT R80, RZ, 0x7610, R80 ;  /* 0x00007610ff507816 */ /* 0x000fc40000000050 */
[----:B------:R-:W-:Y:S02]  /*47fb0*/  PRMT R81, RZ, 0x7610, R81 ;  /* 0x00007610ff517816 */ /* 0x000fe40000000051 */
[----:B------:R-:W-:Y:S02]  /*47fc0*/  PRMT R83, RZ, 0x7610, R83 ;  /* 0x00007610ff537816 */ /* 0x000fe40000000053 */
[----:B------:R-:W-:Y:S01]  /*47fd0*/  PRMT R84, RZ, 0x7610, R84 ;  /* 0x00007610ff547816 */ /* 0x000fe20000000054 */
[----:B------:R0:W2:Y:S01]  /*47fe0*/  @!P1 LDG.E.U8 R78, desc[UR14][R46.64] ;  /* 0x0000000e2e4e9981 */ /* 0x0000a2000c1e1100 */
[----:B------:R-:W-:-:S03]  /*47ff0*/  PRMT R85, RZ, 0x7610, R85 ;  /* 0x00007610ff557816 */ /* 0x000fc60000000055 */
[----:B------:R-:W2:Y:S01]  /*48000*/  LDL.LU R8, [R1+0x594] ;  /* 0x0005940001087983 */ /* 0x000ea20000300800 */
[----:B0-----:R-:W-:Y:S02]  /*48010*/  @!P1 IMAD.MOV.U32 R47, RZ, RZ, R68 ;  /* 0x000000ffff2f9224 */ /* 0x001fe400078e0044 */
[----:B------:R-:W-:-:S05]  /*48020*/  @!P1 IMAD.MOV.U32 R46, RZ, RZ, R56 ;  /* 0x000000ffff2e9224 */ /* 0x000fca00078e0038 */
[----:B------:R0:W2:Y:S02]  /*48030*/  @!P1 LDG.E.U8 R79, desc[UR14][R46.64] ;  /* 0x0000000e2e4f9981 */ /* 0x0000a4000c1e1100 */
        /* <DEDUP_REMOVED lines=9> */
[----:B---3--:R-:W-:Y:S02]  /*480d0*/  @!P1 IMAD.MOV.U32 R46, RZ, RZ, R9 ;  /* 0x000000ffff2e9224 */ /* 0x008fe400078e0009 */
[----:B----4-:R-:W-:-:S05]  /*480e0*/  @!P1 IMAD.MOV.U32 R47, RZ, RZ, R10 ;  /* 0x000000ffff2f9224 */ /* 0x010fca00078e000a */
[----:B------:R2:W3:Y:S04]  /*480f0*/  @!P1 LDG.E.U8 R84, desc[UR14][R46.64] ;  /* 0x0000000e2e549981 */ /* 0x0004e8000c1e1100 */
[----:B------:R0:W-:Y:S01]  /*48100*/  STS.U8 [R14+UR4+0x15700], R7 ;  /* 0x015700070e007988 */ /* 0x0001e20008000004 */
[----:B--2---:R-:W-:Y:S02]  /*48110*/  @!P1 IMAD.MOV.U32 R46, RZ, RZ, R0 ;  /* 0x000000ffff2e9224 */ /* 0x004fe400078e0000 */
[----:B------:R-:W-:-:S05]  /*48120*/  @!P1 IMAD.MOV.U32 R47, RZ, RZ, R2 ;  /* 0x000000ffff2f9224 */ /* 0x000fca00078e0002 */
[----:B------:R-:W2:Y:S04]  /*48130*/  @!P1 LDG.E.U8 R85, desc[UR14][R46.64] ;  /* 0x0000000e2e559981 */ /* 0x000ea8000c1e1100 */
        /* <DEDUP_REMOVED lines=35> */
[----:B--2---:R0:W-:Y:S04]  /*48370*/  STS.U8 [R14+UR4+0x1df00], R7 ;  /* 0x01df00070e007988 */ /* 0x0041e80008000004 */
[----:B0-----:R-:W2:Y:S04]  /*48380*/  LDL.LU R7, [R1+0x180] ;  /* 0x0001800001077983 */ /* 0x001ea80000300800 */
[----:B----4-:R0:W-:Y:S04]  /*48390*/  STS.U8 [R14+UR4+0x1d700], R46 ;  /* 0x01d7002e0e007988 */ /* 0x0101e80008000004 */
[----:B------:R1:W-:Y:S04]  /*483a0*/  STS.U8 [R14+UR4+0x11b00], R47 ;  /* 0x011b002f0e007988 */ /* 0x0003e80008000004 */
[----:B------:R4:W-:Y:S04]  /*483b0*/  STS.U8 [R14+UR4+0x15b00], R56 ;  /* 0x015b00380e007988 */ /* 0x0009e80008000004 */
[----:B------:R0:W-:Y:S04]  /*483c0*/  STS.U8 [R14+UR4+0x19b00], R68 ;  /* 0x019b00440e007988 */ /* 0x0001e80008000004 */
[----:B------:R1:W-:Y:S04]  /*483d0*/  STS.U8 [R14+UR4+0x1db00], R76 ;  /* 0x01db004c0e007988 */ /* 0x0003e80008000004 */
[----:B------:R4:W-:Y:S04]  /*483e0*/  STS.U8 [R14+UR4+0x11f00], R13 ;  /* 0x011f000d0e007988 */ /* 0x0009e80008000004 */
[----:B0-----:R-:W2:Y:S04]  /*483f0*/  LDL.LU R46, [R1+0x17c] ;  /* 0x00017c00012e7983 */ /* 0x001ea80000300800 */
[----:B-1----:R-:W2:Y:S04]  /*48400*/  LDL.LU R47, [R1+0x178] ;  /* 0x00017800012f7983 */ /* 0x002ea80000300800 */
[----:B----4-:R-:W4:Y:S04]  /*48410*/  LDL.LU R56, [R1+0xfc] ;  /* 0x0000fc0001387983 */ /* 0x010f280000300800 */
[----:B------:R-:W4:Y:S04]  /*48420*/  LDL.LU R68, [R1+0xe0] ;  /* 0x0000e00001447983 */ /* 0x000f280000300800 */
[----:B------:R-:W4:Y:S04]  /*48430*/  LDL.LU R76, [R1+0xd4] ;  /* 0x0000d400014c7983 */ /* 0x000f280000300800 */
[----:B------:R0:W-:Y:S04]  /*48440*/  STS.U8 [R14+UR4+0x15f00], R12 ;  /* 0x015f000c0e007988 */ /* 0x0001e80008000004 */
[----:B------:R-:W4:Y:S04]  /*48450*/  LDL.LU R13, [R1+0xc8] ;  /* 0x0000c800010d7983 */ /* 0x000f280000300800 */
[----:B------:R1:W-:Y:S04]  /*48460*/  STS.U8 [R14+UR4+0x19f00], R11 ;  /* 0x019f000b0e007988 */ /* 0x0003e80008000004 */
[----:B---3--:R3:W-:Y:S04]  /*48470*/  STS.U8 [R14+UR4+0x12300], R10 ;  /* 0x0123000a0e007988 */ /* 0x0087e80008000004 */
[----:B------:R0:W-:Y:S04]  /*48480*/  STS.U8 [R14+UR4+0x16300], R86 ;  /* 0x016300560e007988 */ /* 0x0001e80008000004 */
[----:B------:R1:W-:Y:S04]  /*48490*/  STS.U8 [R14+UR4+0x1a300], R9 ;  /* 0x01a300090e007988 */ /* 0x0003e80008000004 */
[----:B------:R3:W-:Y:S04]  /*484a0*/  STS.U8 [R14+UR4+0x1e300], R87 ;  /* 0x01e300570e007988 */ /* 0x0007e80008000004 */
[----:B0-----:R-:W4:Y:S04]  /*484b0*/  LDL.LU R12, [R1+0x60] ;  /* 0x00006000010c7983 */ /* 0x001f280000300800 */
[----:B-1----:R-:W4:Y:S04]  /*484c0*/  LDL.LU R11, [R1+0x54] ;  /* 0x00005400010b7983 */ /* 0x002f280000300800 */
[----:B---3--:R-:W3:Y:S04]  /*484d0*/  LDL.LU R10, [R1+0x48] ;  /* 0x00004800010a7983 */ /* 0x008ee80000300800 */
        /* <DEDUP_REMOVED lines=39> */
[----:B------:R0:W-:Y:S02]  /*48750*/  STS.U8 [R14+UR4+0x1ff00], R15 ;  /* 0x01ff000f0e007988 */ /* 0x0001e40008000004 */
[----:B0-----:R-:W0:Y:S02]  /*48760*/  S2R R15, SR_TID.X ;  /* 0x00000000000f7919 */ /* 0x001e240000002100 */
[----:B----4-:R1:W-:Y:S04]  /*48770*/  STS.U8 [R14+UR4+0x13b00], R56 ;  /* 0x013b00380e007988 */ /* 0x0103e80008000004 */
[----:B------:R4:W-:Y:S04]  /*48780*/  STS.U8 [R14+UR4+0x17b00], R68 ;  /* 0x017b00440e007988 */ /* 0x0009e80008000004 */
[----:B------:R-:W-:Y:S04]  /*48790*/  STS.U8 [R14+UR4+0x1b700], R46 ;  /* 0x01b7002e0e007988 */ /* 0x000fe80008000004 */
[----:B------:R-:W-:Y:S04]  /*487a0*/  STS.U8 [R14+UR4+0x1f700], R47 ;  /* 0x01f7002f0e007988 */ /* 0x000fe80008000004 */
[----:B------:R0:W-:Y:S04]  /*487b0*/  STS.U8 [R14+UR4+0x1bb00], R76 ;  /* 0x01bb004c0e007988 */ /* 0x0001e80008000004 */
[----:B------:R-:W-:Y:S04]  /*487c0*/  STS.U8 [R14+UR4+0x1fb00], R13 ;  /* 0x01fb000d0e007988 */ /* 0x000fe80008000004 */
[----:B------:R-:W-:Y:S04]  /*487d0*/  STS.U8 [R14+UR4+0x13f00], R12 ;  /* 0x013f000c0e007988 */ /* 0x000fe80008000004 */
[----:B------:R-:W-:Y:S04]  /*487e0*/  STS.U8 [R14+UR4+0x17f00], R11 ;  /* 0x017f000b0e007988 */ /* 0x000fe80008000004 */
[----:B-1----:R-:W2:Y:S04]  /*487f0*/  LDL.LU R56, [R1+0x584] ;  /* 0x0005840001387983 */ /* 0x002ea80000300800 */
[----:B---3--:R-:W-:Y:S04]  /*48800*/  STS.U8 [R14+UR4+0x1bf00], R10 ;  /* 0x01bf000a0e007988 */ /* 0x008fe80008000004 */
[----:B----4-:R-:W3:Y:S04]  /*48810*/  LDL.LU R68, [R1+0x580] ;  /* 0x0005800001447983 */ /* 0x010ee80000300800 */
[----:B0-----:R-:W4:Y:S01]  /*48820*/  LDL.LU R76, [R1+0x57c] ;  /* 0x00057c00014c7983 */ /* 0x001f220000300800 */
[----:B------:R-:W-:-:S04]  /*48830*/  LOP3.LUT R15, R15, 0x7f, RZ, 0xc0, !PT ;  /* 0x0000007f0f0f7812 */ /* 0x000fc800078ec0ff */
[----:B------:R-:W-:-:S05]  /*48840*/  LOP3.LUT R15, R15, 0x70, RZ, 0x3c, !PT ;  /* 0x000000700f0f7812 */ /* 0x000fca00078e3cff */
        /* <DEDUP_REMOVED lines=39> */
[----:B------:R-:W2:Y:S04]  /*48ac0*/  LDL.LU R87, [R1+0x26c] ;  /* 0x00026c0001577983 */ /* 0x000ea80000300800 */
[----:B------:R0:W-:Y:S04]  /*48ad0*/  STS.U8 [R15+UR4+0x10780], R90 ;  /* 0x0107805a0f007988 */ /* 0x0001e80008000004 */
[----:B---3--:R-:W3:Y:S04]  /*48ae0*/  LDL.LU R89, [R1+0x268] ;  /* 0x0002680001597983 */ /* 0x008ee80000300800 */
        /* <DEDUP_REMOVED lines=10> */
[----:B------:R-:W3:Y:S04]  /*48b90*/  LDL.LU R68, [R1+0x194c] ;  /* 0x00194c0001447983 */ /* 0x000ee80000300800 */
        /* <DEDUP_REMOVED lines=8> */
[----:B0-----:R-:W3:Y:S04]  /*48c20*/  LDL.LU R16, [R1+0x1944] ;  /* 0x0019440001107983 */ /* 0x001ee80000300800 */
[----:B-1----:R-:W4:Y:S04]  /*48c30*/  LDL.LU R17, [R1+0x1940] ;  /* 0x0019400001117983 */ /* 0x002f280000300800 */
[----:B------:R-:W4:Y:S04]  /*48c40*/  LDL.LU R18, [R1+0x193c] ;  /* 0x00193c0001127983 */ /* 0x000f280000300800 */
[----:B------:R-:W4:Y:S04]  /*48c50*/  LDL.LU R88, [R1+0x1938] ;  /* 0x0019380001587983 */ /* 0x000f280000300800 */
[----:B------:R-:W4:Y:S04]  /*48c60*/  LDL.LU R2, [R1+0x1934] ;  /* 0x0019340001027983 */ /* 0x000f280000300800 */
        /* <DEDUP_REMOVED lines=13> */
[----:B---3--:R-:W-:Y:S04]  /*48d40*/  STS.U8 [R15+UR4+0x1ff80], R16 ;  /* 0x01ff80100f007988 */ /* 0x008fe80008000004 */
[----:B----4-:R-:W-:Y:S04]  /*48d50*/  STS.U8 [R15+UR4+0x13f80], R88 ;  /* 0x013f80580f007988 */ /* 0x010fe80008000004 */
        /* <DEDUP_REMOVED lines=10> */
[----:B0-----:R0:W5:Y:S04]  /*48e00*/  LDL.LU R7, [R1+0x1914] ;  /* 0x0019140001077983 */ /* 0x0011680000300800 */
[----:B------:R0:W5:Y:S04]  /*48e10*/  LDL.LU R8, [R1+0x1910] ;  /* 0x0019100001087983 */ /* 0x0001680000300800 */
        /* <DEDUP_REMOVED lines=10> */
[----:B------:R1:W-:Y:S04]  /*48ec0*/  STS.U8 [R15+UR4+0x16b80], R9 ;  /* 0x016b80090f007988 */ /* 0x0003e80008000004 */
[----:B------:R2:W-:Y:S04]  /*48ed0*/  STS.U8 [R15+UR4+0x12b80], R10 ;  /* 0x012b800a0f007988 */ /* 0x0005e80008000004 */
[----:B------:R3:W-:Y:S04]  /*48ee0*/  STS.U8 [R15+UR4+0x1e780], R11 ;  /* 0x01e7800b0f007988 */ /* 0x0007e80008000004 */
[----:B------:R4:W-:Y:S04]  /*48ef0*/  STS.U8 [R15+UR4+0x1a780], R12 ;  /* 0x01a7800c0f007988 */ /* 0x0009e80008000004 */
[----:B------:R0:W-:Y:S04]  /*48f00*/  STS.U8 [R15+UR4+0x1ab80], R82 ;  /* 0x01ab80520f007988 */ /* 0x0001e80008000004 */
[----:B------:R0:W-:Y:S04]  /*48f10*/  STS.U8 [R15+UR4+0x16780], R13 ;  /* 0x0167800d0f007988 */ /* 0x0001e80008000004 */
[----:B------:R0:W-:Y:S01]  /*48f20*/  STS.U8 [R15+UR4+0x12780], R14 ;  /* 0x0127800e0f007988 */ /* 0x0001e20008000004 */
[----:B-1----:R-:W1:Y:S01]  /*48f30*/  S2R R9, SR_TID.X ;  /* 0x0000000000097919 */ /* 0x002e620000002100 */
[----:B--2---:R-:W2:Y:S01]  /*48f40*/  S2R R10, SR_TID.X ;  /* 0x00000000000a7919 */ /* 0x004ea20000002100 */
[----:B---3--:R-:W3:Y:S01]  /*48f50*/  S2R R11, SR_TID.X ;  /* 0x00000000000b7919 */ /* 0x008ee20000002100 */
[----:B----4-:R-:W4:Y:S01]  /*48f60*/  S2R R12, SR_TID.X ;  /* 0x00000000000c7919 */ /* 0x010f220000002100 */
[----:B0-----:R-:W0:Y:S01]  /*48f70*/  S2R R82, SR_TID.X ;  /* 0x0000000000527919 */ /* 0x001e220000002100 */
[----:B------:R-:W0:Y:S01]  /*48f80*/  S2R R13, SR_TID.X ;  /* 0x00000000000d7919 */ /* 0x000e220000002100 */
[----:B------:R-:W0:Y:S01]  /*48f90*/  S2R R14, SR_TID.X ;  /* 0x00000000000e7919 */ /* 0x000e220000002100 */
        /* <DEDUP_REMOVED lines=9> */
[----:B-1----:R-:W-:-:S02]  /*49030*/  LOP3.LUT R9, R9, 0x7f, RZ, 0xc0, !PT ;  /* 0x0000007f09097812 */ /* 0x002fc400078ec0ff */
[----:B--2---:R-:W-:Y:S02]  /*49040*/  LOP3.LUT R10, R10, 0x7f, RZ, 0xc0, !PT ;  /* 0x0000007f0a0a7812 */ /* 0x004fe400078ec0ff */
[----:B---3--:R-:W-:Y:S02]  /*49050*/  LOP3.LUT R11, R11, 0x7f, RZ, 0xc0, !PT ;  /* 0x0000007f0b0b7812 */ /* 0x008fe400078ec0ff */
[----:B----4-:R-:W-:Y:S02]  /*49060*/  LOP3.LUT R12, R12, 0x7f, RZ, 0xc0, !PT ;  /* 0x0000007f0c0c7812 */ /* 0x010fe400078ec0ff */
[----:B0-----:R-:W-:Y:S02]  /*49070*/  LOP3.LUT R82, R82, 0x7f, RZ, 0xc0, !PT ;  /* 0x0000007f52527812 */ /* 0x001fe400078ec0ff */
[----:B------:R-:W-:Y:S02]  /*49080*/  LOP3.LUT R13, R13, 0x7f, RZ, 0xc0, !PT ;  /* 0x0000007f0d0d7812 */ /* 0x000fe400078ec0ff */
[----:B------:R-:W-:-:S02]  /*49090*/  LOP3.LUT R9, R9, 0x10, RZ, 0x3c, !PT ;  /* 0x0000001009097812 */ /* 0x000fc400078e3cff */
[----:B------:R-:W-:Y:S02]  /*490a0*/  LOP3.LUT R14, R14, 0x7f, RZ, 0xc0, !PT ;  /* 0x0000007f0e0e7812 */ /* 0x000fe400078ec0ff */
[----:B------:R-:W-:Y:S02]  /*490b0*/  LOP3.LUT R10, R10, 0x20, RZ, 0x3c, !PT ;  /* 0x000000200a0a7812 */ /* 0x000fe400078e3cff */
[----:B------:R-:W-:Y:S02]  /*490c0*/  LOP3.LUT R11, R11, 0x30, RZ, 0x3c, !PT ;  /* 0x000000300b0b7812 */ /* 0x000fe400078e3cff */
[----:B------:R-:W-:Y:S02]  /*490d0*/  LOP3.LUT R12, R12, 0x40, RZ, 0x3c, !PT ;  /* 0x000000400c0c7812 */ /* 0x000fe400078e3cff */
[----:B------:R-:W-:Y:S01]  /*490e0*/  LOP3.LUT R13, R13, 0x50, RZ, 0x3c, !PT ;  /* 0x000000500d0d7812 */ /* 0x000fe200078e3cff */
        /* <DEDUP_REMOVED lines=66> */
[----:B-1----:R-:W1:Y:S01]  /*49510*/  FENCE.VIEW.ASYNC.S ;  /* 0x00000000000073c6 */ /* 0x002e620000000000 */
[----:B------:R-:W-:Y:S01]  /*49520*/  ULEA UR6, UR9, UR4, 0x3 ;  /* 0x0000000409067291 */ /* 0x000fe2000f8e18ff */
[----:B------:R-:W-:-:S03]  /*49530*/  UMOV UR8, UR11 ;  /* 0x0000000b00087c82 */ /* 0x000fc60008000000 */
[----:B------:R-:W-:Y:S01]  /*49540*/  UIADD3 UR6, UPT, UPT, UR6, 0x24000, URZ ;  /* 0x0002400006067890 */ /* 0x000fe2000fffe0ff */
[----:B-1----:R-:W-:Y:S06]  /*49550*/  BAR.SYNC.DEFER_BLOCKING 0x0 ;  /* 0x0000000000007b1d */ /* 0x002fec0000010000 */
[----:B0-----:R-:W-:Y:S05]  /*49560*/  @P0 BRA `(.L_x_9) ;  /* 0x0000000000dc0947 */ /* 0x001fea0003800000 */
[----:B------:R-:W-:Y:S02]  /*49570*/  UIADD3 UR11, UPT, UPT, UR5, 0x40, URZ ;  /* 0x00000040050b7890 */ /* 0x000fe4000fffe0ff */
[----:B------:R-:W-:Y:S02]  /*49580*/  UIADD3 UR70, UPT, UPT, UR5, 0x40, URZ ;  /* 0x0000004005467890 */ /* 0x000fe4000fffe0ff */
[----:B------:R-:W-:Y:S01]  /*49590*/  UIADD3 UR71, UPT, UPT, UR5, 0x40, URZ ;  /* 0x0000004005477890 */ /* 0x000fe2000fffe0ff */
[----:B------:R-:W-:Y:S01]  /*495a0*/  UMOV UR62, 0x0 ;  /* 0x00000000003e7882 */ /* 0x000fe20000000000 */
[----:B------:R-:W-:Y:S01]  /*495b0*/  UMOV UR63, 0x8108010 ;  /* 0x08108010003f7882 */ /* 0x000fe20000000000 */
[----:B------:R-:W-:Y:S01]  /*495c0*/  UMOV UR64, UR10 ;  /* 0x0000000a00407c82 */ /* 0x000fe20008000000 */
[----:B------:R-:W-:Y:S01]  /*495d0*/  UMOV UR65, 0x40004040 ;  /* 0x4000404000417882 */ /* 0x000fe20000000000 */
[----:B------:R-:W-:Y:S01]  /*495e0*/  UMOV UR76, 0x0 ;  /* 0x00000000004c7882 */ /* 0x000fe20000000000 */
[----:B------:R-:W-:Y:S01]  /*495f0*/  UMOV UR77, 0x8108010 ;  /* 0x08108010004d7882 */ /* 0x000fe20000000000 */
[----:B------:R-:W-:-:S02]  /*49600*/  UIADD3 UR72, UPT, UPT, UR5, 0x40, URZ ;  /* 0x0000004005487890 */ /* 0x000fc4000fffe0ff */
[----:B------:R-:W-:Y:S01]  /*49610*/  UTCQMMA gdesc[UR64], gdesc[UR12], tmem[UR5], tmem[UR62], idesc[UR63], UPT ;  /* 0x00ff3e0c400075ea */ /* 0x000fe2000b800305 */
[----:B------:R-:W-:Y:S01]  /*49620*/  UMOV UR66, 0x0 ;  /* 0x0000000000427882 */ /* 0x000fe20000000000 */
[----:B------:R-:W-:Y:S01]  /*49630*/  UMOV UR67, 0x8108010 ;  /* 0x0810801000437882 */ /* 0x000fe20000000000 */
[----:B------:R-:W-:Y:S02]  /*49640*/  UIADD3 UR73, UPT, UPT, UR5, 0x80, URZ ;  /* 0x0000008005497890 */ /* 0x000fe4000fffe0ff */
[----:B------:R0:W-:Y:S01]  /*49650*/  UTCQMMA gdesc[UR16], gdesc[UR18], tmem[UR5], tmem[UR76], idesc[UR77], UPT ;  /* 0x00ff4c12100075ea */ /* 0x0001e2000b800305 */
[----:B------:R-:W-:Y:S01]  /*49660*/  UMOV UR68, 0x0 ;  /* 0x0000000000447882 */ /* 0x000fe20000000000 */
[----:B------:R-:W-:Y:S01]  /*49670*/  UMOV UR69, 0x8108010 ;  /* 0x0810801000457882 */ /* 0x000fe20000000000 */
[----:B------:R-:W-:Y:S02]  /*49680*/  UIADD3 UR74, UPT, UPT, UR5, 0x80, URZ ;  /* 0x00000080054a7890 */ /* 0x000fe4000fffe0ff */
[----:B------:R-:W-:Y:S01]  /*49690*/  UTCQMMA gdesc[UR20], gdesc[UR22], tmem[UR5], tmem[UR66], idesc[UR67], UPT ;  /* 0x00ff4216140075ea */ /* 0x000fe2000b800305 */
[----:B------:R-:W-:Y:S01]  /*496a0*/  UMOV UR52, 0x0 ;  /* 0x0000000000347882 */ /* 0x000fe20000000000 */
[----:B------:R-:W-:Y:S01]  /*496b0*/  UMOV UR53, 0x8108010 ;  /* 0x0810801000357882 */ /* 0x000fe20000000000 */
[----:B------:R-:W-:-:S02]  /*496c0*/  UIADD3 UR75, UPT, UPT, UR5, 0x80, URZ ;  /* 0x00000080054b7890 */ /* 0x000fc4000fffe0ff */
[----:B------:R-:W-:Y:S01]  /*496d0*/  UTCQMMA gdesc[UR24], gdesc[UR26], tmem[UR5], tmem[UR68], idesc[UR69], UPT ;  /* 0x00ff441a180075ea */ /* 0x000fe2000b800305 */
[----:B------:R-:W-:Y:S01]  /*496e0*/  UMOV UR54, 0x0 ;  /* 0x0000000000367882 */ /* 0x000fe20000000000 */
[----:B------:R-:W-:Y:S01]  /*496f0*/  UMOV UR55, 0x8108010 ;  /* 0x0810801000377882 */ /* 0x000fe20000000000 */
[----:B0-----:R-:W-:Y:S01]  /*49700*/  UIADD3 UR76, UPT, UPT, UR5, 0x80, URZ ;  /* 0x00000080054c7890 */ /* 0x001fe2000fffe0ff */
[----:B------:R0:W-:Y:S01]  /*49710*/  UTCQMMA gdesc[UR28], gdesc[UR12], tmem[UR11], tmem[UR52], idesc[UR53], UPT ;  /* 0x00ff340c1c0075ea */ /* 0x0001e2000b80030b */
[----:B------:R-:W-:Y:S01]  /*49720*/  UMOV UR56, 0x0 ;  /* 0x0000000000387882 */ /* 0x000fe20000000000 */
[----:B------:R-:W-:Y:S01]  /*49730*/  UMOV UR57, 0x8108010 ;  /* 0x0810801000397882 */ /* 0x000fe20000000000 */
[----:B------:R-:W-:Y:S01]  /*49740*/  UIADD3 UR77, UPT, UPT, UR5, 0xc0, URZ ;  /* 0x000000c0054d7890 */ /* 0x000fe2000fffe0ff */
[----:B------:R1:W-:Y:S01]  /*49750*/  UTCQMMA gdesc[UR30], gdesc[UR18], tmem[UR70], tmem[UR54], idesc[UR55], UPT ;  /* 0x00ff36121e0075ea */ /* 0x0003e2000b800346 */
[----:B------:R-:W-:Y:S01]  /*49760*/  UMOV UR58, 0x0 ;  /* 0x00000000003a7882 */ /* 0x000fe20000000000 */
[----:B------:R-:W-:Y:S01]  /*49770*/  UMOV UR59, 0x8108010 ;  /* 0x08108010003b7882 */ /* 0x000fe20000000000 */
[----:B------:R2:W-:Y:S01]  /*49780*/  UTCQMMA gdesc[UR32], gdesc[UR22], tmem[UR71], tmem[UR56], idesc[UR57], UPT ;  /* 0x00ff3816200075ea */ /* 0x0005e2000b800347 */
[----:B------:R-:W-:Y:S01]  /*49790*/  UMOV UR60, 0x0 ;  /* 0x00000000003c7882 */ /* 0x000fe20000000000 */
[----:B------:R-:W-:Y:S01]  /*497a0*/  UMOV UR61, 0x8108010 ;  /* 0x08108010003d7882 */ /* 0x000fe20000000000 */
[----:B0-----:R-:W-:Y:S01]  /*497b0*/  UIADD3 UR11, UPT, UPT, UR5, 0xc0, URZ ;  /* 0x000000c0050b7890 */ /* 0x001fe2000fffe0ff */
[----:B------:R0:W-:Y:S01]  /*497c0*/  UTCQMMA gdesc[UR34], gdesc[UR26], tmem[UR72], tmem[UR58], idesc[UR59], UPT ;  /* 0x00ff3a1a220075ea */ /* 0x0001e2000b800348 */
[----:B------:R-:W-:Y:S01]  /*497d0*/  UMOV UR64, 0x0 ;  /* 0x0000000000407882 */ /* 0x000fe20000000000 */
[----:B------:R-:W-:Y:S01]  /*497e0*/  UMOV UR65, 0x8108010 ;  /* 0x0810801000417882 */ /* 0x000fe20000000000 */
[----:B-1----:R-:W-:Y:S01]  /*497f0*/  UIADD3 UR70, UPT, UPT, UR5, 0xc0, URZ ;  /* 0x000000c005467890 */ /* 0x002fe2000fffe0ff */
[----:B------:R1:W-:Y:S01]  /*49800*/  UTCQMMA gdesc[UR36], gdesc[UR12], tmem[UR73], tmem[UR60], idesc[UR61], UPT ;  /* 0x00ff3c0c240075ea */ /* 0x0003e2000b800349 */
[----:B------:R1:W-:Y:S01]  /*49810*/  UTCQMMA gdesc[UR38], gdesc[UR18], tmem[UR74], tmem[UR62], idesc[UR63], UPT ;  /* 0x00ff3e12260075ea */ /* 0x0003e2000b80034a */
[----:B--2---:R-:W-:Y:S01]  /*49820*/  UIADD3 UR71, UPT, UPT, UR5, 0xc0, URZ ;  /* 0x000000c005477890 */ /* 0x004fe2000fffe0ff */
[----:B------:R1:W-:Y:S01]  /*49830*/  UTCQMMA gdesc[UR40], gdesc[UR22], tmem[UR75], tmem[UR64], idesc[UR65], UPT ;  /* 0x00ff4016280075ea */ /* 0x0003e2000b80034b */
[----:B------:R1:W-:Y:S01]  /*49840*/  UTCQMMA gdesc[UR42], gdesc[UR26], tmem[UR76], tmem[UR66], idesc[UR67], UPT ;  /* 0x00ff421a2a0075ea */ /* 0x0003e2000b80034c */
[----:B------:R1:W-:Y:S01]  /*49850*/  UTCQMMA gdesc[UR44], gdesc[UR12], tmem[UR77], tmem[UR68], idesc[UR69], UPT ;  /* 0x00ff440c2c0075ea */ /* 0x0003e2000b80034d */
[----:B0-----:R-:W-:Y:S01]  /*49860*/  UMOV UR58, UR6 ;  /* 0x00000006003a7c82 */ /* 0x001fe20008000000 */
[----:B------:R-:W-:Y:S01]  /*49870*/  UMOV UR59, URZ ;  /* 0x000000ff003b7c82 */ /* 0x000fe20008000000 */
[----:B------:R1:W-:Y:S01]  /*49880*/  UTCQMMA gdesc[UR46], gdesc[UR18], tmem[UR11], tmem[UR52], idesc[UR53], UPT ;  /* 0x00ff34122e0075ea */ /* 0x0003e2000b80030b */
[----:B------:R-:W-:Y:S01]  /*49890*/  UMOV UR58, UR58 ;  /* 0x0000003a003a7c82 */ /* 0x000fe20008000000 */
[----:B------:R1:W-:Y:S01]  /*498a0*/  UTCQMMA gdesc[UR48], gdesc[UR22], tmem[UR70], tmem[UR54], idesc[UR55], UPT ;  /* 0x00ff3616300075ea */ /* 0x0003e2000b800346 */
[----:B------:R1:W-:Y:S01]  /*498b0*/  UTCQMMA gdesc[UR50], gdesc[UR26], tmem[UR71], tmem[UR56], idesc[UR57], UPT ;  /* 0x00ff381a320075ea */ /* 0x0003e2000b800347 */
[----:B------:R1:W-:Y:S01]  /*498c0*/  UTCBAR [UR58], URZ ;  /* 0x000000ff3a0073e9 */ /* 0x0003e200080000ff */
[----:B------:R-:W-:Y:S01]  /*498d0*/  NOP ;  /* 0x0000000000007918 */ /* 0x000fe20000000000 */
.L_x_9:
[----:B------:R-:W2:Y:S04]  /*498e0*/  LDL R20, [R1+0x18e4] ;  /* 0x0018e40001147983 */ /* 0x000ea80000100800 */
[----:B------:R-:W2:Y:S01]  /*498f0*/  LDL.LU R19, [R1+0x18d0] ;  /* 0x0018d00001137983 */ /* 0x000ea20000300800 */
[----:B------:R-:W-:-:S04]  /*49900*/  UIADD3 UR9, UPT, UPT, UR9, 0x1, URZ ;  /* 0x0000000109097890 */ /* 0x000fc8000fffe0ff */
[----:B------:R-:W-:-:S04]  /*49910*/  UISETP.GT.AND UP1, UPT, UR9, 0x1, UPT ;  /* 0x000000010900788c */ /* 0x000fc8000bf24270 */
[----:B-1----:R-:W-:Y:S02]  /*49920*/  USEL UR11, URZ, 0x1, !UP1 ;  /* 0x00000001ff0b7887 */ /* 0x002fe4000c800000 */
[----:B------:R-:W-:Y:S02]  /*49930*/  USEL UR9, UR9, URZ, !UP1 ;  /* 0x000000ff09097287 */ /* 0x000fe4000c800000 */
[----:B------:R-:W-:Y:S01]  /*49940*/  ULOP3.LUT UR11, UR8, UR11, URZ, 0x3c, !UPT ;  /* 0x0000000b080b7292 */ /* 0x000fe2000f8e3cff */
[----:B--2---:R-:W-:Y:S02]  /*49950*/  ISETP.NE.U32.AND P1, PT, R19, R20, PT ;  /* 0x000000141300720c */ /* 0x004fe40003f25070 */
[----:B------:R-:W2:Y:S01]  /*49960*/  LDL.LU R19, [R1+0x18dc] ;  /* 0x0018dc0001137983 */ /* 0x000ea20000300800 */
[----:B------:R-:W-:-:S03]  /*49970*/  IMAD.U32 R20, RZ, RZ, UR8 ;  /* 0x00000008ff147e24 */ /* 0x000fc6000f8e00ff */
[----:B--2---:R0:W-:Y:S07]  /*49980*/  STL [R1+0x18d0], R19 ;  /* 0x0018d01301007387 */ /* 0x0041ee0000100800 */
[----:B------:R-:W-:Y:S05]  /*49990*/  @P1 BRA `(.L_x_10) ;  /* 0xfffffd9800e81947 */ /* 0x000fea000383ffff */
.L_x_7:
[----:B0-----:R-:W0:Y:S01]  /*499a0*/  LDC R19, c[0x0][0x3a0] ;  /* 0x0000e800ff137b82 */ /* 0x001e220000000800 */
[----:B------:R-:W1:Y:S07]  /*499b0*/  LDCU.64 UR30, c[0x0][0x398] ;  /* 0x00007300ff1e77ac */ /* 0x000e6e0008000a00 */
[----:B-----5:R-:W2:Y:S01]  /*499c0*/  LDC R4, c[0x0][0x3b4] ;  /* 0x0000ed00ff047b82 */ /* 0x020ea20000000800 */
[----:B0-----:R-:W-:-:S05]  /*499d0*/  VIADD R19, R19, 0x7f ;  /* 0x0000007f13137836 */ /* 0x001fca0000000000 */
[----:B------:R-:W-:-:S13]  /*499e0*/  ISETP.GE.AND P0, PT, R19, 0x80, PT ;  /* 0x000000801300780c */ /* 0x000fda0003f06270 */
[----:B-12---:R-:W-:Y:S05]  /*499f0*/  @!P0 BRA `(.L_x_11) ;  /* 0x0000000000108947 */ /* 0x006fea0003800000 */
[----:B------:R-:W-:-:S06]  /*49a00*/  USHF.L.U32 UR8, UR8, 0x1f, URZ ;  /* 0x0000001f08087899 */ /* 0x000fcc00080006ff */
[----:B------:R-:W-:-:S04]  /*49a10*/  IMAD.U32 R0, RZ, RZ, UR8 ;  /* 0x00000008ff007e24 */ /* 0x000fc8000f8e00ff */
[----:B------:R-:W0:Y:S02]  /*49a20*/  SYNCS.PHASECHK.TRANS64.TRYWAIT P0, [UR6], R0 ;  /* 0x00000000ff0075a7 */ /* 0x000e240008001106 */
[----:B0-----:R-:W-:Y:S05]  /*49a30*/  @!P0 BRA `(.L_x_12) ;  /* 0x0000009800148947 */ /* 0x001fea0003800000 */
.L_x_11:
[----:B------:R-:W2:Y:S01]  /*49a40*/  LDL R3, [R1+0x53c] ;  /* 0x00053c0001037983 */ /* 0x000ea20000100800 */
[----:B------:R-:W0:Y:S01]  /*49a50*/  LDCU.128 UR16, c[0x0][0x390] ;  /* 0x00007200ff1077ac */ /* 0x000e220008000c00 */
[C---:B------:R-:W-:Y:S01]  /*49a60*/  VIADD R2, R88.reuse, 0x3f ;  /* 0x0000003f58027836 */ /* 0x040fe20000000000 */
[----:B------:R-:W-:Y:S01]  /*49a70*/  BAR.SYNC.DEFER_BLOCKING 0x0 ;  /* 0x0000000000007b1d */ /* 0x000fe20000010000 */
[----:B------:R-:W-:-:S03]  /*49a80*/  VIADD R0, R88, 0x1 ;  /* 0x0000000158007836 */ /* 0x000fc60000000000 */
[----:B------:R-:W-:Y:S01]  /*49a90*/  ISETP.GE.AND P1, PT, R2, UR31, PT ;  /* 0x0000001f02007c0c */ /* 0x000fe2000bf26270 */
[C---:B------:R-:W-:Y:S01]  /*49aa0*/  VIADD R2, R88.reuse, 0x2 ;  /* 0x0000000258027836 */ /* 0x040fe20000000000 */
[----:B------:R-:W1:Y:S01]  /*49ab0*/  LDCU UR6, c[0x0][0x39c] ;  /* 0x00007380ff0677ac */ /* 0x000e620008000800 */
[----:B------:R-:W3:Y:S01]  /*49ac0*/  LDCU UR10, c[0x0][0x39c] ;  /* 0x00007380ff0a77ac */ /* 0x000ee20008000800 */
[----:B------:R-:W4:Y:S01]  /*49ad0*/  LDCU UR28, c[0x0][0x3b8] ;  /* 0x00007700ff1c77ac */ /* 0x000f220008000800 */
[----:B0-----:R-:W-:Y:S01]  /*49ae0*/  ISETP.GE.AND P4, PT, R88, UR19, PT ;  /* 0x0000001358007c0c */ /* 0x001fe2000bf86270 */
[----:B------:R-:W0:Y:S01]  /*49af0*/  LDCU.64 UR32, c[0x0][0x398] ;  /* 0x00007300ff2077ac */ /* 0x000e220008000a00 */
[----:B------:R-:W5:Y:S01]  /*49b00*/  LDCU.64 UR8, c[0x0][0x398] ;  /* 0x00007300ff0877ac */ /* 0x000f620008000a00 */
[----:B------:R-:W0:Y:S02]  /*49b10*/  @!P5 SYNCS.CCTL.IV [UR4+0x24000] ;  /* 0x02400000ff00d9b1 */ /* 0x000e240008000004 */
[----:B0-----:R-:W-:Y:S01]  /*49b20*/  BAR.SYNC.DEFER_BLOCKING 0x0 ;  /* 0x0000000000007b1d */ /* 0x001fe20000010000 */
[----:B-1----:R-:W-:-:S02]  /*49b30*/  ISETP.GE.AND P0, PT, R0, UR6, PT ;  /* 0x0000000600007c0c */ /* 0x002fc4000bf06270 */
[----:B---3--:R-:W-:-:S03]  /*49b40*/  ISETP.GE.AND P2, PT, R2, UR10, PT ;  /* 0x0000000a02007c0c */ /* 0x008fc6000bf46270 */
[----:B------:R-:W0:Y:S01]  /*49b50*/  LDCU.64 UR10, c[0x0][0x398] ;  /* 0x00007300ff0a77ac */ /* 0x000e220008000a00 */
[C---:B----4-:R-:W-:Y:S01]  /*49b60*/  IMAD R83, R88.reuse, UR28, RZ ;  /* 0x0000001c58537c24 */ /* 0x050fe2000f8e02ff */
[----:B------:R-:W1:Y:S01]  /*49b70*/  LDTM.x64 R8, tmem[UR7] ;  /* 0x00000007000879ee */ /* 0x000e620008340000 */
[----:B------:R-:W3:Y:S03]  /*49b80*/  LDCU.64 UR26, c[0x0][0x398] ;  /* 0x00007300ff1a77ac */ /* 0x000ee60008000a00 */
[----:B------:R-:W-:Y:S01]  /*49b90*/  SHF.R.S32.HI R73, RZ, 0x1f, R83 ;  /* 0x0000001fff497819 */ /* 0x000fe20000011453 */
[----:B------:R-:W4:Y:S01]  /*49ba0*/  LDCU.64 UR24, c[0x0][0x398] ;  /* 0x00007300ff1877ac */ /* 0x000f220008000a00 */
[----:B------:R-:W0:Y:S01]  /*49bb0*/  LDCU UR12, c[0x0][0x39c] ;  /* 0x00007380ff0c77ac */ /* 0x000e220008000800 */
[----:B------:R-:W0:Y:S01]  /*49bc0*/  LDCU.64 UR22, c[0x0][0x398] ;  /* 0x00007300ff1677ac */ /* 0x000e220008000a00 */
[----:B------:R-:W0:Y:S01]  /*49bd0*/  @!P5 SYNCS.CCTL.IV [UR4+0x24008] ;  /* 0x02400800ff00d9b1 */ /* 0x000e220008000004 */
[----:B------:R-:W-:Y:S01]  /*49be0*/  VIADD R82, R88, 0x3 ;  /* 0x0000000358527836 */ /* 0x000fe20000000000 */
[----:B------:R-:W0:Y:S01]  /*49bf0*/  LDCU.64 UR20, c[0x0][0x398] ;  /* 0x00007300ff1477ac */ /* 0x000e220008000a00 */
[----:B------:R-:W0:Y:S01]  /*49c00*/  LDCU UR4, c[0x0][0x39c] ;  /* 0x00007380ff0477ac */ /* 0x000e220008000800 */
[----:B-1----:R-:W-:Y:S01]  /*49c10*/  STL.64 [R1+0x210], R12 ;  /* 0x0002100c01007387 */ /* 0x002fe20000100a00 */
[----:B------:R-:W-:-:S02]  /*49c20*/  IMAD.MOV.U32 R6, RZ, RZ, R8 ;  /* 0x000000ffff067224 */ /* 0x000fc400078e0008 */
[----:B------:R-:W-:Y:S01]  /*49c30*/  IMAD.MOV.U32 R5, RZ, RZ, R9 ;  /* 0x000000ffff057224 */ /* 0x000fe200078e0009 */
[----:B------:R-:W-:Y:S01]  /*49c40*/  STL.64 [R1+0x218], R14 ;  /* 0x0002180e01007387 */ /* 0x000fe20000100a00 */
[----:B------:R-:W-:Y:S02]  /*49c50*/  IMAD.MOV.U32 R75, RZ, RZ, R11 ;  /* 0x000000ffff4b7224 */ /* 0x000fe400078e000b */
[----:B------:R-:W-:Y:S01]  /*49c60*/  IMAD.MOV.U32 R74, RZ, RZ, R10 ;  /* 0x000000ffff4a7224 */ /* 0x000fe200078e000a */
[----:B------:R-:W-:Y:S01]  /*49c70*/  STL.64 [R1+0x220], R16 ;  /* 0x0002201001007387 */ /* 0x000fe20000100a00 */
[----:B------:R-:W-:-:S03]  /*49c80*/  F2FP.SATFINITE.E4M3.F32.PACK_AB_MERGE_C R84, R5, R6, RZ ;  /* 0x000000060554723e */ /* 0x000fc600048070ff */
[----:B------:R-:W-:Y:S04]  /*49c90*/  STL.64 [R1+0x228], R18 ;  /* 0x0002281201007387 */ /* 0x000fe80000100a00 */
        /* <DEDUP_REMOVED lines=25> */
[----:B------:R1:W-:Y:S01]  /*49e30*/  STL.64 [R1+0x2f8], R70 ;  /* 0x0002f84601007387 */ /* 0x0003e20000100a00 */
[C---:B--2---:R-:W-:Y:S01]  /*49e40*/  IMAD R72, R3.reuse, R4, RZ ;  /* 0x0000000403487224 */ /* 0x044fe200078e02ff */
[----:B------:R-:W-:Y:S01]  /*49e50*/  ISETP.GE.AND P3, PT, R3, UR18, PT ;  /* 0x0000001203007c0c */ /* 0x000fe2000bf66270 */
[----:B------:R-:W2:Y:S02]  /*49e60*/  LDCU.64 UR18, c[0x0][0x398] ;  /* 0x00007300ff1277ac */ /* 0x000ea40008000a00 */
[----:B-1----:R-:W-:Y:S01]  /*49e70*/  IMAD R71, R4, 0x80, R72 ;  /* 0x0000008004477824 */ /* 0x002fe200078e0248 */
[----:B------:R-:W-:-:S02]  /*49e80*/  IADD3 R0, P6, PT, R72, UR16, RZ ;  /* 0x0000001048007c10 */ /* 0x000fc4000ffde0ff */
[----:B------:R-:W-:Y:S01]  /*49e90*/  ISETP.LT.AND P3, PT, R88, UR33, !P3 ;  /* 0x0000002158007c0c */ /* 0x000fe2000df61270 */
[----:B------:R-:W-:Y:S01]  /*49ea0*/  IMAD R3, R4, 0x80, R71 ;  /* 0x0000008004037824 */ /* 0x000fe200078e0247 */
[----:B------:R-:W-:Y:S02]  /*49eb0*/  LEA.HI.X.SX32 R72, R72, UR17, 0x1, P6 ;  /* 0x0000001148487c11 */ /* 0x000fe4000b0f0eff */
[C---:B------:R-:W-:Y:S01]  /*49ec0*/  IADD3 R2, P6, PT, R71.reuse, UR16, RZ ;  /* 0x0000001047027c10 */ /* 0x040fe2000ffde0ff */
[----:B------:R-:W-:Y:S02]  /*49ed0*/  IMAD R69, R4, 0x80, R3 ;  /* 0x0000008004457824 */ /* 0x000fe400078e0203 */
[----:B------:R-:W1:Y:S01]  /*49ee0*/  LDTM.x64 R4, tmem[UR7+0x40] ;  /* 0x00004007000479ee */ /* 0x000e620008340000 */
[----:B------:R-:W-:Y:S02]  /*49ef0*/  LEA.HI.X.SX32 R71, R71, UR17, 0x1, P6 ;  /* 0x0000001147477c11 */ /* 0x000fe4000b0f0eff */
[----:B------:R-:W-:-:S02]  /*49f00*/  IADD3 R68, P6, PT, R3, UR16, RZ ;  /* 0x0000001003447c10 */ /* 0x000fc4000ffde0ff */
[----:B------:R-:W-:Y:S01]  /*49f10*/  IADD3 R70, P5, PT, R69, UR16, RZ ;  /* 0x0000001045467c10 */ /* 0x000fe2000ffbe0ff */
[----:B-1----:R-:W-:Y:S01]  /*49f20*/  STL.64 [R1+0x110], R8 ;  /* 0x0001100801007387 */ /* 0x002fe20000100a00 */
[----:B------:R-:W-:Y:S02]  /*49f30*/  IMAD.MOV.U32 R93, RZ, RZ, R4 ;  /* 0x000000ffff5d7224 */ /* 0x000fe400078e0004 */
[----:B------:R-:W-:Y:S01]  /*49f40*/  IMAD.MOV.U32 R92, RZ, RZ, R5 ;  /* 0x000000ffff5c7224 */ /* 0x000fe200078e0005 */
[----:B------:R-:W-:Y:S01]  /*49f50*/  STL.64 [R1+0x118], R10 ;  /* 0x0001180a01007387 */ /* 0x000fe20000100a00 */
[----:B------:R-:W-:Y:S02]  /*49f60*/  IMAD.MOV.U32 R91, RZ, RZ, R6 ;  /* 0x000000ffff5b7224 */ /* 0x000fe400078e0006 */
[----:B------:R-:W-:Y:S01]  /*49f70*/  IMAD.MOV.U32 R89, RZ, RZ, R7 ;  /* 0x000000ffff597224 */ /* 0x000fe200078e0007 */
        /* <DEDUP_REMOVED lines=27> */
[----:B------:R1:W-:Y:S02]  /*4a130*/  STL.64 [R1+0x1f8], R66 ;  /* 0x0001f84201007387 */ /* 0x0003e40000100a00 */
[----:B-1----:R-:W1:Y:S02]  /*4a140*/  LDTM.x64 R4, tmem[UR7+0x80] ;  /* 0x00008007000479ee */ /* 0x002e640008340000 */
[----:B-1----:R-:W-:Y:S01]  /*4a150*/  STL.64 [R1+0x10], R8 ;  /* 0x0000100801007387 */ /* 0x002fe20000100a00 */
[----:B------:R-:W-:-:S02]  /*4a160*/  IMAD.MOV.U32 R86, RZ, RZ, R4 ;  /* 0x000000ffff567224 */ /* 0x000fc400078e0004 */
        /* <DEDUP_REMOVED lines=32> */
[----:B-1----:R-:W1:Y:S01]  /*4a370*/  LDTM.x64 R4, tmem[UR7+0xc0] ;  /* 0x0000c007000479ee */ /* 0x002e620008340000 */
[----:B------:R-:W-:Y:S01]  /*4a380*/  LEA.HI.X.SX32 R3, R3, UR17, 0x1, P6 ;  /* 0x0000001103037c11 */ /* 0x000fe2000b0f0eff */
[----:B------:R-:W0:Y:S01]  /*4a390*/  LDCU.64 UR6, c[0x0][0x398] ;  /* 0x00007300ff0677ac */ /* 0x000e220008000a00 */
[----:B------:R-:W-:Y:S01]  /*4a3a0*/  LEA.HI.X.SX32 R69, R69, UR17, 0x1, P5 ;  /* 0x0000001145457c11 */ /* 0x000fe2000a8f0eff */
[----:B------:R-:W-:Y:S01]  /*4a3b0*/  NOP ;  /* 0x0000000000007918 */ /* 0x000fe20000000000 */
[----:B-1----:R1:W-:Y:S01]  /*4a3c0*/  STL.64 [R1+0x19d0], R8 ;  /* 0x0019d00801007387 */ /* 0x0023e20000100a00 */
[C---:B------:R-:W-:Y:S01]  /*4a3d0*/  IADD3 R78, P6, PT, R83.reuse, R0, RZ ;  /* 0x00000000534e7210 */ /* 0x040fe20007fde0ff */
[----:B------:R-:W0:Y:S02]  /*4a3e0*/  LDCU.64 UR16, c[0x0][0x398] ;  /* 0x00007300ff1077ac */ /* 0x000e240008000a00 */
[----:B------:R-:W-:Y:S04]  /*4a3f0*/  STL.64 [R1+0x19c8], R10 ;  /* 0x0019c80a01007387 */ /* 0x000fe80000100a00 */
[----:B------:R-:W-:Y:S04]  /*4a400*/  STL.64 [R1+0x19c0], R12 ;  /* 0x0019c00c01007387 */ /* 0x000fe80000100a00 */
[----:B------:R-:W-:Y:S01]  /*4a410*/  STL.64 [R1+0x19b8], R14 ;  /* 0x0019b80e01007387 */ /* 0x000fe20000100a00 */
[----:B-1----:R-:W-:Y:S01]  /*4a420*/  IMAD.MOV.U32 R8, RZ, RZ, R74 ;  /* 0x000000ffff087224 */ /* 0x002fe200078e004a */
[----:B------:R-:W-:Y:S01]  /*4a430*/  IADD3 R76, P5, PT, R83, R2, RZ ;  /* 0x00000002534c7210 */ /* 0x000fe20007fbe0ff */
        /* <DEDUP_REMOVED lines=24> */
[----:B------:R1:W-:Y:S04]  /*4a5c0*/  STL [R1+0x18f8], R63 ;  /* 0x0018f83f01007387 */ /* 0x0003e80000100800 */
[----:B-1----:R-:W2:Y:S04]  /*4a5d0*/  LDL R63, [R1+0x6d0] ;  /* 0x0006d000013f7983 */ /* 0x002ea80000100800 */
[----:B------:R-:W-:Y:S04]  /*4a5e0*/  STL [R1+0x18f4], R64 ;  /* 0x0018f44001007387 */ /* 0x000fe80000100800 */
[----:B------:R1:W-:Y:S04]  /*4a5f0*/  STL [R1+0x18f0], R65 ;  /* 0x0018f04101007387 */ /* 0x0003e80000100800 */
[----:B-1----:R-:W3:Y:S04]  /*4a600*/  LDL R65, [R1+0x6cc] ;  /* 0x0006cc0001417983 */ /* 0x002ee80000100800 */
[----:B------:R1:W-:Y:S04]  /*4a610*/  STL [R1+0x18ec], R66 ;  /* 0x0018ec4201007387 */ /* 0x0003e80000100800 */
[----:B-1----:R-:W3:Y:S04]  /*4a620*/  LDL.LU R66, [R1+0x53c] ;  /* 0x00053c0001427983 */ /* 0x002ee80000300800 */
[----:B------:R1:W-:Y:S04]  /*4a630*/  STL [R1+0x18e8], R67 ;  /* 0x0018e84301007387 */ /* 0x0003e80000100800 */
[----:B-1----:R-:W5:Y:S01]  /*4a640*/  LDL.LU R67, [R1+0x6d4] ;  /* 0x0006d40001437983 */ /* 0x002f620000300800 */
[----:B------:R-:W-:Y:S01]  /*4a650*/  IMAD.X R79, R73, 0x1, R72, P6 ;  /* 0x00000001494f7824 */ /* 0x000fe200030e0648 */
[----:B------:R-:W-:Y:S01]  /*4a660*/  IADD3 R74, P6, PT, R83, R68, RZ ;  /* 0x00000044534a7210 */ /* 0x000fe20007fde0ff */
[----:B------:R-:W-:Y:S01]  /*4a670*/  IMAD.X R77, R73, 0x1, R71, P5 ;  /* 0x00000001494d7824 */ /* 0x000fe200028e0647 */
[----:B------:R-:W-:-:S02]  /*4a680*/  F2FP.SATFINITE.E4M3.F32.PACK_AB_MERGE_C R64, R9, R8, RZ ;  /* 0x000000080940723e */ /* 0x000fc400048070ff */
[----:B------:R1:W-:Y:S01]  /*4a690*/  @P3 STG.E.U8 desc[UR14][R78.64], R84 ;  /* 0x000000544e003986 */ /* 0x0003e2000c10110e */
[----:B------:R-:W-:Y:S01]  /*4a6a0*/  IMAD.X R75, R73, 0x1, R3, P6 ;  /* 0x00000001494b7824 */ /* 0x000fe200030e0603 */
[C---:B------:R-:W-:Y:S01]  /*4a6b0*/  IADD3 R80, P6, PT, R83.reuse, R70, RZ ;  /* 0x0000004653507210 */ /* 0x040fe20007fde0ff */
[----:B------:R-:W-:Y:S01]  /*4a6c0*/  VIADD R83, R83, UR28 ;  /* 0x0000001c53537c36 */ /* 0x000fe20008000000 */
[----:B0-----:R-:W-:Y:S01]  /*4a6d0*/  ISETP.GE.AND P3, PT, R82, UR12, PT ;  /* 0x0000000c52007c0c */ /* 0x001fe2000bf66270 */
[----:B------:R-:W0:Y:S01]  /*4a6e0*/  LDCU.64 UR12, c[0x0][0x398] ;  /* 0x00007300ff0c77ac */ /* 0x000e220008000a00 */
[----:B------:R-:W-:Y:S01]  /*4a6f0*/  F2FP.SATFINITE.E4M3.F32.PACK_AB_MERGE_C R89, R89, R91, RZ ;  /* 0x0000005b5959723e */ /* 0x000fe200048070ff */
[----:B------:R-:W-:Y:S01]  /*4a700*/  IMAD.X R81, R73, 0x1, R69, P6 ;  /* 0x0000000149517824 */ /* 0x000fe200030e0645 */
[----:B------:R-:W-:Y:S02]  /*4a710*/  F2FP.SATFINITE.E4M3.F32.PACK_AB_MERGE_C R73, R92, R93, RZ ;  /* 0x0000005d5c49723e */ /* 0x000fe400048070ff */
[----:B-1----:R-:W-:-:S02]  /*4a720*/  F2FP.SATFINITE.E4M3.F32.PACK_AB_MERGE_C R78, R85, R86, RZ ;  /* 0x00000056554e723e */ /* 0x002fc400048070ff */
[----:B------:R-:W-:Y:S02]  /*4a730*/  F2FP.SATFINITE.E4M3.F32.PACK_AB_MERGE_C R86, R5, R4, RZ ;  /* 0x000000040556723e */ /* 0x000fe400048070ff */
[----:B------:R-:W-:Y:S02]  /*4a740*/  SHF.R.S32.HI R85, RZ, 0x1f, R83 ;  /* 0x0000001fff557819 */ /* 0x000fe40000011453 */
[----:B------:R-:W-:Y:S02]  /*4a750*/  PRMT R79, R84, 0x9910, RZ ;  /* 0x00009910544f7816 */ /* 0x000fe400000000ff */
[----:B--2---:R-:W-:Y:S01]  /*4a760*/  ISETP.LT.AND P6, PT, R63, UR10, !P4 ;  /* 0x0000000a3f007c0c */ /* 0x004fe2000e7c1270 */
[----:B------:R-:W1:Y:S01]  /*4a770*/  LDCU UR10, c[0x0][0x398] ;  /* 0x00007300ff0a77ac */ /* 0x000e620008000800 */
[----:B-----5:R-:W-:Y:S01]  /*4a780*/  ISETP.LT.AND P5, PT, R67, UR8, !P4 ;  /* 0x0000000843007c0c */ /* 0x020fe2000e7a1270 */
[----:B------:R-:W2:Y:S01]  /*4a790*/  LDCU UR8, c[0x0][0x398] ;  /* 0x00007300ff0877ac */ /* 0x000ea20008000800 */
[----:B---3--:R-:W-:Y:S01]  /*4a7a0*/  ISETP.LT.AND P4, PT, R65, UR6, !P4 ;  /* 0x0000000641007c0c */ /* 0x008fe2000e781270 */
[----:B------:R-:W3:Y:S10]  /*4a7b0*/  LDCU UR6, c[0x0][0x39c] ;  /* 0x00007380ff0677ac */ /* 0x000ef40008000800 */
[----:B------:R5:W-:Y:S04]  /*4a7c0*/  @P5 STG.E.U8 desc[UR14][R76.64], R73 ;  /* 0x000000494c005986 */ /* 0x000be8000c10110e */
[----:B------:R0:W-:Y:S04]  /*4a7d0*/  @P6 STG.E.U8 desc[UR14][R74.64], R78 ;  /* 0x0000004e4a006986 */ /* 0x0001e8000c10110e */
[----:B------:R1:W-:Y:S01]  /*4a7e0*/  @P4 STG.E.U8 desc[UR14][R80.64], R86 ;  /* 0x0000005650004986 */ /* 0x0003e2000c10110e */
[----:B------:R-:W-:Y:S01]  /*4a7f0*/  ISETP.LT.AND P4, PT, R66, UR16, !P0 ;  /* 0x0000001042007c0c */ /* 0x000fe2000c781270 */
[----:B------:R-:W2:Y:S01]  /*4a800*/  LDCU UR16, c[0x0][0x398] ;  /* 0x00007300ff1077ac */ /* 0x000ea20008000800 */
[----:B-----5:R-:W-:-:S02]  /*4a810*/  IADD3 R76, P5, PT, R83, R0, RZ ;  /* 0x00000000534c7210 */ /* 0x020fc40007fbe0ff */
[----:B0-----:R-:W-:-:S03]  /*4a820*/  IADD3 R74, P6, PT, R83, R2, RZ ;  /* 0x00000002534a7210 */ /* 0x001fc60007fde0ff */
[----:B------:R-:W-:Y:S01]  /*4a830*/  IMAD.X R77, R85, 0x1, R72, P5 ;  /* 0x00000001554d7824 */ /* 0x000fe200028e0648 */
[----:B------:R-:W-:Y:S02]  /*4a840*/  IADD3 R4, P5, PT, R83, R68, RZ ;  /* 0x0000004453047210 */ /* 0x000fe40007fbe0ff */
[----:B-1----:R-:W-:Y:S01]  /*4a850*/  PRMT R80, R73, 0x9910, RZ ;  /* 0x0000991049507816 */ /* 0x002fe200000000ff */
[C---:B------:R-:W-:Y:S01]  /*4a860*/  IMAD.X R75, R85.reuse, 0x1, R71, P6 ;  /* 0x00000001554b7824 */ /* 0x040fe200030e0647 */
[----:B------:R-:W-:Y:S01]  /*4a870*/  SHF.R.S32.HI R73, RZ, 0x8, R79 ;  /* 0x00000008ff497819 */ /* 0x000fe2000001144f */
[----:B------:R-:W-:Y:S01]  /*4a880*/  IMAD.X R5, R85, 0x1, R3, P5 ;  /* 0x0000000155057824 */ /* 0x000fe200028e0603 */
[----:B------:R-:W-:Y:S01]  /*4a890*/  ISETP.LT.AND P5, PT, R67, UR26, !P0 ;  /* 0x0000001a43007c0c */ /* 0x000fe2000c7a1270 */
[----:B------:R-:W-:Y:S01]  /*4a8a0*/  IMAD.MOV.U32 R79, RZ, RZ, R80 ;  /* 0x000000ffff4f7224 */ /* 0x000fe200078e0050 */
[----:B------:R-:W-:Y:S01]  /*4a8b0*/  PRMT R80, R78, 0x9910, RZ ;  /* 0x000099104e507816 */ /* 0x000fe200000000ff */
[----:B------:R0:W-:Y:S01]  /*4a8c0*/  @P4 STG.E.U8 desc[UR14][R76.64], R73 ;  /* 0x000000494c004986 */ /* 0x0001e2000c10110e */
[----:B----4-:R-:W-:-:S02]  /*4a8d0*/  ISETP.LT.AND P6, PT, R63, UR24, !P0 ;  /* 0x000000183f007c0c */ /* 0x010fc4000c7c1270 */
[----:B------:R-:W-:Y:S01]  /*4a8e0*/  SHF.R.S32.HI R78, RZ, 0x8, R79 ;  /* 0x00000008ff4e7819 */ /* 0x000fe2000001144f */
[----:B------:R-:W-:-:S06]  /*4a8f0*/  IMAD.MOV.U32 R79, RZ, RZ, R80 ;  /* 0x000000ffff4f7224 */ /* 0x000fcc00078e0050 */
[----:B------:R1:W-:Y:S01]  /*4a900*/  @P5 STG.E.U8 desc[UR14][R74.64], R78 ;  /* 0x0000004e4a005986 */ /* 0x0003e2000c10110e */
[----:B0-----:R-:W-:Y:S01]  /*4a910*/  SHF.R.S32.HI R76, RZ, 0x8, R79 ;  /* 0x00000008ff4c7819 */ /* 0x001fe2000001144f */
[----:B------:R-:W-:-:S04]  /*4a920*/  VIADD R73, R83, UR28 ;  /* 0x0000001c53497c36 */ /* 0x000fc80008000000 */
[----:B------:R0:W-:Y:S01]  /*4a930*/  @P6 STG.E.U8 desc[UR14][R4.64], R76 ;  /* 0x0000004c04006986 */ /* 0x0001e2000c10110e */
[----:B------:R-:W-:Y:S02]  /*4a940*/  SHF.R.S32.HI R84, RZ, 0x1f, R73 ;  /* 0x0000001fff547819 */ /* 0x000fe40000011449 */
[----:B-1----:R-:W-:-:S05]  /*4a950*/  IADD3 R78, P4, PT, R73, R0, RZ ;  /* 0x00000000494e7210 */ /* 0x002fca0007f9e0ff */
[----:B------:R-:W-:Y:S01]  /*4a960*/  IMAD.X R79, R84, 0x1, R72, P4 ;  /* 0x00000001544f7824 */ /* 0x000fe200020e0648 */
[C---:B------:R-:W-:Y:S01]  /*4a970*/  IADD3 R74, P4, PT, R73.reuse, R68, RZ ;  /* 0x00000044494a7210 */ /* 0x040fe20007f9e0ff */
[C---:B0-----:R-:W-:Y:S01]  /*4a980*/  VIADD R4, R73.reuse, UR28 ;  /* 0x0000001c49047c36 */ /* 0x041fe20008000000 */
[----:B------:R-:W-:-:S03]  /*4a990*/  IADD3 R76, P5, PT, R73, R2, RZ ;  /* 0x00000002494c7210 */ /* 0x000fc60007fbe0ff */
[C---:B------:R-:W-:Y:S01]  /*4a9a0*/  IMAD.X R75, R84.reuse, 0x1, R3, P4 ;  /* 0x00000001544b7824 */ /* 0x040fe200020e0603 */
[----:B------:R-:W-:Y:S01]  /*4a9b0*/  SHF.R.S32.HI R82, RZ, 0x1f, R4 ;  /* 0x0000001fff527819 */ /* 0x000fe20000011404 */
[--C-:B------:R-:W-:Y:S01]  /*4a9c0*/  IMAD.X R77, R84, 0x1, R71.reuse, P5 ;  /* 0x00000001544d7824 */ /* 0x100fe200028e0647 */
[C---:B------:R-:W-:Y:S01]  /*4a9d0*/  IADD3 R8, P5, PT, R4.reuse, R0, RZ ;  /* 0x0000000004087210 */ /* 0x040fe20007fbe0ff */
[C---:B------:R-:W-:Y:S01]  /*4a9e0*/  VIADD R5, R4.reuse, UR28 ;  /* 0x0000001c04057c36 */ /* 0x040fe20008000000 */
[----:B------:R-:W-:Y:S02]  /*4a9f0*/  IADD3 R10, P6, PT, R4, R2, RZ ;  /* 0x00000002040a7210 */ /* 0x000fe40007fde0ff */
[----:B------:R-:W-:Y:S01]  /*4aa00*/  ISETP.LT.AND P4, PT, R65, UR22, !P0 ;  /* 0x0000001641007c0c */ /* 0x000fe2000c781270 */
[C---:B------:R-:W-:Y:S01]  /*4aa10*/  IMAD.X R9, R82.reuse, 0x1, R72, P5 ;  /* 0x0000000152097824 */ /* 0x040fe200028e0648 */
[----:B------:R-:W-:Y:S01]  /*4aa20*/  IADD3 R80, P0, PT, R83, R70, RZ ;  /* 0x0000004653507210 */ /* 0x000fe20007f1e0ff */
[----:B------:R-:W-:-:S03]  /*4aa30*/  IMAD.X R11, R82, 0x1, R71, P6 ;  /* 0x00000001520b7824 */ /* 0x000fc600030e0647 */
[----:B------:R0:W-:Y:S01]  /*4aa40*/  STL.64 [R1+0x3c8], R8 ;  /* 0x0003c80801007387 */ /* 0x0001e20000100a00 */
[----:B------:R-:W-:-:S03]  /*4aa50*/  IMAD.X R81, R85, 0x1, R69, P0 ;  /* 0x0000000155517824 */ /* 0x000fc600000e0645 */
[----:B------:R1:W-:Y:S01]  /*4aa60*/  STL.64 [R1+0x3c0], R10 ;  /* 0x0003c00a01007387 */ /* 0x0003e20000100a00 */
[C---:B0-----:R-:W-:Y:S02]  /*4aa70*/  IADD3 R8, P5, PT, R4.reuse, R68, RZ ;  /* 0x0000004404087210 */ /* 0x041fe40007fbe0ff */
[----:B-1----:R-:W-:-:S03]  /*4aa80*/  IADD3 R10, P0, PT, R4, R70, RZ ;  /* 0x00000046040a7210 */ /* 0x002fc60007f1e0ff */
[C---:B------:R-:W-:Y:S01]  /*4aa90*/  IMAD.X R9, R82.reuse, 0x1, R3, P5 ;  /* 0x0000000152097824 */ /* 0x040fe200028e0603 */
[----:B------:R-:W-:Y:S01]  /*4aaa0*/  IADD3 R60, P5, PT, R73, R70, RZ ;  /* 0x00000046493c7210 */ /* 0x000fe20007fbe0ff */
[C---:B------:R-:W-:Y:S01]  /*4aab0*/  VIADD R4, R5.reuse, UR28 ;  /* 0x0000001c05047c36 */ /* 0x040fe20008000000 */
[----:B------:R-:W-:Y:S01]  /*4aac0*/  SHF.R.S32.HI R73, RZ, 0x1f, R5 ;  /* 0x0000001fff497819 */ /* 0x000fe20000011405 */
[--C-:B------:R-:W-:Y:S01]  /*4aad0*/  IMAD.X R11, R82, 0x1, R69.reuse, P0 ;  /* 0x00000001520b7824 */ /* 0x100fe200000e0645 */
[----:B------:R-:W-:Y:S01]  /*4aae0*/  STL.64 [R1+0x19d8], R8 ;  /* 0x0019d80801007387 */ /* 0x000fe20000100a00 */
[----:B------:R-:W-:Y:S01]  /*4aaf0*/  IMAD.X R61, R84, 0x1, R69, P5 ;  /* 0x00000001543d7824 */ /* 0x000fe200028e0645 */
[C---:B------:R-:W-:Y:S02]  /*4ab00*/  IADD3 R12, P5, PT, R5.reuse, R0, RZ ;  /* 0x00000000050c7210 */ /* 0x040fe40007fbe0ff */
[----:B------:R0:W-:Y:S01]  /*4ab10*/  STL.64 [R1+0x19e0], R10 ;  /* 0x0019e00a01007387 */ /* 0x0001e20000100a00 */
[----:B------:R-:W-:Y:S01]  /*4ab20*/  IADD3 R14, P0, PT, R5, R2, RZ ;  /* 0x00000002050e7210 */ /* 0x000fe20007f1e0ff */
[----:B------:R-:W-:Y:S01]  /*4ab30*/  IMAD.MOV.U32 R83, RZ, RZ, R61 ;  /* 0x000000ffff537224 */ /* 0x000fe200078e003d */
[----:B------:R-:W-:Y:S01]  /*4ab40*/  SHF.R.S32.HI R82, RZ, 0x1f, R4 ;  /* 0x0000001fff527819 */ /* 0x000fe20000011404 */
[----:B------:R-:W-:Y:S01]  /*4ab50*/  IMAD.X R13, R73, 0x1, R72, P5 ;  /* 0x00000001490d7824 */ /* 0x000fe200028e0648 */
[----:B------:R-:W-:Y:S01]  /*4ab60*/  IADD3 R16, P5, PT, R5, R68, RZ ;  /* 0x0000004405107210 */ /* 0x000fe20007fbe0ff */
[----:B------:R-:W-:Y:S01]  /*4ab70*/  IMAD.X R15, R73, 0x1, R71, P0 ;  /* 0x00000001490f7824 */ /* 0x000fe200000e0647 */
[----:B------:R-:W-:Y:S01]  /*4ab80*/  IADD3 R18, P0, PT, R5, R70, RZ ;  /* 0x0000004605127210 */ /* 0x000fe20007f1e0ff */
[----:B------:R-:W-:-:S02]  /*4ab90*/  VIADD R5, R4, UR28 ;  /* 0x0000001c04057c36 */ /* 0x000fc40008000000 */
[C---:B------:R-:W-:Y:S01]  /*4aba0*/  IMAD.X R17, R73.reuse, 0x1, R3, P5 ;  /* 0x0000000149117824 */ /* 0x040fe200028e0603 */
[C---:B------:R-:W-:Y:S01]  /*4abb0*/  IADD3 R20, P5, PT, R4.reuse, R0, RZ ;  /* 0x0000000004147210 */ /* 0x040fe20007fbe0ff */
[----:B0-----:R-:W4:Y:S01]  /*4abc0*/  LDL.LU.64 R10, [R1+0x3c8] ;  /* 0x0003c800010a7983 */ /* 0x001f220000300a00 */
[----:B------:R-:W-:Y:S01]  /*4abd0*/  IMAD.X R19, R73, 0x1, R69, P0 ;  /* 0x0000000149137824 */ /* 0x000fe200000e0645 */
[----:B------:R-:W-:Y:S02]  /*4abe0*/  IADD3 R22, P0, PT, R4, R2, RZ ;  /* 0x0000000204167210 */ /* 0x000fe40007f1e0ff */
[----:B------:R-:W5:Y:S01]  /*4abf0*/  LDL.LU.64 R8, [R1+0x3c0] ;  /* 0x0003c00001087983 */ /* 0x000f620000300a00 */
[----:B------:R-:W-:Y:S01]  /*4ac00*/  IMAD.X R21, R82, 0x1, R72, P5 ;  /* 0x0000000152157824 */ /* 0x000fe200028e0648 */
[----:B------:R-:W-:Y:S01]  /*4ac10*/  IADD3 R24, P5, PT, R4, R68, RZ ;  /* 0x0000004404187210 */ /* 0x000fe20007fbe0ff */
[----:B------:R-:W-:Y:S01]  /*4ac20*/  IMAD.X R23, R82, 0x1, R71, P0 ;  /* 0x0000000152177824 */ /* 0x000fe200000e0647 */
[----:B------:R-:W-:-:S02]  /*4ac30*/  SHF.R.S32.HI R73, RZ, 0x1f, R5 ;  /* 0x0000001fff497819 */ /* 0x000fc40000011405 */
[----:B------:R-:W-:Y:S01]  /*4ac40*/  IADD3 R26, P0, PT, R4, R70, RZ ;  /* 0x00000046041a7210 */ /* 0x000fe20007f1e0ff */
[C---:B------:R-:W-:Y:S01]  /*4ac50*/  IMAD.X R25, R82.reuse, 0x1, R3, P5 ;  /* 0x0000000152197824 */ /* 0x040fe200028e0603 */
[C---:B------:R-:W-:Y:S01]  /*4ac60*/  IADD3 R28, P5, PT, R5.reuse, R0, RZ ;  /* 0x00000000051c7210 */ /* 0x040fe20007fbe0ff */
[C---:B------:R-:W-:Y:S02]  /*4ac70*/  VIADD R4, R5.reuse, UR28 ;  /* 0x0000001c05047c36 */ /* 0x040fe40008000000 */
[----:B------:R-:W-:Y:S01]  /*4ac80*/  IMAD.X R27, R82, 0x1, R69, P0 ;  /* 0x00000001521b7824 */ /* 0x000fe200000e0645 */
[----:B------:R-:W-:Y:S01]  /*4ac90*/  IADD3 R30, P0, PT, R5, R2, RZ ;  /* 0x00000002051e7210 */ /* 0x000fe20007f1e0ff */
[----:B------:R-:W-:Y:S01]  /*4aca0*/  IMAD.X R29, R73, 0x1, R72, P5 ;  /* 0x00000001491d7824 */ /* 0x000fe200028e0648 */
[----:B------:R-:W-:Y:S02]  /*4acb0*/  IADD3 R32, P5, PT, R5, R68, RZ ;  /* 0x0000004405207210 */ /* 0x000fe40007fbe0ff */
[----:B------:R-:W-:Y:S01]  /*4acc0*/  SHF.R.S32.HI R82, RZ, 0x1f, R4 ;  /* 0x0000001fff527819 */ /* 0x000fe20000011404 */
[----:B------:R-:W-:Y:S01]  /*4acd0*/  IMAD.X R31, R73, 0x1, R71, P0 ;  /* 0x00000001491f7824 */ /* 0x000fe200000e0647 */
[----:B------:R-:W-:Y:S01]  /*4ace0*/  IADD3 R34, P0, PT, R5, R70, RZ ;  /* 0x0000004605227210 */ /* 0x000fe20007f1e0ff */
[----:B------:R-:W-:Y:S01]  /*4acf0*/  IMAD.X R33, R73, 0x1, R3, P5 ;  /* 0x0000000149217824 */ /* 0x000fe200028e0603 */
[C---:B------:R-:W-:Y:S01]  /*4ad00*/  IADD3 R36, P5, PT, R4.reuse, R0, RZ ;  /* 0x0000000004247210 */ /* 0x040fe20007fbe0ff */
[----:B------:R-:W-:-:S02]  /*4ad10*/  VIADD R5, R4, UR28 ;  /* 0x0000001c04057c36 */ /* 0x000fc40008000000 */
        /* <DEDUP_REMOVED lines=17> */
[C---:B------:R-:W-:Y:S01]  /*4ae30*/  IMAD.X R49, R73.reuse, 0x1, R3, P5 ;  /* 0x0000000149317824 */ /* 0x040fe200028e0603 */
[----:B------:R-:W-:Y:S02]  /*4ae40*/  IADD3 R52, P5, PT, R4, R0, RZ ;  /* 0x0000000004347210 */ /* 0x000fe40007fbe0ff */
[----:B------:R-:W-:Y:S01]  /*4ae50*/  PRMT R5, R86, 0x9910, RZ ;  /* 0x0000991056057816 */ /* 0x000fe200000000ff */
[----:B------:R-:W-:Y:S01]  /*4ae60*/  IMAD.X R51, R73, 0x1, R69, P0 ;  /* 0x0000000149337824 */ /* 0x000fe200000e0645 */
[----:B------:R-:W-:Y:S01]  /*4ae70*/  IADD3 R58, P6, PT, R4, R70, RZ ;  /* 0x00000046043a7210 */ /* 0x000fe20007fde0ff */
[----:B------:R-:W-:Y:S01]  /*4ae80*/  IMAD.X R53, R82, 0x1, R72, P5 ;  /* 0x0000000152357824 */ /* 0x000fe200028e0648 */
[----:B------:R-:W-:Y:S01]  /*4ae90*/  IADD3 R54, P5, PT, R4, R2, RZ ;  /* 0x0000000204367210 */ /* 0x000fe20007fbe0ff */
[----:B------:R-:W-:Y:S01]  /*4aea0*/  IMAD.MOV.U32 R73, RZ, RZ, R5 ;  /* 0x000000ffff497224 */ /* 0x000fe200078e0005 */
[----:B------:R-:W-:Y:S01]  /*4aeb0*/  ISETP.LT.AND P0, PT, R66, UR20, !P2 ;  /* 0x0000001442007c0c */ /* 0x000fe2000d701270 */
[----:B------:R-:W-:-:S02]  /*4aec0*/  VIADD R5, R4, UR28 ;  /* 0x0000001c04057c36 */ /* 0x000fc40008000000 */
[----:B------:R-:W-:Y:S01]  /*4aed0*/  IMAD.X R55, R82, 0x1, R71, P5 ;  /* 0x0000000152377824 */ /* 0x000fe200028e0647 */
[----:B------:R-:W-:Y:S01]  /*4aee0*/  IADD3 R56, P5, PT, R4, R68, RZ ;  /* 0x0000004404387210 */ /* 0x000fe20007fbe0ff */
[----:B------:R-:W-:Y:S01]  /*4aef0*/  IMAD.X R59, R82, 0x1, R69, P6 ;  /* 0x00000001523b7824 */ /* 0x000fe200030e0645 */
[----:B------:R-:W-:Y:S01]  /*4af00*/  SHF.R.S32.HI R73, RZ, 0x8, R73 ;  /* 0x00000008ff497819 */ /* 0x000fe20000011449 */
[----:B------:R-:W-:Y:S02]  /*4af10*/  VIADD R4, R88, 0x5 ;  /* 0x0000000558047836 */ /* 0x000fe40000000000 */
[----:B------:R-:W-:Y:S01]  /*4af20*/  IMAD.X R57, R82, 0x1, R3, P5 ;  /* 0x0000000152397824 */ /* 0x000fe200028e0603 */
[----:B------:R-:W-:Y:S01]  /*4af30*/  ISETP.LT.AND P5, PT, R67, UR18, !P2 ;  /* 0x0000001243007c0c */ /* 0x000fe2000d7a1270 */
[----:B------:R0:W-:Y:S01]  /*4af40*/  @P4 STG.E.U8 desc[UR14][R80.64], R73 ;  /* 0x0000004950004986 */ /* 0x0001e2000c10110e */
[----:B------:R-:W-:Y:S01]  /*4af50*/  IMAD.MOV.U32 R82, RZ, RZ, R60 ;  /* 0x000000ffff527224 */ /* 0x000fe200078e003c */
[----:B------:R-:W-:Y:S01]  /*4af60*/  IADD3 R60, P4, PT, R5, R0, RZ ;  /* 0x00000000053c7210 */ /* 0x000fe20007f9e0ff */
[----:B------:R-:W1:Y:S01]  /*4af70*/  LDCU UR18, c[0x0][0x398] ;  /* 0x00007300ff1277ac */ /* 0x000e620008000800 */
[----:B------:R2:W-:Y:S01]  /*4af80*/  @P0 STG.E.U8 desc[UR14][R78.64], R64 ;  /* 0x000000404e000986 */ /* 0x0005e2000c10110e */
[----:B---3--:R-:W-:-:S02]  /*4af90*/  ISETP.GE.AND P0, PT, R4, UR6, PT ;  /* 0x0000000604007c0c */ /* 0x008fc4000bf06270 */
[----:B0-----:R-:W-:Y:S01]  /*4afa0*/  SHF.R.S32.HI R73, RZ, 0x1f, R5 ;  /* 0x0000001fff497819 */ /* 0x001fe20000011405 */
[----:B------:R-:W-:-:S04]  /*4afb0*/  VIADD R80, R88, 0x4 ;  /* 0x0000000458507836 */ /* 0x000fc80000000000 */
[----:B------:R0:W-:Y:S01]  /*4afc0*/  @P5 STG.E.U8 desc[UR14][R76.64], R89 ;  /* 0x000000594c005986 */ /* 0x0001e2000c10110e */
[----:B------:R-:W3:Y:S01]  /*4afd0*/  LDCU UR6, c[0x0][0x398] ;  /* 0x00007300ff0677ac */ /* 0x000ee20008000800 */
[----:B--2---:R-:W-:Y:S01]  /*4afe0*/  F2FP.SATFINITE.E4M3.F32.PACK_AB_MERGE_C R79, R87, R90, RZ ;  /* 0x0000005a574f723e */ /* 0x004fe200048070ff */
[----:B------:R-:W-:Y:S01]  /*4aff0*/  IMAD.X R61, R73, 0x1, R72, P4 ;  /* 0x00000001493d7824 */ /* 0x000fe200020e0648 */
[----:B------:R-:W-:Y:S01]  /*4b000*/  ISETP.LT.AND P4, PT, R63, UR12, !P2 ;  /* 0x0000000c3f007c0c */ /* 0x000fe2000d781270 */
[----:B------:R-:W-:Y:S01]  /*4b010*/  VIADD R4, R5, UR28 ;  /* 0x0000001c05047c36 */ /* 0x000fe20008000000 */
[----:B------:R-:W-:Y:S01]  /*4b020*/  ISETP.LT.AND P2, PT, R65, UR30, !P2 ;  /* 0x0000001e41007c0c */ /* 0x000fe2000d741270 */
[----:B------:R-:W2:Y:S01]  /*4b030*/  LDCU UR12, c[0x0][0x398] ;  /* 0x00007300ff0c77ac */ /* 0x000ea20008000800 */
[----:B------:R-:W-:Y:S02]  /*4b040*/  IADD3 R92, P5, PT, R5, R2, RZ ;  /* 0x00000002055c7210 */ /* 0x000fe40007fbe0ff */
[----:B------:R-:W-:-:S02]  /*4b050*/  F2FP.SATFINITE.E4M3.F32.PACK_AB_MERGE_C R78, R7, R6, RZ ;  /* 0x00000006074e723e */ /* 0x000fc400048070ff */
[----:B------:R-:W-:Y:S01]  /*4b060*/  ISETP.GE.AND P6, PT, R80, UR4, PT ;  /* 0x0000000450007c0c */ /* 0x000fe2000bfc6270 */
[----:B------:R-:W1:Y:S01]  /*4b070*/  LDCU UR4, c[0x0][0x39c] ;  /* 0x00007380ff0477ac */ /* 0x000e620008000800 */
[----:B------:R-:W-:Y:S01]  /*4b080*/  IMAD.X R93, R73, 0x1, R71, P5 ;  /* 0x00000001495d7824 */ /* 0x000fe200028e0647 */
[C---:B------:R-:W-:Y:S02]  /*4b090*/  IADD3 R86, P5, PT, R5.reuse, R70, RZ ;  /* 0x0000004605567210 */ /* 0x040fe40007fbe0ff */
[----:B------:R2:W-:Y:S01]  /*4b0a0*/  @P4 STG.E.U8 desc[UR14][R74.64], R79 ;  /* 0x0000004f4a004986 */ /* 0x0005e2000c10110e */
[----:B------:R-:W-:Y:S02]  /*4b0b0*/  IADD3 R90, P4, PT, R5, R68, RZ ;  /* 0x00000044055a7210 */ /* 0x000fe40007f9e0ff */
[----:B------:R-:W-:Y:S01]  /*4b0c0*/  SHF.R.S32.HI R5, RZ, 0x1f, R4 ;  /* 0x0000001fff057819 */ /* 0x000fe20000011404 */
[----:B------:R1:W-:Y:S02]  /*4b0d0*/  @P2 STG.E.U8 desc[UR14][R82.64], R78 ;  /* 0x0000004e52002986 */ /* 0x0003e4000c10110e */
[----:B------:R-:W-:Y:S01]  /*4b0e0*/  IMAD.X R91, R73, 0x1, R3, P4 ;  /* 0x00000001495b7824 */ /* 0x000fe200020e0603 */
[----:B------:R-:W-:Y:S01]  /*4b0f0*/  IADD3 R84, P4, PT, R4, R0, RZ ;  /* 0x0000000004547210 */ /* 0x000fe20007f9e0ff */
[----:B------:R-:W-:Y:S01]  /*4b100*/  VIADD R6, R88, 0x6 ;  /* 0x0000000658067836 */ /* 0x000fe20000000000 */
[----:B0-----:R-:W-:Y:S01]  /*4b110*/  PRMT R89, R89, 0x9910, RZ ;  /* 0x0000991059597816 */ /* 0x001fe200000000ff */
[----:B------:R-:W-:Y:S01]  /*4b120*/  IMAD.X R87, R73, 0x1, R69, P5 ;  /* 0x0000000149577824 */ /* 0x000fe200028e0645 */
[----:B------:R-:W-:Y:S01]  /*4b130*/  PRMT R7, R64, 0x9910, RZ ;  /* 0x0000991040077816 */ /* 0x000fe200000000ff */
[----:B--2---:R-:W2:Y:S01]  /*4b140*/  LDL.LU R74, [R1+0x214] ;  /* 0x00021400014a7983 */ /* 0x004ea20000300800 */
[----:B-1----:R-:W-:Y:S01]  /*4b150*/  IADD3 R82, P2, PT, R4, R2, RZ ;  /* 0x0000000204527210 */ /* 0x002fe20007f5e0ff */
[C---:B------:R-:W-:Y:S01]  /*4b160*/  IMAD.X R85, R5.reuse, 0x1, R72, P4 ;  /* 0x0000000105557824 */ /* 0x040fe200020e0648 */
[----:B------:R-:W-:Y:S01]  /*4b170*/  ISETP.LT.AND P5, PT, R66, UR32, !P3 ;  /* 0x0000002042007c0c */ /* 0x000fe2000dfa1270 */
[----:B------:R-:W2:Y:S02]  /*4b180*/  LDL.LU R73, [R1+0x114] ;  /* 0x0001140001497983 */ /* 0x000ea40000300800 */
[----:B------:R-:W-:Y:S01]  /*4b190*/  IMAD.X R83, R5, 0x1, R71, P2 ;  /* 0x0000000105537824 */ /* 0x000fe200010e0647 */
[----:B------:R-:W-:Y:S01]  /*4b1a0*/  IADD3 R80, P2, PT, R4, R68, RZ ;  /* 0x0000004404507210 */ /* 0x000fe20007f5e0ff */
[----:B------:R-:W2:Y:S01]  /*4b1b0*/  LDL.LU R75, [R1+0x10] ;  /* 0x00001000014b7983 */ /* 0x000ea20000300800 */
[----:B------:R-:W-:-:S03]  /*4b1c0*/  ISETP.GE.AND P4, PT, R6, UR4, PT ;  /* 0x0000000406007c0c */ /* 0x000fc6000bf86270 */
[----:B------:R-:W-:Y:S01]  /*4b1d0*/  IMAD.X R81, R5, 0x1, R3, P2 ;  /* 0x0000000105517824 */ /* 0x000fe200010e0603 */
[----:B---3--:R-:W-:Y:S01]  /*4b1e0*/  ISETP.LT.AND P2, PT, R67, UR6, !P3 ;  /* 0x0000000643007c0c */ /* 0x008fe2000df41270 */
[----:B------:R-:W-:Y:S01]  /*4b1f0*/  IMAD.MOV.U32 R6, RZ, RZ, R89 ;  /* 0x000000ffff067224 */ /* 0x000fe200078e0059 */
[----:B------:R-:W-:Y:S01]  /*4b200*/  SHF.R.S32.HI R7, RZ, 0x8, R7 ;  /* 0x00000008ff077819 */ /* 0x000fe20000011407 */
[----:B------:R-:W3:Y:S01]  /*4b210*/  LDL.LU R76, [R1+0x14] ;  /* 0x00001400014c7983 */ /* 0x000ee20000300800 */
[----:B------:R-:W-:Y:S01]  /*4b220*/  PRMT R79, R79, 0x9910, RZ ;  /* 0x000099104f4f7816 */ /* 0x000fe200000000ff */
[----:B------:R-:W0:Y:S01]  /*4b230*/  LDCU UR6, c[0x0][0x398] ;  /* 0x00007300ff0677ac */ /* 0x000e220008000800 */
[----:B------:R-:W-:Y:S01]  /*4b240*/  SHF.R.S32.HI R6, RZ, 0x8, R6 ;  /* 0x00000008ff067819 */ /* 0x000fe20000011406 */
[----:B------:R-:W2:Y:S01]  /*4b250*/  LDL.LU R89, [R1+0x110] ;  /* 0x0001100001597983 */ /* 0x000ea20000300800 */
[----:B------:R-:W1:Y:S03]  /*4b260*/  LDCU UR4, c[0x0][0x39c] ;  /* 0x00007380ff0477ac */ /* 0x000e660008000800 */
[----:B----4-:R4:W-:Y:S04]  /*4b270*/  @P5 STG.E.U8 desc[UR14][R10.64], R7 ;  /* 0x000000070a005986 */ /* 0x0109e8000c10110e */
[----:B-----5:R5:W-:Y:S04]  /*4b280*/  @P2 STG.E.U8 desc[UR14][R8.64], R6 ;  /* 0x0000000608002986 */ /* 0x020be8000c10110e */
[----:B----4-:R-:W4:Y:S04]  /*4b290*/  LDL.LU.64 R10, [R1+0x19e0] ;  /* 0x0019e000010a7983 */ /* 0x010f280000300a00 */
[----:B-----5:R-:W5:Y:S01]  /*4b2a0*/  LDL.LU.64 R8, [R1+0x19d8] ;  /* 0x0019d80001087983 */ /* 0x020f620000300a00 */
[----:B------:R-:W-:-:S03]  /*4b2b0*/  IMAD.MOV.U32 R6, RZ, RZ, R79 ;  /* 0x000000ffff067224 */ /* 0x000fc600078e004f */
[----:B------:R-:W2:Y:S04]  /*4b2c0*/  LDL.LU R77, [R1+0x218] ;  /* 0x00021800014d7983 */ /* 0x000ea80000300800 */
[----:B------:R-:W2:Y:S04]  /*4b2d0*/  LDL.LU R64, [R1+0x21c] ;  /* 0x00021c0001407983 */ /* 0x000ea80000300800 */
[----:B------:R-:W2:Y:S01]  /*4b2e0*/  LDL.LU R79, [R1+0x210] ;  /* 0x00021000014f7983 */ /* 0x000ea20000300800 */
[----:B------:R-:W-:Y:S01]  /*4b2f0*/  ISETP.LT.AND P5, PT, R63, UR8, !P3 ;  /* 0x000000083f007c0c */ /* 0x000fe2000dfa1270 */
[----:B------:R-:W1:Y:S01]  /*4b300*/  LDCU UR8, c[0x0][0x398] ;  /* 0x00007300ff0877ac */ /* 0x000e620008000800 */
[----:B------:R-:W-:-:S02]  /*4b310*/  SHF.R.S32.HI R6, RZ, 0x8, R6 ;  /* 0x00000008ff067819 */ /* 0x000fc40000011406 */
[----:B------:R-:W-:Y:S01]  /*4b320*/  ISETP.LT.AND P3, PT, R65, UR10, !P3 ;  /* 0x0000000a41007c0c */ /* 0x000fe2000df61270 */
[----:B------:R-:W1:Y:S01]  /*4b330*/  LDCU UR10, c[0x0][0x398] ;  /* 0x00007300ff0a77ac */ /* 0x000e620008000800 */
[----:B------:R-:W-:Y:S02]  /*4b340*/  PRMT R7, R78, 0x9910, RZ ;  /* 0x000099104e077816 */ /* 0x000fe400000000ff */
[----:B0-----:R-:W-:Y:S01]  /*4b350*/  ISETP.LT.AND P2, PT, R66, UR6, !P6 ;  /* 0x0000000642007c0c */ /* 0x001fe2000f741270 */
[----:B------:R-:W0:Y:S01]  /*4b360*/  LDCU UR6, c[0x0][0x398] ;  /* 0x00007300ff0677ac */ /* 0x000e220008000800 */
[----:B------:R-:W-:-:S03]  /*4b370*/  SHF.R.S32.HI R7, RZ, 0x8, R7 ;  /* 0x00000008ff077819 */ /* 0x000fc60000011407 */
[----:B-----5:R5:W-:Y:S04]  /*4b380*/  @P5 STG.E.U8 desc[UR14][R8.64], R6 ;  /* 0x0000000608005986 */ /* 0x020be8000c10110e */
[----:B-----5:R-:W5:Y:S01]  /*4b390*/  LDL.LU.64 R8, [R1+0x19d0] ;  /* 0x0019d00001087983 */ /* 0x020f620000300a00 */
[----:B------:R-:W-:Y:S01]  /*4b3a0*/  VIADD R6, R88, 0x7 ;  /* 0x0000000758067836 */ /* 0x000fe20000000000 */
[----:B--2---:R-:W-:Y:S02]  /*4b3b0*/  F2FP.SATFINITE.E4M3.F32.PACK_AB_MERGE_C R74, R74, R79, RZ ;  /* 0x0000004f4a4a723e */ /* 0x004fe400048070ff */
[----:B----4-:R3:W-:Y:S02]  /*4b3c0*/  @P3 STG.E.U8 desc[UR14][R10.64], R7 ;  /* 0x000000070a003986 */ /* 0x0107e4000c10110e */
[----:B-1----:R-:W-:Y:S01]  /*4b3d0*/  ISETP.GE.AND P3, PT, R6, UR4, PT ;  /* 0x0000000406007c0c */ /* 0x002fe2000bf66270 */
[----:B------:R-:W1:Y:S01]  /*4b3e0*/  LDCU UR4, c[0x0][0x39c] ;  /* 0x00007380ff0477ac */ /* 0x000e620008000800 */
[----:B------:R-:W-:Y:S01]  /*4b3f0*/  ISETP.LT.AND P5, PT, R67, UR12, !P6 ;  /* 0x0000000c43007c0c */ /* 0x000fe2000f7a1270 */
[----:B------:R2:W-:Y:S01]  /*4b400*/  @P2 STG.E.U8 desc[UR14][R12.64], R74 ;  /* 0x0000004a0c002986 */ /* 0x0005e2000c10110e */
[----:B------:R-:W-:-:S02]  /*4b410*/  ISETP.LT.AND P2, PT, R63, UR8, !P6 ;  /* 0x000000083f007c0c */ /* 0x000fc4000f741270 */
[----:B------:R-:W-:Y:S01]  /*4b420*/  F2FP.SATFINITE.E4M3.F32.PACK_AB_MERGE_C R73, R73, R89, RZ ;  /* 0x000000594949723e */ /* 0x000fe200048070ff */
[----:B------:R-:W-:Y:S01]  /*4b430*/  VIADD R6, R88, 0x8 ;  /* 0x0000000858067836 */ /* 0x000fe20000000000 */
[----:B---3--:R-:W-:Y:S01]  /*4b440*/  F2FP.SATFINITE.E4M3.F32.PACK_AB_MERGE_C R7, R76, R75, RZ ;  /* 0x0000004b4c07723e */ /* 0x008fe200048070ff */
[----:B------:R-:W3:Y:S01]  /*4b450*/  LDL.LU.64 R10, [R1+0x19c8] ;  /* 0x0019c800010a7983 */ /* 0x000ee20000300a00 */
[----:B------:R-:W-:Y:S01]  /*4b460*/  ISETP.LT.AND P6, PT, R65, UR10, !P6 ;  /* 0x0000000a41007c0c */ /* 0x000fe2000f7c1270 */
[----:B------:R-:W4:Y:S01]  /*4b470*/  LDCU UR8, c[0x0][0x398] ;  /* 0x00007300ff0877ac */ /* 0x000f220008000800 */
[----:B--2---:R-:W-:-:S03]  /*4b480*/  PRMT R74, R74, 0x9910, RZ ;  /* 0x000099104a4a7816 */ /* 0x004fc600000000ff */
[----:B------:R2:W-:Y:S01]  /*4b490*/  @P5 STG.E.U8 desc[UR14][R14.64], R73 ;  /* 0x000000490e005986 */ /* 0x0005e2000c10110e */
[----:B0-----:R-:W-:Y:S01]  /*4b4a0*/  ISETP.LT.AND P5, PT, R66, UR6, !P0 ;  /* 0x0000000642007c0c */ /* 0x001fe2000c7a1270 */
[----:B------:R-:W0:Y:S02]  /*4b4b0*/  LDCU UR10, c[0x0][0x398] ;  /* 0x00007300ff0a77ac */ /* 0x000e240008000800 */
[----:B------:R4:W-:Y:S01]  /*4b4c0*/  @P2 STG.E.U8 desc[UR14][R16.64], R7 ;  /* 0x0000000710002986 */ /* 0x0009e2000c10110e */
[----:B-1----:R-:W-:Y:S01]  /*4b4d0*/  ISETP.GE.AND P2, PT, R6, UR4, PT ;  /* 0x0000000406007c0c */ /* 0x002fe2000bf46270 */
[----:B------:R-:W-:Y:S01]  /*4b4e0*/  IMAD.MOV.U32 R6, RZ, RZ, R74 ;  /* 0x000000ffff067224 */ /* 0x000fe200078e004a */
[----:B------:R-:W1:Y:S01]  /*4b4f0*/  LDCU UR12, c[0x0][0x398] ;  /* 0x00007300ff0c77ac */ /* 0x000e620008000800 */
[----:B------:R-:W3:Y:S03]  /*4b500*/  LDL.LU.64 R12, [R1+0x19c0] ;  /* 0x0019c000010c7983 */ /* 0x000ee60000300a00 */
[----:B------:R-:W-:Y:S01]  /*4b510*/  SHF.R.S32.HI R6, RZ, 0x8, R6 ;  /* 0x00000008ff067819 */ /* 0x000fe20000011406 */
[----:B--2---:R-:W2:Y:S01]  /*4b520*/  LDL.LU.64 R14, [R1+0x19b8] ;  /* 0x0019b800010e7983 */ /* 0x004ea20000300a00 */
[----:B------:R-:W0:Y:S03]  /*4b530*/  LDCU UR6, c[0x0][0x398] ;  /* 0x00007300ff0677ac */ /* 0x000e260008000800 */
[----:B----4-:R-:W4:Y:S01]  /*4b540*/  LDL.LU.64 R16, [R1+0x19b0] ;  /* 0x0019b00001107983 */ /* 0x010f220000300a00 */
[----:B-----5:R-:W-:Y:S01]  /*4b550*/  F2FP.SATFINITE.E4M3.F32.PACK_AB_MERGE_C R8, R9, R8, RZ ;  /* 0x000000080908723e */ /* 0x020fe200048070ff */
[----:B------:R-:W5:Y:S04]  /*4b560*/  LDCU UR4, c[0x0][0x39c] ;  /* 0x00007380ff0477ac */ /* 0x000f680008000800 */
[----:B------:R0:W-:Y:S04]  /*4b570*/  @P6 STG.E.U8 desc[UR14][R18.64], R8 ;  /* 0x0000000812006986 */ /* 0x0001e8000c10110e */
[----:B------:R1:W-:Y:S01]  /*4b580*/  @P5 STG.E.U8 desc[UR14][R20.64], R6 ;  /* 0x0000000614005986 */ /* 0x0003e2000c10110e */
[----:B------:R-:W-:-:S03]  /*4b590*/  F2FP.SATFINITE.E4M3.F32.PACK_AB_MERGE_C R9, R64, R77, RZ ;  /* 0x0000004d4009723e */ /* 0x000fc600048070ff */
[----:B0-----:R-:W2:Y:S04]  /*4b5a0*/  LDL.LU.64 R18, [R1+0x19a8] ;  /* 0x0019a80001127983 */ /* 0x001ea80000300a00 */
[----:B-1----:R-:W2:Y:S04]  /*4b5b0*/  LDL.LU.64 R20, [R1+0x19a0] ;  /* 0x0019a00001147983 */ /* 0x002ea80000300a00 */
[----:B------:R-:W2:Y:S04]  /*4b5c0*/  LDL.LU R74, [R1+0x118] ;  /* 0x00011800014a7983 */ /* 0x000ea80000300800 */
[----:B------:R-:W2:Y:S04]  /*4b5d0*/  LDL.LU R89, [R1+0x11c] ;  /* 0x00011c0001597983 */ /* 0x000ea80000300800 */
[----:B------:R-:W2:Y:S04]  /*4b5e0*/  LDL.LU R75, [R1+0x18] ;  /* 0x00001800014b7983 */ /* 0x000ea80000300800 */
[----:B------:R-:W2:Y:S01]  /*4b5f0*/  LDL.LU R64, [R1+0x1c] ;  /* 0x00001c0001407983 */ /* 0x000ea20000300800 */
[----:B------:R-:W-:-:S02]  /*4b600*/  PRMT R73, R73, 0x9910, RZ ;  /* 0x0000991049497816 */ /* 0x000fc400000000ff */
[----:B------:R-:W-:Y:S01]  /*4b610*/  ISETP.LT.AND P6, PT, R67, UR8, !P0 ;  /* 0x0000000843007c0c */ /* 0x000fe2000c7c1270 */
[----:B------:R-:W0:Y:S02]  /*4b620*/  LDCU UR8, c[0x0][0x398] ;  /* 0x00007300ff0877ac */ /* 0x000e240008000800 */
[----:B------:R-:W-:Y:S01]  /*4b630*/  IMAD.MOV.U32 R6, RZ, RZ, R73 ;  /* 0x000000ffff067224 */ /* 0x000fe200078e0049 */
[----:B------:R-:W-:-:S04]  /*4b640*/  PRMT R7, R7, 0x9910, RZ ;  /* 0x0000991007077816 */ /* 0x000fc800000000ff */
[----:B------:R-:W-:Y:S02]  /*4b650*/  SHF.R.S32.HI R6, RZ, 0x8, R6 ;  /* 0x00000008ff067819 */ /* 0x000fe40000011406 */
[----:B------:R-:W-:Y:S02]  /*4b660*/  PRMT R8, R8, 0x9910, RZ ;  /* 0x0000991008087816 */ /* 0x000fe400000000ff */
[----:B------:R-:W-:Y:S01]  /*4b670*/  ISETP.LT.AND P5, PT, R63, UR10, !P0 ;  /* 0x0000000a3f007c0c */ /* 0x000fe2000c7a1270 */
[----:B------:R1:W-:Y:S01]  /*4b680*/  @P6 STG.E.U8 desc[UR14][R22.64], R6 ;  /* 0x0000000616006986 */ /* 0x0003e2000c10110e */
[----:B------:R-:W-:Y:S01]  /*4b690*/  ISETP.LT.AND P0, PT, R65, UR12, !P0 ;  /* 0x0000000c41007c0c */ /* 0x000fe2000c701270 */
[----:B------:R-:W0:Y:S01]  /*4b6a0*/  LDCU UR10, c[0x0][0x398] ;  /* 0x00007300ff0a77ac */ /* 0x000e220008000800 */
[----:B------:R-:W-:Y:S01]  /*4b6b0*/  ISETP.LT.AND P6, PT, R66, UR6, !P4 ;  /* 0x0000000642007c0c */ /* 0x000fe2000e7c1270 */
[----:B------:R-:W0:Y:S01]  /*4b6c0*/  LDCU UR6, c[0x0][0x398] ;  /* 0x00007300ff0677ac */ /* 0x000e220008000800 */
[----:B------:R-:W0:Y:S01]  /*4b6d0*/  LDCU UR12, c[0x0][0x398] ;  /* 0x00007300ff0c77ac */ /* 0x000e220008000800 */
[----:B-1----:R-:W-:Y:S01]  /*4b6e0*/  SHF.R.S32.HI R6, RZ, 0x8, R7 ;  /* 0x00000008ff067819 */ /* 0x002fe20000011407 */
[----:B------:R-:W-:Y:S01]  /*4b6f0*/  IMAD.MOV.U32 R7, RZ, RZ, R8 ;  /* 0x000000ffff077224 */ /* 0x000fe200078e0008 */
[----:B------:R-:W3:Y:S04]  /*4b700*/  LDL.LU.64 R22, [R1+0x1998] ;  /* 0x0019980001167983 */ /* 0x000ee80000300a00 */
[----:B------:R-:W-:Y:S01]  /*4b710*/  SHF.R.S32.HI R7, RZ, 0x8, R7 ;  /* 0x00000008ff077819 */ /* 0x000fe20000011407 */
[----:B------:R1:W-:Y:S04]  /*4b720*/  @P5 STG.E.U8 desc[UR14][R24.64], R6 ;  /* 0x0000000618005986 */ /* 0x0003e8000c10110e */
[----:B------:R0:W-:Y:S04]  /*4b730*/  @P0 STG.E.U8 desc[UR14][R26.64], R7 ;  /* 0x000000071a000986 */ /* 0x0001e8000c10110e */
[----:B------:R4:W-:Y:S04]  /*4b740*/  @P6 STG.E.U8 desc[UR14][R28.64], R9 ;  /* 0x000000091c006986 */ /* 0x0009e8000c10110e */
[----:B-1----:R-:W3:Y:S04]  /*4b750*/  LDL.LU.64 R24, [R1+0x1990] ;  /* 0x0019900001187983 */ /* 0x002ee80000300a00 */
[----:B0-----:R-:W3:Y:S04]  /*4b760*/  LDL.LU.64 R26, [R1+0x1988] ;  /* 0x00198800011a7983 */ /* 0x001ee80000300a00 */
[----:B----4-:R-:W4:Y:S01]  /*4b770*/  LDL.LU.64 R28, [R1+0x1980] ;  /* 0x00198000011c7983 */ /* 0x010f220000300a00 */
[----:B--2---:R-:W-:-:S03]  /*4b780*/  F2FP.SATFINITE.E4M3.F32.PACK_AB_MERGE_C R8, R64, R75, RZ ;  /* 0x0000004b4008723e */ /* 0x004fc600048070ff */
[----:B------:R-:W2:Y:S04]  /*4b790*/  LDL.LU R75, [R1+0x220] ;  /* 0x00022000014b7983 */ /* 0x000ea80000300800 */
[----:B------:R-:W2:Y:S01]  /*4b7a0*/  LDL.LU R64, [R1+0x224] ;  /* 0x0002240001407983 */ /* 0x000ea20000300800 */
[C---:B------:R-:W-:Y:S01]  /*4b7b0*/  IADD3 R78, P5, PT, R4.reuse, R70, RZ ;  /* 0x00000046044e7210 */ /* 0x040fe20007fbe0ff */
[----:B------:R-:W-:-:S04]  /*4b7c0*/  VIADD R4, R4, UR28 ;  /* 0x0000001c04047c36 */ /* 0x000fc80008000000 */
[----:B------:R-:W-:Y:S01]  /*4b7d0*/  IMAD.X R79, R5, 0x1, R69, P5 ;  /* 0x00000001054f7824 */ /* 0x000fe200028e0645 */
[----:B------:R-:W-:Y:S01]  /*4b7e0*/  ISETP.LT.AND P5, PT, R67, UR8, !P4 ;  /* 0x0000000843007c0c */ /* 0x000fe2000e7a1270 */
[----:B------:R-:W0:Y:S01]  /*4b7f0*/  LDCU UR8, c[0x0][0x398] ;  /* 0x00007300ff0877ac */ /* 0x000e220008000800 */
[----:B------:R-:W-:Y:S01]  /*4b800*/  SHF.R.S32.HI R5, RZ, 0x1f, R4 ;  /* 0x0000001fff057819 */ /* 0x000fe20000011404 */
[----:B------:R-:W-:Y:S01]  /*4b810*/  VIADD R6, R88, 0x9 ;  /* 0x0000000958067836 */ /* 0x000fe20000000000 */
[----:B------:R-:W-:Y:S02]  /*4b820*/  IADD3 R76, P0, PT, R4, R0, RZ ;  /* 0x00000000044c7210 */ /* 0x000fe40007f1e0ff */
[----:B------:R-:W-:Y:S01]  /*4b830*/  ISETP.LT.AND P6, PT, R63, UR6, !P4 ;  /* 0x000000063f007c0c */ /* 0x000fe2000e7c1270 */
[----:B------:R-:W1:Y:S02]  /*4b840*/  LDCU UR6, c[0x0][0x398] ;  /* 0x00007300ff0677ac */ /* 0x000e640008000800 */
[----:B------:R-:W-:Y:S01]  /*4b850*/  IMAD.X R77, R5, 0x1, R72, P0 ;  /* 0x00000001054d7824 */ /* 0x000fe200000e0648 */
[----:B-----5:R-:W-:Y:S01]  /*4b860*/  ISETP.GE.AND P0, PT, R6, UR4, PT ;  /* 0x0000000406007c0c */ /* 0x020fe2000bf06270 */
[----:B------:R-:W5:Y:S01]  /*4b870*/  LDCU UR4, c[0x0][0x39c] ;  /* 0x00007380ff0477ac */ /* 0x000f620008000800 */
[----:B------:R-:W-:-:S02]  /*4b880*/  F2FP.SATFINITE.E4M3.F32.PACK_AB_MERGE_C R6, R89, R74, RZ ;  /* 0x0000004a5906723e */ /* 0x000fc400048070ff */
[----:B------:R-:W-:Y:S01]  /*4b890*/  ISETP.LT.AND P4, PT, R65, UR10, !P4 ;  /* 0x0000000a41007c0c */ /* 0x000fe2000e781270 */
[----:B------:R-:W1:Y:S02]  /*4b8a0*/  LDCU UR10, c[0x0][0x398] ;  /* 0x00007300ff0a77ac */ /* 0x000e640008000800 */
[----:B------:R3:W-:Y:S01]  /*4b8b0*/  @P5 STG.E.U8 desc[UR14][R30.64], R6 ;  /* 0x000000061e005986 */ /* 0x0007e2000c10110e */
[----:B------:R-:W-:Y:S01]  /*4b8c0*/  ISETP.LT.AND P5, PT, R66, UR12, !P3 ;  /* 0x0000000c42007c0c */ /* 0x000fe2000dfa1270 */
[----:B------:R-:W1:Y:S01]  /*4b8d0*/  LDCU UR12, c[0x0][0x398] ;  /* 0x00007300ff0c77ac */ /* 0x000e620008000800 */
[----:B------:R-:W-:Y:S01]  /*4b8e0*/  PRMT R7, R9, 0x9910, RZ ;  /* 0x0000991009077816 */ /* 0x000fe200000000ff */
[----:B------:R3:W-:Y:S01]  /*4b8f0*/  @P6 STG.E.U8 desc[UR14][R32.64], R8 ;  /* 0x0000000820006986 */ /* 0x0007e2000c10110e */
[----:B0-----:R-:W-:Y:S01]  /*4b900*/  ISETP.LT.AND P6, PT, R67, UR8, !P3 ;  /* 0x0000000843007c0c */ /* 0x001fe2000dfc1270 */
[----:B------:R-:W0:Y:S01]  /*4b910*/  LDCU UR8, c[0x0][0x398] ;  /* 0x00007300ff0877ac */ /* 0x000e220008000800 */
[----:B---3--:R-:W-:-:S02]  /*4b920*/  F2FP.SATFINITE.E4M3.F32.PACK_AB_MERGE_C R10, R11, R10, RZ ;  /* 0x0000000a0b0a723e */ /* 0x008fc400048070ff */
[----:B------:R-:W-:Y:S01]  /*4b930*/  PRMT R9, R6, 0x9910, RZ ;  /* 0x0000991006097816 */ /* 0x000fe200000000ff */
[----:B------:R-:W-:Y:S02]  /*4b940*/  VIADD R6, R88, 0xa ;  /* 0x0000000a58067836 */ /* 0x000fe40000000000 */
[----:B------:R-:W-:Y:S01]  /*4b950*/  @P4 STG.E.U8 desc[UR14][R34.64], R10 ;  /* 0x0000000a22004986 */ /* 0x000fe2000c10110e */
[----:B------:R-:W-:Y:S02]  /*4b960*/  SHF.R.S32.HI R7, RZ, 0x8, R7 ;  /* 0x00000008ff077819 */ /* 0x000fe40000011407 */
[----:B-----5:R-:W-:Y:S01]  /*4b970*/  ISETP.GE.AND P4, PT, R6, UR4, PT ;  /* 0x0000000406007c0c */ /* 0x020fe2000bf86270 */
[----:B------:R-:W3:Y:S01]  /*4b980*/  LDCU UR4, c[0x0][0x39c] ;  /* 0x00007380ff0477ac */ /* 0x000ee20008000800 */
[----:B------:R-:W-:Y:S01]  /*4b990*/  SHF.R.S32.HI R6, RZ, 0x8, R9 ;  /* 0x00000008ff067819 */ /* 0x000fe20000011409 */
[----:B------:R5:W-:Y:S01]  /*4b9a0*/  @P5 STG.E.U8 desc[UR14][R36.64], R7 ;  /* 0x0000000724005986 */ /* 0x000be2000c10110e */
[----:B------:R-:W-:-:S02]  /*4b9b0*/  PRMT R8, R8, 0x9910, RZ ;  /* 0x0000991008087816 */ /* 0x000fc400000000ff */
[----:B-1----:R-:W-:Y:S01]  /*4b9c0*/  ISETP.LT.AND P5, PT, R63, UR6, !P3 ;  /* 0x000000063f007c0c */ /* 0x002fe2000dfa1270 */
[----:B------:R1:W-:Y:S01]  /*4b9d0*/  @P6 STG.E.U8 desc[UR14][R38.64], R6 ;  /* 0x0000000626006986 */ /* 0x0003e2000c10110e */
[----:B------:R-:W-:Y:S01]  /*4b9e0*/  ISETP.LT.AND P6, PT, R65, UR10, !P3 ;  /* 0x0000000a41007c0c */ /* 0x000fe2000dfc1270 */
[----:B------:R-:W0:Y:S01]  /*4b9f0*/  LDCU UR6, c[0x0][0x398] ;  /* 0x00007300ff0677ac */ /* 0x000e220008000800 */
[----:B------:R-:W-:Y:S01]  /*4ba00*/  ISETP.LT.AND P3, PT, R66, UR12, !P2 ;  /* 0x0000000c42007c0c */ /* 0x000fe2000d761270 */
[----:B------:R-:W4:Y:S01]  /*4ba10*/  LDL.LU.64 R30, [R1+0x1978] ;  /* 0x00197800011e7983 */ /* 0x000f220000300a00 */
[----:B------:R-:W0:Y:S03]  /*4ba20*/  LDCU UR10, c[0x0][0x398] ;  /* 0x00007300ff0a77ac */ /* 0x000e260008000800 */
[----:B------:R-:W4:Y:S01]  /*4ba30*/  LDL.LU.64 R32, [R1+0x1970] ;  /* 0x0019700001207983 */ /* 0x000f220000300a00 */
[----:B-----5:R-:W-:Y:S01]  /*4ba40*/  PRMT R7, R10, 0x9910, RZ ;  /* 0x000099100a077816 */ /* 0x020fe200000000ff */
[----:B------:R-:W5:Y:S01]  /*4ba50*/  LDCU UR12, c[0x0][0x398] ;  /* 0x00007300ff0c77ac */ /* 0x000f620008000800 */
[----:B-1----:R-:W-:Y:S01]  /*4ba60*/  IMAD.MOV.U32 R6, RZ, RZ, R8 ;  /* 0x000000ffff067224 */ /* 0x002fe200078e0008 */
[----:B------:R-:W4:Y:S01]  /*4ba70*/  LDL.LU.64 R34, [R1+0x1968] ;  /* 0x0019680001227983 */ /* 0x000f220000300a00 */
[----:B------:R-:W-:-:S03]  /*4ba80*/  SHF.R.S32.HI R7, RZ, 0x8, R7 ;  /* 0x00000008ff077819 */ /* 0x000fc60000011407 */
[----:B------:R-:W4:Y:S01]  /*4ba90*/  LDL.LU.64 R36, [R1+0x1960] ;  /* 0x0019600001247983 */ /* 0x000f220000300a00 */
[----:B------:R-:W-:-:S03]  /*4baa0*/  SHF.R.S32.HI R6, RZ, 0x8, R6 ;  /* 0x00000008ff067819 */ /* 0x000fc60000011406 */
[----:B------:R-:W4:Y:S01]  /*4bab0*/  LDL.LU R9, [R1+0x20] ;  /* 0x0000200001097983 */ /* 0x000f220000300800 */
[----:B------:R-:W-:-:S03]  /*4bac0*/  VIADD R8, R88, 0xb ;  /* 0x0000000b58087836 */ /* 0x000fc60000000000 */
[----:B------:R-:W4:Y:S04]  /*4bad0*/  LDL.LU R73, [R1+0x24] ;  /* 0x0000240001497983 */ /* 0x000f280000300800 */
[----:B------:R-:W5:Y:S04]  /*4bae0*/  LDL.LU.64 R38, [R1+0x1958] ;  /* 0x0019580001267983 */ /* 0x000f680000300a00 */
[----:B------:R-:W5:Y:S04]  /*4baf0*/  LDL.LU R10, [R1+0x124] ;  /* 0x00012400010a7983 */ /* 0x000f680000300800 */
[----:B------:R-:W5:Y:S04]  /*4bb00*/  LDL.LU R89, [R1+0x228] ;  /* 0x0002280001597983 */ /* 0x000f680000300800 */
[----:B------:R1:W-:Y:S04]  /*4bb10*/  @P5 STG.E.U8 desc[UR14][R40.64], R6 ;  /* 0x0000000628005986 */ /* 0x0003e8000c10110e */
[----:B------:R0:W-:Y:S01]  /*4bb20*/  @P6 STG.E.U8 desc[UR14][R42.64], R7 ;  /* 0x000000072a006986 */ /* 0x0001e2000c10110e */
[----:B--2---:R-:W-:-:S03]  /*4bb30*/  F2FP.SATFINITE.E4M3.F32.PACK_AB_MERGE_C R11, R64, R75, RZ ;  /* 0x0000004b400b723e */ /* 0x004fc600048070ff */
[----:B------:R-:W2:Y:S04]  /*4bb40*/  LDL.LU R64, [R1+0x22c] ;  /* 0x00022c0001407983 */ /* 0x000ea80000300800 */
[----:B-1----:R-:W2:Y:S04]  /*4bb50*/  LDL.LU.64 R40, [R1+0x1950] ;  /* 0x0019500001287983 */ /* 0x002ea80000300a00 */
[----:B0-----:R-:W2:Y:S04]  /*4bb60*/  LDL.LU.64 R42, [R1+0x1948] ;  /* 0x00194800012a7983 */ /* 0x001ea80000300a00 */
[----:B------:R0:W-:Y:S01]  /*4bb70*/  @P3 STG.E.U8 desc[UR14][R44.64], R11 ;  /* 0x0000000b2c003986 */ /* 0x0001e2000c10110e */
[----:B---3--:R-:W-:Y:S01]  /*4bb80*/  ISETP.GE.AND P3, PT, R8, UR4, PT ;  /* 0x0000000408007c0c */ /* 0x008fe2000bf66270 */
[----:B------:R-:W1:Y:S02]  /*4bb90*/  LDCU UR4, c[0x0][0x398] ;  /* 0x00007300ff0477ac */ /* 0x000e640008000800 */
[----:B0-----:R-:W3:Y:S04]  /*4bba0*/  LDL.LU.64 R44, [R1+0x1940] ;  /* 0x00194000012c7983 */ /* 0x001ee80000300a00 */
[----:B------:R-:W5:Y:S01]  /*4bbb0*/  LDL.LU R8, [R1+0x120] ;  /* 0x0001200001087983 */ /* 0x000f620000300800 */
[----:B------:R-:W-:-:S02]  /*4bbc0*/  IADD3 R6, P5, PT, R4, R2, RZ ;  /* 0x0000000204067210 */ /* 0x000fc40007fbe0ff */
[----:B------:R-:W-:Y:S01]  /*4bbd0*/  ISETP.LT.AND P6, PT, R67, UR6, !P2 ;  /* 0x0000000643007c0c */ /* 0x000fe2000d7c1270 */
[----:B------:R-:W0:Y:S02]  /*4bbe0*/  LDCU UR6, c[0x0][0x39c] ;  /* 0x00007380ff0677ac */ /* 0x000e240008000800 */
[----:B------:R-:W-:Y:S01]  /*4bbf0*/  IMAD.X R7, R5, 0x1, R71, P5 ;  /* 0x0000000105077824 */ /* 0x000fe200028e0647 */
[----:B------:R-:W-:-:S05]  /*4bc00*/  IADD3 R74, P5, PT, R4, R68, RZ ;  /* 0x00000044044a7210 */ /* 0x000fca0007fbe0ff */
[----:B------:R-:W-:Y:S01]  /*4bc10*/  IMAD.X R75, R5, 0x1, R3, P5 ;  /* 0x00000001054b7824 */ /* 0x000fe200028e0603 */
[----:B------:R-:W-:Y:S01]  /*4bc20*/  ISETP.LT.AND P5, PT, R63, UR8, !P2 ;  /* 0x000000083f007c0c */ /* 0x000fe2000d7a1270 */
[----:B------:R-:W0:Y:S01]  /*4bc30*/  LDCU UR8, c[0x0][0x398] ;  /* 0x00007300ff0877ac */ /* 0x000e220008000800 */
[----:B------:R-:W-:Y:S02]  /*4bc40*/  ISETP.LT.AND P2, PT, R65, UR10, !P2 ;  /* 0x0000000a41007c0c */ /* 0x000fe4000d741270 */
[----:B------:R-:W-:Y:S01]  /*4bc50*/  PRMT R11, R11, 0x9910, RZ ;  /* 0x000099100b0b7816 */ /* 0x000fe200000000ff */
[----:B------:R-:W0:Y:S01]  /*4bc60*/  LDCU UR10, c[0x0][0x398] ;  /* 0x00007300ff0a77ac */ /* 0x000e220008000800 */
[----:B------:R-:W-:Y:S02]  /*4bc70*/  F2FP.SATFINITE.E4M3.F32.PACK_AB_MERGE_C R12, R13, R12, RZ ;  /* 0x0000000c0d0c723e */ /* 0x000fe400048070ff */
[----:B----4-:R-:W-:Y:S02]  /*4bc80*/  F2FP.SATFINITE.E4M3.F32.PACK_AB_MERGE_C R9, R73, R9, RZ ;  /* 0x000000094909723e */ /* 0x010fe400048070ff */
[----:B-----5:R-:W-:Y:S01]  /*4bc90*/  F2FP.SATFINITE.E4M3.F32.PACK_AB_MERGE_C R10, R10, R8, RZ ;  /* 0x000000080a0a723e */ /* 0x020fe200048070ff */
[----:B------:R-:W-:-:S04]  /*4bca0*/  VIADD R8, R88, 0xc ;  /* 0x0000000c58087836 */ /* 0x000fc80000000000 */
[----:B------:R4:W-:Y:S01]  /*4bcb0*/  @P6 STG.E.U8 desc[UR14][R46.64], R10 ;  /* 0x0000000a2e006986 */ /* 0x0009e2000c10110e */
[----:B------:R-:W-:Y:S01]  /*4bcc0*/  ISETP.LT.AND P6, PT, R66, UR12, !P0 ;  /* 0x0000000c42007c0c */ /* 0x000fe2000c7c1270 */
[----:B------:R-:W5:Y:S02]  /*4bcd0*/  LDCU UR12, c[0x0][0x398] ;  /* 0x00007300ff0c77ac */ /* 0x000f640008000800 */
[----:B------:R3:W-:Y:S01]  /*4bce0*/  @P5 STG.E.U8 desc[UR14][R48.64], R9 ;  /* 0x0000000930005986 */ /* 0x0007e2000c10110e */
[----:B0-----:R-:W-:Y:S01]  /*4bcf0*/  ISETP.GE.AND P5, PT, R8, UR6, PT ;  /* 0x0000000608007c0c */ /* 0x001fe2000bfa6270 */
[----:B------:R-:W-:Y:S01]  /*4bd00*/  IMAD.MOV.U32 R8, RZ, RZ, R11 ;  /* 0x000000ffff087224 */ /* 0x000fe200078e000b */
[----:B--2---:R-:W-:Y:S01]  /*4bd10*/  F2FP.SATFINITE.E4M3.F32.PACK_AB_MERGE_C R89, R64, R89, RZ ;  /* 0x000000594059723e */ /* 0x004fe200048070ff */
[----:B------:R0:W-:Y:S01]  /*4bd20*/  @P2 STG.E.U8 desc[UR14][R50.64], R12 ;  /* 0x0000000c32002986 */ /* 0x0001e2000c10110e */
[----:B------:R-:W-:Y:S01]  /*4bd30*/  F2FP.SATFINITE.E4M3.F32.PACK_AB_MERGE_C R14, R15, R14, RZ ;  /* 0x0000000e0f0e723e */ /* 0x000fe200048070ff */
[----:B------:R-:W2:Y:S01]  /*4bd40*/  LDCU UR6, c[0x0][0x39c] ;  /* 0x00007380ff0677ac */ /* 0x000ea20008000800 */
[----:B------:R-:W-:Y:S01]  /*4bd50*/  SHF.R.S32.HI R8, RZ, 0x8, R8 ;  /* 0x00000008ff087819 */ /* 0x000fe20000011408 */
[----:B----4-:R-:W4:Y:S01]  /*4bd60*/  LDL.LU.64 R46, [R1+0x1938] ;  /* 0x00193800012e7983 */ /* 0x010f220000300a00 */
[----:B------:R-:W-:-:S02]  /*4bd70*/  PRMT R10, R10, 0x9910, RZ ;  /* 0x000099100a0a7816 */ /* 0x000fc400000000ff */
[----:B-1----:R-:W-:Y:S01]  /*4bd80*/  ISETP.LT.AND P2, PT, R67, UR4, !P0 ;  /* 0x0000000443007c0c */ /* 0x002fe2000c741270 */
[----:B------:R1:W-:Y:S01]  /*4bd90*/  @P6 STG.E.U8 desc[UR14][R52.64], R8 ;  /* 0x0000000834006986 */ /* 0x0003e2000c10110e */
[----:B------:R-:W-:Y:S01]  /*4bda0*/  ISETP.LT.AND P6, PT, R63, UR8, !P0 ;  /* 0x000000083f007c0c */ /* 0x000fe2000c7c1270 */
[----:B------:R-:W2:Y:S01]  /*4bdb0*/  LDCU UR4, c[0x0][0x39c] ;  /* 0x00007380ff0477ac */ /* 0x000ea20008000800 */
[----:B---3--:R-:W-:Y:S01]  /*4bdc0*/  PRMT R9, R9, 0x9910, RZ ;  /* 0x0000991009097816 */ /* 0x008fe200000000ff */
[----:B------:R-:W3:Y:S01]  /*4bdd0*/  LDL.LU.64 R48, [R1+0x1930] ;  /* 0x0019300001307983 */ /* 0x000ee20000300a00 */
[----:B0-----:R-:W-:Y:S01]  /*4bde0*/  PRMT R12, R12, 0x9910, RZ ;  /* 0x000099100c0c7816 */ /* 0x001fe200000000ff */
[----:B------:R-:W0:Y:S01]  /*4bdf0*/  LDCU UR8, c[0x0][0x398] ;  /* 0x00007300ff0877ac */ /* 0x000e220008000800 */
[----:B-1----:R-:W-:Y:S01]  /*4be00*/  IMAD.MOV.U32 R8, RZ, RZ, R10 ;  /* 0x000000ffff087224 */ /* 0x002fe200078e000a */
[----:B------:R-:W-:Y:S01]  /*4be10*/  ISETP.LT.AND P0, PT, R65, UR10, !P0 ;  /* 0x0000000a41007c0c */ /* 0x000fe2000c701270 */
[----:B------:R-:W1:Y:S01]  /*4be20*/  LDCU UR10, c[0x0][0x398] ;  /* 0x00007300ff0a77ac */ /* 0x000e620008000800 */
[----:B------:R-:W3:Y:S02]  /*4be30*/  LDL.LU.64 R50, [R1+0x1928] ;  /* 0x0019280001327983 */ /* 0x000ee40000300a00 */
[----:B------:R-:W-:-:S02]  /*4be40*/  SHF.R.S32.HI R8, RZ, 0x8, R8 ;  /* 0x00000008ff087819 */ /* 0x000fc40000011408 */
[----:B------:R-:W3:Y:S04]  /*4be50*/  LDL.LU.64 R52, [R1+0x1920] ;  /* 0x0019200001347983 */ /* 0x000ee80000300a00 */
[----:B------:R0:W-:Y:S01]  /*4be60*/  @P2 STG.E.U8 desc[UR14][R54.64], R8 ;  /* 0x0000000836002986 */ /* 0x0001e2000c10110e */
[----:B-----5:R-:W-:Y:S01]  /*4be70*/  ISETP.LT.AND P2, PT, R66, UR12, !P4 ;  /* 0x0000000c42007c0c */ /* 0x020fe2000e741270 */
[----:B------:R-:W5:Y:S02]  /*4be80*/  LDCU UR12, c[0x0][0x398] ;  /* 0x00007300ff0c77ac */ /* 0x000f640008000800 */
[----:B------:R-:W3:Y:S04]  /*4be90*/  LDL.LU R64, [R1+0x128] ;  /* 0x0001280001407983 */ /* 0x000ee80000300800 */
[----:B------:R-:W3:Y:S01]  /*4bea0*/  LDL.LU R73, [R1+0x12c] ;  /* 0x00012c0001497983 */ /* 0x000ee20000300800 */
[----:B0-----:R-:W-:Y:S01]  /*4beb0*/  SHF.R.S32.HI R8, RZ, 0x8, R9 ;  /* 0x00000008ff087819 */ /* 0x001fe20000011409 */
[----:B------:R-:W-:-:S02]  /*4bec0*/  IMAD.MOV.U32 R9, RZ, RZ, R12 ;  /* 0x000000ffff097224 */ /* 0x000fc400078e000c */
[----:B------:R-:W4:Y:S04]  /*4bed0*/  LDL.LU R13, [R1+0x2c] ;  /* 0x00002c00010d7983 */ /* 0x000f280000300800 */
[----:B------:R0:W-:Y:S01]  /*4bee0*/  @P6 STG.E.U8 desc[UR14][R56.64], R8 ;  /* 0x0000000838006986 */ /* 0x0001e2000c10110e */
[----:B------:R-:W-:Y:S02]  /*4bef0*/  SHF.R.S32.HI R9, RZ, 0x8, R9 ;  /* 0x00000008ff097819 */ /* 0x000fe40000011409 */
[C---:B------:R-:W-:Y:S01]  /*4bf00*/  IADD3 R10, P6, PT, R4.reuse, R70, RZ ;  /* 0x00000046040a7210 */ /* 0x040fe20007fde0ff */
[----:B------:R-:W-:Y:S01]  /*4bf10*/  VIADD R4, R4, UR28 ;  /* 0x0000001c04047c36 */ /* 0x000fe20008000000 */
[----:B------:R-:W4:Y:S01]  /*4bf20*/  LDL.LU.64 R54, [R1+0x1918] ;  /* 0x0019180001367983 */ /* 0x000f220000300a00 */
[----:B------:R-:W-:-:S02]  /*4bf30*/  VIADD R12, R88, 0xd ;  /* 0x0000000d580c7836 */ /* 0x000fc40000000000 */
[----:B------:R-:W-:Y:S01]  /*4bf40*/  IMAD.X R11, R5, 0x1, R69, P6 ;  /* 0x00000001050b7824 */ /* 0x000fe200030e0645 */
[----:B------:R2:W-:Y:S01]  /*4bf50*/  @P0 STG.E.U8 desc[UR14][R58.64], R9 ;  /* 0x000000093a000986 */ /* 0x0005e2000c10110e */
[----:B------:R-:W-:Y:S02]  /*4bf60*/  SHF.R.S32.HI R5, RZ, 0x1f, R4 ;  /* 0x0000001fff057819 */ /* 0x000fe40000011404 */
[----:B0-----:R-:W-:Y:S01]  /*4bf70*/  IADD3 R8, P0, PT, R4, R0, RZ ;  /* 0x0000000004087210 */ /* 0x001fe20007f1e0ff */
[----:B------:R-:W4:Y:S04]  /*4bf80*/  LDL.LU.64 R56, [R1+0x1910] ;  /* 0x0019100001387983 */ /* 0x000f280000300a00 */
[----:B------:R0:W-:Y:S01]  /*4bf90*/  @P2 STG.E.U8 desc[UR14][R60.64], R89 ;  /* 0x000000593c002986 */ /* 0x0001e2000c10110e */
[----:B-1----:R-:W-:Y:S01]  /*4bfa0*/  ISETP.LT.AND P2, PT, R63, UR10, !P4 ;  /* 0x0000000a3f007c0c */ /* 0x002fe2000e741270 */
[----:B------:R-:W1:Y:S02]  /*4bfb0*/  LDCU UR10, c[0x0][0x398] ;  /* 0x00007300ff0a77ac */ /* 0x000e640008000800 */
[----:B--2---:R-:W2:Y:S01]  /*4bfc0*/  LDL.LU.64 R58, [R1+0x1908] ;  /* 0x00190800013a7983 */ /* 0x004ea20000300a00 */
[----:B------:R-:W-:Y:S01]  /*4bfd0*/  IMAD.X R9, R5, 0x1, R72, P0 ;  /* 0x0000000105097824 */ /* 0x000fe200000e0648 */
[----:B------:R-:W-:Y:S01]  /*4bfe0*/  ISETP.GE.AND P0, PT, R12, UR4, PT ;  /* 0x000000040c007c0c */ /* 0x000fe2000bf06270 */
[----:B------:R-:W1:Y:S01]  /*4bff0*/  LDCU UR4, c[0x0][0x39c] ;  /* 0x00007380ff0477ac */ /* 0x000e620008000800 */
[----:B0-----:R-:W2:Y:S04]  /*4c000*/  LDL.LU.64 R60, [R1+0x1900] ;  /* 0x00190000013c7983 */ /* 0x001ea80000300a00 */
[----:B------:R-:W2:Y:S04]  /*4c010*/  LDL.LU R63, [R1+0x18f8] ;  /* 0x0018f800013f7983 */ /* 0x000ea80000300800 */
[----:B------:R-:W4:Y:S01]  /*4c020*/  LDL.LU R12, [R1+0x28] ;  /* 0x00002800010c7983 */ /* 0x000f220000300800 */
[----:B------:R-:W-:Y:S01]  /*4c030*/  ISETP.LT.AND P6, PT, R67, UR8, !P4 ;  /* 0x0000000843007c0c */ /* 0x000fe2000e7c1270 */
[----:B------:R-:W0:Y:S01]  /*4c040*/  LDCU UR8, c[0x0][0x398] ;  /* 0x00007300ff0877ac */ /* 0x000e220008000800 */
[----:B-----5:R-:W-:-:S02]  /*4c050*/  ISETP.LT.AND P4, PT, R65, UR12, !P4 ;  /* 0x0000000c41007c0c */ /* 0x020fc4000e781270 */
[----:B------:R-:W-:Y:S01]  /*4c060*/  PRMT R15, R89, 0x9910, RZ ;  /* 0x00009910590f7816 */ /* 0x000fe200000000ff */
[----:B------:R-:W5:Y:S01]  /*4c070*/  LDCU UR12, c[0x0][0x398] ;  /* 0x00007300ff0c77ac */ /* 0x000f620008000800 */
[----:B---3--:R-:W-:Y:S02]  /*4c080*/  F2FP.SATFINITE.E4M3.F32.PACK_AB_MERGE_C R73, R73, R64, RZ ;  /* 0x000000404949723e */ /* 0x008fe400048070ff */
[----:B------:R-:W3:Y:S04]  /*4c090*/  LDL.LU R64, [R1+0x18f4] ;  /* 0x0018f40001407983 */ /* 0x000ee80000300800 */
[----:B------:R-:W3:Y:S04]  /*4c0a0*/  LDL.LU R65, [R1+0x18f0] ;  /* 0x0018f00001417983 */ /* 0x000ee80000300800 */
[----:B------:R0:W-:Y:S04]  /*4c0b0*/  @P6 STG.E.U8 desc[UR14][R92.64], R73 ;  /* 0x000000495c006986 */ /* 0x0001e8000c10110e */
[----:B0-----:R-:W2:Y:S04]  /*4c0c0*/  LDL.LU R92, [R1+0x1e0] ;  /* 0x0001e000015c7983 */ /* 0x001ea80000300800 */
[----:B------:R-:W2:Y:S04]  /*4c0d0*/  LDL.LU R93, [R1+0x1e4] ;  /* 0x0001e400015d7983 */ /* 0x000ea80000300800 */
[----:B------:R-:W5:Y:S01]  /*4c0e0*/  LDL.LU R89, [R1+0x6cc] ;  /* 0x0006cc0001597983 */ /* 0x000f620000300800 */
[----:B----4-:R-:W-:-:S05]  /*4c0f0*/  F2FP.SATFINITE.E4M3.F32.PACK_AB_MERGE_C R13, R13, R12, RZ ;  /* 0x0000000c0d0d723e */ /* 0x010fca00048070ff */
[----:B------:R0:W-:Y:S04]  /*4c100*/  @P2 STG.E.U8 desc[UR14][R90.64], R13 ;  /* 0x0000000d5a002986 */ /* 0x0001e8000c10110e */
[----:B0-----:R-:W4:Y:S04]  /*4c110*/  LDL.LU R90, [R1+0x29c] ;  /* 0x00029c00015a7983 */ /* 0x001f280000300800 */
[----:B------:R-:W1:Y:S01]  /*4c120*/  LDL.LU R91, [R1+0x6d0] ;  /* 0x0006d000015b7983 */ /* 0x000e620000300800 */
[----:B------:R-:W-:Y:S01]  /*4c130*/  VIADD R12, R88, 0xe ;  /* 0x0000000e580c7836 */ /* 0x000fe20000000000 */
[----:B------:R-:W-:Y:S01]  /*4c140*/  ISETP.LT.AND P6, PT, R66, UR16, !P3 ;  /* 0x0000001042007c0c */ /* 0x000fe2000dfc1270 */
[----:B------:R-:W0:Y:S03]  /*4c150*/  LDCU UR16, c[0x0][0x398] ;  /* 0x00007300ff1077ac */ /* 0x000e260008000800 */
[----:B------:R-:W-:Y:S01]  /*4c160*/  ISETP.GE.AND P2, PT, R12, UR6, PT ;  /* 0x000000060c007c0c */ /* 0x000fe2000bf46270 */
[----:B------:R-:W-:Y:S01]  /*4c170*/  IMAD.MOV.U32 R12, RZ, RZ, R15 ;  /* 0x000000ffff0c7224 */ /* 0x000fe200078e000f */
[----:B------:R-:W-:Y:S01]  /*4c180*/  PRMT R73, R73, 0x9910, RZ ;  /* 0x0000991049497816 */ /* 0x000fe200000000ff */
[----:B------:R0:W-:Y:S01]  /*4c190*/  @P4 STG.E.U8 desc[UR14][R86.64], R14 ;  /* 0x0000000e56004986 */ /* 0x0001e2000c10110e */
[----:B------:R-:W-:Y:S01]  /*4c1a0*/  PRMT R13, R13, 0x9910, RZ ;  /* 0x000099100d0d7816 */ /* 0x000fe200000000ff */
[----:B------:R-:W1:Y:S01]  /*4c1b0*/  LDCU UR6, c[0x0][0x398] ;  /* 0x00007300ff0677ac */ /* 0x000e620008000800 */
[----:B------:R-:W-:Y:S01]  /*4c1c0*/  SHF.R.S32.HI R12, RZ, 0x8, R12 ;  /* 0x00000008ff0c7819 */ /* 0x000fe2000001140c */
[----:B------:R-:W2:Y:S01]  /*4c1d0*/  LDL.LU R15, [R1+0x234] ;  /* 0x00023400010f7983 */ /* 0x000ea20000300800 */
[----:B------:R-:W-:Y:S01]  /*4c1e0*/  ISETP.LT.AND P4, PT, R67, UR8, !P3 ;  /* 0x0000000843007c0c */ /* 0x000fe2000df81270 */
[----:B------:R-:W1:Y:S02]  /*4c1f0*/  LDCU UR8, c[0x0][0x398] ;  /* 0x00007300ff0877ac */ /* 0x000e640008000800 */
[----:B------:R0:W-:Y:S01]  /*4c200*/  @P6 STG.E.U8 desc[UR14][R84.64], R12 ;  /* 0x0000000c54006986 */ /* 0x0001e2000c10110e */
[----:B------:R-:W-:-:S03]  /*4c210*/  SHF.R.S32.HI R13, RZ, 0x8, R13 ;  /* 0x00000008ff0d7819 */ /* 0x000fc6000001140d */
[----:B0-----:R-:W2:Y:S01]  /*4c220*/  LDL.LU R86, [R1+0x26c] ;  /* 0x00026c0001567983 */ /* 0x001ea20000300800 */
[----:B------:R-:W-:-:S03]  /*4c230*/  PRMT R14, R14, 0x9910, RZ ;  /* 0x000099100e0e7816 */ /* 0x000fc600000000ff */
[----:B------:R-:W4:Y:S01]  /*4c240*/  LDL.LU R87, [R1+0x298] ;  /* 0x0002980001577983 */ /* 0x000f220000300800 */
[----:B------:R-:W-:-:S03]  /*4c250*/  IMAD.MOV.U32 R12, RZ, RZ, R73 ;  /* 0x000000ffff0c7224 */ /* 0x000fc600078e0049 */
[----:B------:R-:W2:Y:S02]  /*4c260*/  LDL.LU R84, [R1+0x34] ;  /* 0x0000340001547983 */ /* 0x000ea40000300800 */
[----:B------:R-:W-:Y:S02]  /*4c270*/  SHF.R.S32.HI R12, RZ, 0x8, R12 ;  /* 0x00000008ff0c7819 */ /* 0x000fe4000001140c */
[----:B------:R-:W2:Y:S04]  /*4c280*/  LDL.LU R85, [R1+0x268] ;  /* 0x0002680001557983 */ /* 0x000ea80000300800 */
[----:B------:R-:W2:Y:S04]  /*4c290*/  LDL.LU R73, [R1+0x23c] ;  /* 0x00023c0001497983 */ /* 0x000ea80000300800 */
[----:B------:R0:W-:Y:S04]  /*4c2a0*/  @P4 STG.E.U8 desc[UR14][R82.64], R12 ;  /* 0x0000000c52004986 */ /* 0x0001e8000c10110e */
[----:B0-----:R-:W2:Y:S01]  /*4c2b0*/  LDL.LU R82, [R1+0x238] ;  /* 0x0002380001527983 */ /* 0x001ea20000300800 */
[----:B------:R-:W-:-:S03]  /*4c2c0*/  IMAD.MOV.U32 R12, RZ, RZ, R14 ;  /* 0x000000ffff0c7224 */ /* 0x000fc600078e000e */
[----:B------:R-:W3:Y:S04]  /*4c2d0*/  LDL.LU R83, [R1+0x30] ;  /* 0x0000300001537983 */ /* 0x000ee80000300800 */
[----:B------:R-:W4:Y:S01]  /*4c2e0*/  LDL.LU R14, [R1+0x134] ;  /* 0x00013400010e7983 */ /* 0x000f220000300800 */
[----:B-1----:R-:W-:Y:S01]  /*4c2f0*/  ISETP.LT.AND P6, PT, R91, UR10, !P3 ;  /* 0x0000000a5b007c0c */ /* 0x002fe2000dfc1270 */
[----:B------:R-:W0:-:S12]  /*4c300*/  LDCU UR10, c[0x0][0x398] ;  /* 0x00007300ff0a77ac */ /* 0x000e180008000800 */
[----:B------:R1:W-:Y:S04]  /*4c310*/  @P6 STG.E.U8 desc[UR14][R80.64], R13 ;  /* 0x0000000d50006986 */ /* 0x0003e8000c10110e */
[----:B-1----:R-:W4:Y:S04]  /*4c320*/  LDL.LU R80, [R1+0x230] ;  /* 0x0002300001507983 */ /* 0x002f280000300800 */
[----:B------:R-:W4:Y:S01]  /*4c330*/  LDL.LU R81, [R1+0x130] ;  /* 0x0001300001517983 */ /* 0x000f220000300800 */
[----:B--2---:R-:W-:Y:S02]  /*4c340*/  F2FP.SATFINITE.E4M3.F32.PACK_AB_MERGE_C R73, R73, R82, RZ ;  /* 0x000000524949723e */ /* 0x004fe400048070ff */
[----:B---3--:R-:W-:-:S02]  /*4c350*/  F2FP.SATFINITE.E4M3.F32.PACK_AB_MERGE_C R13, R84, R83, RZ ;  /* 0x00000053540d723e */ /* 0x008fc400048070ff */
[----:B-----5:R-:W-:Y:S01]  /*4c360*/  ISETP.LT.AND P3, PT, R89, UR12, !P3 ;  /* 0x0000000c59007c0c */ /* 0x020fe2000df61270 */
[----:B------:R-:W1:Y:S01]  /*4c370*/  LDCU UR12, c[0x0][0x398] ;  /* 0x00007300ff0c77ac */ /* 0x000e620008000800 */
[----:B------:R-:W-:Y:S02]  /*4c380*/  SHF.R.S32.HI R12, RZ, 0x8, R12 ;  /* 0x00000008ff0c7819 */ /* 0x000fe4000001140c */
[----:B------:R-:W-:Y:S01]  /*4c390*/  ISETP.LT.AND P4, PT, R66, UR6, !P5 ;  /* 0x0000000642007c0c */ /* 0x000fe2000ef81270 */
[----:B------:R-:W2:Y:S01]  /*4c3a0*/  LDCU UR6, c[0x0][0x398] ;  /* 0x00007300ff0677ac */ /* 0x000ea20008000800 */
[----:B------:R-:W-:Y:S01]  /*4c3b0*/  ISETP.LT.AND P6, PT, R67, UR8, !P5 ;  /* 0x0000000843007c0c */ /* 0x000fe2000efc1270 */
[----:B------:R-:W3:Y:S06]  /*4c3c0*/  LDCU UR8, c[0x0][0x398] ;  /* 0x00007300ff0877ac */ /* 0x000eec0008000800 */
[----:B------:R5:W-:Y:S01]  /*4c3d0*/  @P3 STG.E.U8 desc[UR14][R78.64], R12 ;  /* 0x0000000c4e003986 */ /* 0x000be2000c10110e */
[----:B------:R-:W-:Y:S01]  /*4c3e0*/  ISETP.LT.AND P3, PT, R91, UR16, !P5 ;  /* 0x000000105b007c0c */ /* 0x000fe2000ef61270 */
[----:B------:R-:W1:Y:S01]  /*4c3f0*/  LDCU UR16, c[0x0][0x398] ;  /* 0x00007300ff1077ac */ /* 0x000e620008000800 */
[----:B0-----:R-:W-:-:S02]  /*4c400*/  ISETP.LT.AND P5, PT, R89, UR10, !P5 ;  /* 0x0000000a59007c0c */ /* 0x001fc4000efa1270 */
[----:B------:R-:W-:Y:S01]  /*4c410*/  F2FP.SATFINITE.E4M3.F32.PACK_AB_MERGE_C R16, R17, R16, RZ ;  /* 0x000000101110723e */ /* 0x000fe200048070ff */
[----:B------:R-:W0:Y:S01]  /*4c420*/  LDCU UR10, c[0x0][0x398] ;  /* 0x00007300ff0a77ac */ /* 0x000e220008000800 */
[----:B----4-:R-:W-:Y:S02]  /*4c430*/  F2FP.SATFINITE.E4M3.F32.PACK_AB_MERGE_C R14, R14, R81, RZ ;  /* 0x000000510e0e723e */ /* 0x010fe400048070ff */
[----:B------:R-:W4:Y:S04]  /*4c440*/  LDL.LU R81, [R1+0x138] ;  /* 0x0001380001517983 */ /* 0x000f280000300800 */
[----:B------:R-:W4:Y:S04]  /*4c450*/  LDL.LU R82, [R1+0x13c] ;  /* 0x00013c0001527983 */ /* 0x000f280000300800 */
[----:B------:R-:W4:Y:S04]  /*4c460*/  LDL.LU R83, [R1+0x38] ;  /* 0x0000380001537983 */ /* 0x000f280000300800 */
[----:B------:R-:W4:Y:S01]  /*4c470*/  LDL.LU R84, [R1+0x3c] ;  /* 0x00003c0001547983 */ /* 0x000f220000300800 */
[----:B------:R-:W-:Y:S01]  /*4c480*/  F2FP.SATFINITE.E4M3.F32.PACK_AB_MERGE_C R15, R15, R80, RZ ;  /* 0x000000500f0f723e */ /* 0x000fe200048070ff */
[----:B-----5:R-:W-:-:S02]  /*4c490*/  VIADD R12, R88, 0xf ;  /* 0x0000000f580c7836 */ /* 0x020fc40000000000 */
[----:B------:R-:W5:Y:S04]  /*4c4a0*/  LDL.LU R79, [R1+0x240] ;  /* 0x00024000014f7983 */ /* 0x000f680000300800 */
[----:B------:R-:W-:Y:S04]  /*4c4b0*/  @P4 STG.E.U8 desc[UR14][R76.64], R15 ;  /* 0x0000000f4c004986 */ /* 0x000fe8000c10110e */
[----:B------:R0:W-:Y:S01]  /*4c4c0*/  @P6 STG.E.U8 desc[UR14][R6.64], R14 ;  /* 0x0000000e06006986 */ /* 0x0001e2000c10110e */
[----:B------:R-:W-:Y:S01]  /*4c4d0*/  ISETP.GE.AND P4, PT, R12, UR4, PT ;  /* 0x000000040c007c0c */ /* 0x000fe2000bf86270 */
[----:B------:R-:W1:Y:S02]  /*4c4e0*/  LDCU UR4, c[0x0][0x398] ;  /* 0x00007300ff0477ac */ /* 0x000e640008000800 */
[----:B------:R-:W-:Y:S01]  /*4c4f0*/  @P3 STG.E.U8 desc[UR14][R74.64], R13 ;  /* 0x0000000d4a003986 */ /* 0x000fe2000c10110e */
[----:B--2---:R-:W-:Y:S01]  /*4c500*/  ISETP.LT.AND P3, PT, R66, UR6, !P0 ;  /* 0x0000000642007c0c */ /* 0x004fe2000c761270 */
[----:B------:R-:W2:Y:S02]  /*4c510*/  LDCU UR6, c[0x0][0x398] ;  /* 0x00007300ff0677ac */ /* 0x000ea40008000800 */
[----:B------:R-:W5:Y:S01]  /*4c520*/  LDL.LU R80, [R1+0x244] ;  /* 0x0002440001507983 */ /* 0x000f620000300800 */
[----:B0-----:R-:W-:-:S05]  /*4c530*/  IADD3 R6, P6, PT, R4, R2, RZ ;  /* 0x0000000204067210 */ /* 0x001fca0007fde0ff */
[----:B------:R-:W-:Y:S01]  /*4c540*/  IMAD.X R7, R5, 0x1, R71, P6 ;  /* 0x0000000105077824 */ /* 0x000fe200030e0647 */
[----:B---3--:R-:W-:Y:S02]  /*4c550*/  ISETP.LT.AND P6, PT, R67, UR8, !P0 ;  /* 0x0000000843007c0c */ /* 0x008fe4000c7c1270 */
[----:B------:R-:W-:Y:S02]  /*4c560*/  PRMT R12, R15, 0x9910, RZ ;  /* 0x000099100f0c7816 */ /* 0x000fe400000000ff */
[----:B------:R-:W-:Y:S01]  /*4c570*/  PRMT R14, R14, 0x9910, RZ ;  /* 0x000099100e0e7816 */ /* 0x000fe200000000ff */
[----:B------:R0:W-:Y:S01]  /*4c580*/  @P5 STG.E.U8 desc[UR14][R10.64], R16 ;  /* 0x000000100a005986 */ /* 0x0001e2000c10110e */
[----:B------:R-:W-:Y:S01]  /*4c590*/  SHF.R.S32.HI R12, RZ, 0x8, R12 ;  /* 0x00000008ff0c7819 */ /* 0x000fe2000001140c */
[----:B------:R-:W3:Y:S04]  /*4c5a0*/  LDCU UR8, c[0x0][0x398] ;  /* 0x00007300ff0877ac */ /* 0x000ee80008000800 */
[----:B------:R-:W-:Y:S01]  /*4c5b0*/  @P3 STG.E.U8 desc[UR14][R8.64], R12 ;  /* 0x0000000c08003986 */ /* 0x000fe2000c10110e */
[----:B0-----:R-:W-:-:S02]  /*4c5c0*/  SHF.R.S32.HI R10, RZ, 0x8, R14 ;  /* 0x00000008ff0a7819 */ /* 0x001fc4000001140e */
[----:B-1----:R-:W-:Y:S01]  /*4c5d0*/  ISETP.LT.AND P3, PT, R91, UR4, !P0 ;  /* 0x000000045b007c0c */ /* 0x002fe2000c761270 */
[----:B------:R-:W0:Y:S02]  /*4c5e0*/  LDCU UR4, c[0x0][0x39c] ;  /* 0x00007380ff0477ac */ /* 0x000e240008000800 */
[----:B------:R1:W-:Y:S01]  /*4c5f0*/  @P6 STG.E.U8 desc[UR14][R6.64], R10 ;  /* 0x0000000a06006986 */ /* 0x0003e2000c10110e */
[----:B--2---:R-:W-:Y:S01]  /*4c600*/  ISETP.LT.AND P0, PT, R89, UR6, !P0 ;  /* 0x0000000659007c0c */ /* 0x004fe2000c701270 */
[----:B------:R-:W2:Y:S01]  /*4c610*/  LDCU UR6, c[0x0][0x39c] ;  /* 0x00007380ff0677ac */ /* 0x000ea20008000800 */
[----:B------:R-:W-:Y:S02]  /*4c620*/  PRMT R11, R16, 0x9910, RZ ;  /* 0x00009910100b7816 */ /* 0x000fe400000000ff */
[----:B-1----:R-:W-:Y:S02]  /*4c630*/  IADD3 R6, P5, PT, R4, R68, RZ ;  /* 0x0000004404067210 */ /* 0x002fe40007fbe0ff */
[----:B------:R-:W-:-:S03]  /*4c640*/  PRMT R10, R13, 0x9910, RZ ;  /* 0x000099100d0a7816 */ /* 0x000fc600000000ff */
[C---:B------:R-:W-:Y:S01]  /*4c650*/  IMAD.X R7, R5.reuse, 0x1, R3, P5 ;  /* 0x0000000105077824 */ /* 0x040fe200028e0603 */
[C---:B------:R-:W-:Y:S02]  /*4c660*/  IADD3 R8, P5, PT, R4.reuse, R70, RZ ;  /* 0x0000004604087210 */ /* 0x040fe40007fbe0ff */
[----:B------:R-:W-:Y:S01]  /*4c670*/  SHF.R.S32.HI R10, RZ, 0x8, R10 ;  /* 0x00000008ff0a7819 */ /* 0x000fe2000001140a */
[----:B------:R-:W-:Y:S01]  /*4c680*/  VIADD R4, R4, UR28 ;  /* 0x0000001c04047c36 */ /* 0x000fe20008000000 */
[----:B------:R-:W-:Y:S01]  /*4c690*/  SHF.R.S32.HI R11, RZ, 0x8, R11 ;  /* 0x00000008ff0b7819 */ /* 0x000fe2000001140b */
[----:B------:R-:W-:Y:S02]  /*4c6a0*/  IMAD.X R9, R5, 0x1, R69, P5 ;  /* 0x0000000105097824 */ /* 0x000fe400028e0645 */
[----:B------:R-:W-:Y:S04]  /*4c6b0*/  @P3 STG.E.U8 desc[UR14][R6.64], R10 ;  /* 0x0000000a06003986 */ /* 0x000fe8000c10110e */
[----:B------:R1:W-:Y:S01]  /*4c6c0*/  @P0 STG.E.U8 desc[UR14][R8.64], R11 ;  /* 0x0000000b08000986 */ /* 0x0003e2000c10110e */
[----:B------:R-:W-:-:S02]  /*4c6d0*/  IADD3 R12, P0, PT, R4, R0, RZ ;  /* 0x00000000040c7210 */ /* 0x000fc40007f1e0ff */
[----:B-1----:R-:W-:-:S05]  /*4c6e0*/  SHF.R.S32.HI R8, RZ, 0x1f, R4 ;  /* 0x0000001fff087819 */ /* 0x002fca0000011404 */
[----:B------:R-:W-:Y:S01]  /*4c6f0*/  IMAD.X R13, R8, 0x1, R72, P0 ;  /* 0x00000001080d7824 */ /* 0x000fe200000e0648 */
[----:B---3--:R-:W-:Y:S02]  /*4c700*/  ISETP.LT.AND P0, PT, R66, UR8, !P2 ;  /* 0x0000000842007c0c */ /* 0x008fe4000d701270 */
[----:B----4-:R-:W-:-:S11]  /*4c710*/  F2FP.SATFINITE.E4M3.F32.PACK_AB_MERGE_C R17, R82, R81, RZ ;  /* 0x000000515211723e */ /* 0x010fd600048070ff */
[----:B------:R1:W-:Y:S01]  /*4c720*/  @P0 STG.E.U8 desc[UR14][R12.64], R73 ;  /* 0x000000490c000986 */ /* 0x0003e2000c10110e */
[C---:B------:R-:W-:Y:S01]  /*4c730*/  IADD3 R6, P5, PT, R4.reuse, R2, RZ ;  /* 0x0000000204067210 */ /* 0x040fe20007fbe0ff */
[C---:B------:R-:W-:Y:S01]  /*4c740*/  VIADD R5, R4.reuse, UR28 ;  /* 0x0000001c04057c36 */ /* 0x040fe20008000000 */
[C---:B------:R-:W-:Y:S01]  /*4c750*/  IADD3 R14, P3, PT, R4.reuse, R68, RZ ;  /* 0x00000044040e7210 */ /* 0x040fe20007f7e0ff */
[----:B------:R-:W3:Y:S01]  /*4c760*/  LDL.LU R81, [R1+0x140] ;  /* 0x0001400001517983 */ /* 0x000ee20000300800 */
[----:B------:R-:W-:Y:S01]  /*4c770*/  IADD3 R10, P6, PT, R4, R70, RZ ;  /* 0x00000046040a7210 */ /* 0x000fe20007fde0ff */
[----:B------:R-:W4:Y:S02]  /*4c780*/  LDCU UR8, c[0x0][0x398] ;  /* 0x00007300ff0877ac */ /* 0x000f240008000800 */
[----:B------:R-:W3:Y:S01]  /*4c790*/  LDL.LU R82, [R1+0x144] ;  /* 0x0001440001527983 */ /* 0x000ee20000300800 */
[----:B-1----:R-:W-:-:S03]  /*4c7a0*/  F2FP.SATFINITE.E4M3.F32.PACK_AB_MERGE_C R13, R84, R83, RZ ;  /* 0x00000053540d723e */ /* 0x002fc600048070ff */
[----:B------:R-:W3:Y:S04]  /*4c7b0*/  LDL.LU R83, [R1+0x40] ;  /* 0x0000400001537983 */ /* 0x000ee80000300800 */
[----:B------:R-:W3:Y:S01]  /*4c7c0*/  LDL.LU R84, [R1+0x44] ;  /* 0x0000440001547983 */ /* 0x000ee20000300800 */
[C---:B------:R-:W-:Y:S01]  /*4c7d0*/  IMAD.X R7, R8.reuse, 0x1, R71, P5 ;  /* 0x0000000108077824 */ /* 0x040fe200028e0647 */
[----:B------:R-:W-:Y:S01]  /*4c7e0*/  SHF.R.S32.HI R16, RZ, 0x1f, R5 ;  /* 0x0000001fff107819 */ /* 0x000fe20000011405 */
[C---:B------:R-:W-:Y:S01]  /*4c7f0*/  IMAD.X R15, R8.reuse, 0x1, R3, P3 ;  /* 0x00000001080f7824 */ /* 0x040fe200018e0603 */
[----:B------:R-:W-:Y:S01]  /*4c800*/  ISETP.LT.AND P5, PT, R67, UR10, !P2 ;  /* 0x0000000a43007c0c */ /* 0x000fe2000d7a1270 */
[----:B------:R-:W-:Y:S01]  /*4c810*/  IMAD.X R11, R8, 0x1, R69, P6 ;  /* 0x00000001080b7824 */ /* 0x000fe200030e0645 */
[----:B------:R-:W-:Y:S01]  /*4c820*/  IADD3 R8, P3, PT, R5, R0, RZ ;  /* 0x0000000005087210 */ /* 0x000fe20007f7e0ff */
[----:B------:R-:W-:Y:S01]  /*4c830*/  VIADD R4, R88, 0x10 ;  /* 0x0000001058047836 */ /* 0x000fe20000000000 */
[----:B------:R-:W-:Y:S01]  /*4c840*/  PRMT R12, R73, 0x9910, RZ ;  /* 0x00009910490c7816 */ /* 0x000fe200000000ff */
[----:B------:R-:W1:Y:S02]  /*4c850*/  LDCU UR10, c[0x0][0x398] ;  /* 0x00007300ff0a77ac */ /* 0x000e640008000800 */
[----:B------:R-:W-:Y:S01]  /*4c860*/  IMAD.X R9, R16, 0x1, R72, P3 ;  /* 0x0000000110097824 */ /* 0x000fe200018e0648 */
[----:B0-----:R-:W-:Y:S01]  /*4c870*/  ISETP.GE.AND P3, PT, R4, UR4, PT ;  /* 0x0000000404007c0c */ /* 0x001fe2000bf66270 */
[----:B------:R-:W-:Y:S01]  /*4c880*/  VIADD R4, R88, 0x11 ;  /* 0x0000001158047836 */ /* 0x000fe20000000000 */
[----:B------:R-:W0:Y:S03]  /*4c890*/  LDCU UR4, c[0x0][0x398] ;  /* 0x00007300ff0477ac */ /* 0x000e260008000800 */
[----:B------:R1:W-:Y:S01]  /*4c8a0*/  @P5 STG.E.U8 desc[UR14][R6.64], R17 ;  /* 0x0000001106005986 */ /* 0x0003e2000c10110e */
[----:B--2---:R-:W-:Y:S01]  /*4c8b0*/  ISETP.GE.AND P0, PT, R4, UR6, PT ;  /* 0x0000000604007c0c */ /* 0x004fe2000bf06270 */
[----:B------:R-:W2:Y:S01]  /*4c8c0*/  LDCU UR6, c[0x0][0x398] ;  /* 0x00007300ff0677ac */ /* 0x000ea20008000800 */
[----:B------:R-:W-:-:S02]  /*4c8d0*/  ISETP.LT.AND P6, PT, R91, UR12, !P2 ;  /* 0x0000000c5b007c0c */ /* 0x000fc4000d7c1270 */
[----:B------:R-:W-:Y:S01]  /*4c8e0*/  ISETP.LT.AND P2, PT, R89, UR16, !P2 ;  /* 0x0000001059007c0c */ /* 0x000fe2000d741270 */
[----:B------:R-:W0:Y:S01]  /*4c8f0*/  LDCU UR12, c[0x0][0x398] ;  /* 0x00007300ff0c77ac */ /* 0x000e220008000800 */
[----:B-1----:R-:W-:Y:S01]  /*4c900*/  IADD3 R6, P5, PT, R5, R2, RZ ;  /* 0x0000000205067210 */ /* 0x002fe20007fbe0ff */
[----:B------:R-:W1:Y:S04]  /*4c910*/  LDCU UR16, c[0x0][0x398] ;  /* 0x00007300ff1077ac */ /* 0x000e680008000800 */
[----:B------:R-:W-:Y:S01]  /*4c920*/  IMAD.X R7, R16, 0x1, R71, P5 ;  /* 0x0000000110077824 */ /* 0x000fe200028e0647 */
[----:B----4-:R-:W-:Y:S02]  /*4c930*/  ISETP.LT.AND P5, PT, R66, UR8, !P4 ;  /* 0x0000000842007c0c */ /* 0x010fe4000e7a1270 */
[----:B------:R-:W-:Y:S01]  /*4c940*/  F2FP.SATFINITE.E4M3.F32.PACK_AB_MERGE_C R18, R19, R18, RZ ;  /* 0x000000121312723e */ /* 0x000fe200048070ff */
[----:B------:R4:W-:Y:S01]  /*4c950*/  @P6 STG.E.U8 desc[UR14][R14.64], R13 ;  /* 0x0000000d0e006986 */ /* 0x0009e2000c10110e */
[----:B------:R-:W-:Y:S01]  /*4c960*/  SHF.R.S32.HI R12, RZ, 0x8, R12 ;  /* 0x00000008ff0c7819 */ /* 0x000fe2000001140c */
[----:B------:R-:W1:Y:S01]  /*4c970*/  LDCU UR8, c[0x0][0x398] ;  /* 0x00007300ff0877ac */ /* 0x000e620008000800 */
[----:B0-----:R-:W-:Y:S01]  /*4c980*/  ISETP.LT.AND P6, PT, R67, UR4, !P4 ;  /* 0x0000000443007c0c */ /* 0x001fe2000e7c1270 */
[----:B------:R0:W-:Y:S01]  /*4c990*/  @P2 STG.E.U8 desc[UR14][R10.64], R18 ;  /* 0x000000120a002986 */ /* 0x0001e2000c10110e */
[----:B--2---:R-:W-:Y:S01]  /*4c9a0*/  ISETP.LT.AND P2, PT, R91, UR6, !P4 ;  /* 0x000000065b007c0c */ /* 0x004fe2000e741270 */
[----:B------:R-:W2:Y:S01]  /*4c9b0*/  LDCU UR4, c[0x0][0x39c] ;  /* 0x00007380ff0477ac */ /* 0x000ea20008000800 */
[----:B------:R-:W-:-:S03]  /*4c9c0*/  PRMT R4, R17, 0x9910, RZ ;  /* 0x0000991011047816 */ /* 0x000fc600000000ff */
[----:B------:R-:W-:Y:S01]  /*4c9d0*/  @P5 STG.E.U8 desc[UR14][R8.64], R12 ;  /* 0x0000000c08005986 */ /* 0x000fe2000c10110e */
[----:B----4-:R-:W-:Y:S01]  /*4c9e0*/  PRMT R13, R13, 0x9910, RZ ;  /* 0x000099100d0d7816 */ /* 0x010fe200000000ff */
[----:B------:R-:W4:Y:S01]  /*4c9f0*/  LDCU UR6, c[0x0][0x39c] ;  /* 0x00007380ff0677ac */ /* 0x000f220008000800 */
[----:B0-----:R-:W-:Y:S02]  /*4ca00*/  IADD3 R10, P5, PT, R5, R68, RZ ;  /* 0x00000044050a7210 */ /* 0x001fe40007fbe0ff */
[----:B------:R-:W-:Y:S02]  /*4ca10*/  SHF.R.S32.HI R4, RZ, 0x8, R4 ;  /* 0x00000008ff047819 */ /* 0x000fe40000011404 */
[----:B------:R-:W-:Y:S01]  /*4ca20*/  SHF.R.S32.HI R13, RZ, 0x8, R13 ;  /* 0x00000008ff0d7819 */ /* 0x000fe2000001140d */
[----:B------:R-:W-:Y:S01]  /*4ca30*/  IMAD.X R11, R16, 0x1, R3, P5 ;  /* 0x00000001100b7824 */ /* 0x000fe200028e0603 */
[----:B-----5:R-:W-:Y:S01]  /*4ca40*/  F2FP.SATFINITE.E4M3.F32.PACK_AB_MERGE_C R14, R80, R79, RZ ;  /* 0x0000004f500e723e */ /* 0x020fe200048070ff */
[----:B------:R-:W-:Y:S04]  /*4ca50*/  @P6 STG.E.U8 desc[UR14][R6.64], R4 ;  /* 0x0000000406006986 */ /* 0x000fe8000c10110e */
[----:B------:R3:W-:Y:S04]  /*4ca60*/  @P2 STG.E.U8 desc[UR14][R10.64], R13 ;  /* 0x0000000d0a002986 */ /* 0x0007e8000c10110e */
[----:B------:R-:W5:Y:S04]  /*4ca70*/  LDL.LU R79, [R1+0x248] ;  /* 0x00024800014f7983 */ /* 0x000f680000300800 */
[----:B------:R-:W5:Y:S01]  /*4ca80*/  LDL.LU R80, [R1+0x24c] ;  /* 0x00024c0001507983 */ /* 0x000f620000300800 */
[----:B---3--:R-:W-:-:S03]  /*4ca90*/  F2FP.SATFINITE.E4M3.F32.PACK_AB_MERGE_C R13, R82, R81, RZ ;  /* 0x00000051520d723e */ /* 0x008fc600048070ff */
[----:B------:R-:W3:Y:S04]  /*4caa0*/  LDL.LU R81, [R1+0x148] ;  /* 0x0001480001517983 */ /* 0x000ee80000300800 */
[----:B------:R-:W3:Y:S01]  /*4cab0*/  LDL.LU R82, [R1+0x14c] ;  /* 0x00014c0001527983 */ /* 0x000ee20000300800 */
[----:B------:R-:W-:-:S03]  /*4cac0*/  F2FP.SATFINITE.E4M3.F32.PACK_AB_MERGE_C R11, R84, R83, RZ ;  /* 0x00000053540b723e */ /* 0x000fc600048070ff */
[----:B------:R-:W3:Y:S04]  /*4cad0*/  LDL.LU R83, [R1+0x48] ;  /* 0x0000480001537983 */ /* 0x000ee80000300800 */
[----:B------:R-:W3:Y:S01]  /*4cae0*/  LDL.LU R84, [R1+0x4c] ;  /* 0x00004c0001547983 */ /* 0x000ee20000300800 */
[----:B------:R-:W-:Y:S01]  /*4caf0*/  PRMT R18, R18, 0x9910, RZ ;  /* 0x0000991012127816 */ /* 0x000fe200000000ff */
[----:B------:R-:W-:Y:S01]  /*4cb00*/  VIADD R4, R5, UR28 ;  /* 0x0000001c05047c36 */ /* 0x000fe20008000000 */
[----:B------:R-:W-:Y:S01]  /*4cb10*/  ISETP.LT.AND P4, PT, R89, UR10, !P4 ;  /* 0x0000000a59007c0c */ /* 0x000fe2000e781270 */
[----:B------:R-:W0:Y:S01]  /*4cb20*/  LDCU UR10, c[0x0][0x398] ;  /* 0x00007300ff0a77ac */ /* 0x000e220008000800 */
[----:B------:R-:W-:Y:S01]  /*4cb30*/  IADD3 R8, P6, PT, R5, R70, RZ ;  /* 0x0000004605087210 */ /* 0x000fe20007fde0ff */
[----:B------:R-:W-:Y:S01]  /*4cb40*/  IMAD.MOV.U32 R5, RZ, RZ, R18 ;  /* 0x000000ffff057224 */ /* 0x000fe200078e0012 */
[----:B-1----:R-:W-:Y:S01]  /*4cb50*/  ISETP.LT.AND P5, PT, R66, UR8, !P3 ;  /* 0x0000000842007c0c */ /* 0x002fe2000dfa1270 */
[----:B------:R-:W1:Y:S01]  /*4cb60*/  LDCU UR8, c[0x0][0x398] ;  /* 0x00007300ff0877ac */ /* 0x000e620008000800 */
[----:B------:R-:W-:Y:S01]  /*4cb70*/  SHF.R.S32.HI R12, RZ, 0x1f, R4 ;  /* 0x0000001fff0c7819 */ /* 0x000fe20000011404 */
[----:B------:R-:W-:Y:S01]  /*4cb80*/  IMAD.X R9, R16, 0x1, R69, P6 ;  /* 0x0000000110097824 */ /* 0x000fe200030e0645 */
[----:B------:R-:W-:Y:S01]  /*4cb90*/  IADD3 R6, P6, PT, R4, R0, RZ ;  /* 0x0000000004067210 */ /* 0x000fe20007fde0ff */
[----:B------:R-:W3:Y:S01]  /*4cba0*/  LDL.LU R75, [R1+0x250] ;  /* 0x00025000014b7983 */ /* 0x000ee20000300800 */
[----:B------:R-:W-:-:S03]  /*4cbb0*/  SHF.R.S32.HI R5, RZ, 0x8, R5 ;  /* 0x00000008ff057819 */ /* 0x000fc60000011405 */
[----:B------:R-:W-:Y:S01]  /*4cbc0*/  IMAD.X R7, R12, 0x1, R72, P6 ;  /* 0x000000010c077824 */ /* 0x000fe200030e0648 */
[----:B------:R-:W-:Y:S01]  /*4cbd0*/  ISETP.LT.AND P2, PT, R67, UR12, !P3 ;  /* 0x0000000c43007c0c */ /* 0x000fe2000df41270 */
[----:B------:R0:W-:Y:S01]  /*4cbe0*/  @P4 STG.E.U8 desc[UR14][R8.64], R5 ;  /* 0x0000000508004986 */ /* 0x0001e2000c10110e */
[----:B------:R-:W-:Y:S01]  /*4cbf0*/  F2FP.SATFINITE.E4M3.F32.PACK_AB_MERGE_C R20, R21, R20, RZ ;  /* 0x000000141514723e */ /* 0x000fe200048070ff */
[----:B------:R-:W2:Y:S02]  /*4cc00*/  LDCU UR12, c[0x0][0x398] ;  /* 0x00007300ff0c77ac */ /* 0x000ea40008000800 */
[----:B------:R4:W-:Y:S01]  /*4cc10*/  @P5 STG.E.U8 desc[UR14][R6.64], R14 ;  /* 0x0000000e06005986 */ /* 0x0009e2000c10110e */
[----:B------:R-:W-:Y:S01]  /*4cc20*/  ISETP.LT.AND P5, PT, R91, UR16, !P3 ;  /* 0x000000105b007c0c */ /* 0x000fe2000dfa1270 */
[----:B------:R-:W3:Y:S02]  /*4cc30*/  LDCU UR16, c[0x0][0x398] ;  /* 0x00007300ff1077ac */ /* 0x000ee40008000800 */
[----:B------:R-:W3:Y:S01]  /*4cc40*/  LDL.LU R76, [R1+0x254] ;  /* 0x00025400014c7983 */ /* 0x000ee20000300800 */
[----:B0-----:R-:W-:Y:S01]  /*4cc50*/  IADD3 R8, P6, PT, R4, R2, RZ ;  /* 0x0000000204087210 */ /* 0x001fe20007fde0ff */
[----:B------:R-:W-:Y:S01]  /*4cc60*/  VIADD R5, R88, 0x12 ;  /* 0x0000001258057836 */ /* 0x000fe20000000000 */
[----:B-1----:R-:W-:Y:S01]  /*4cc70*/  ISETP.LT.AND P3, PT, R89, UR8, !P3 ;  /* 0x0000000859007c0c */ /* 0x002fe2000df61270 */
[----:B------:R-:W3:Y:S01]  /*4cc80*/  LDL.LU R77, [R1+0x150] ;  /* 0x00015000014d7983 */ /* 0x000ee20000300800 */
[----:B------:R-:W0:Y:S01]  /*4cc90*/  LDCU UR8, c[0x0][0x398] ;  /* 0x00007300ff0877ac */ /* 0x000e220008000800 */
[----:B------:R-:W-:Y:S01]  /*4cca0*/  IMAD.X R9, R12, 0x1, R71, P6 ;  /* 0x000000010c097824 */ /* 0x000fe200030e0647 */
[----:B----4-:R-:W-:Y:S01]  /*4ccb0*/  IADD3 R6, P6, PT, R4, R68, RZ ;  /* 0x0000004404067210 */ /* 0x010fe20007fde0ff */
[----:B------:R-:W4:Y:S01]  /*4ccc0*/  LDL.LU R78, [R1+0x154] ;  /* 0x00015400014e7983 */ /* 0x000f220000300800 */
[----:B--2---:R-:W-:Y:S01]  /*4ccd0*/  ISETP.GE.AND P4, PT, R5, UR4, PT ;  /* 0x0000000405007c0c */ /* 0x004fe2000bf86270 */
[----:B------:R-:W-:Y:S01]  /*4cce0*/  VIADD R5, R88, 0x13 ;  /* 0x0000001358057836 */ /* 0x000fe20000000000 */
[----:B------:R-:W1:Y:S01]  /*4ccf0*/  LDCU UR4, c[0x0][0x398] ;  /* 0x00007300ff0477ac */ /* 0x000e620008000800 */
[----:B------:R-:W-:Y:S01]  /*4cd00*/  IMAD.X R7, R12, 0x1, R3, P6 ;  /* 0x000000010c077824 */ /* 0x000fe200030e0603 */
[----:B------:R2:W-:Y:S02]  /*4cd10*/  @P2 STG.E.U8 desc[UR14][R8.64], R13 ;  /* 0x0000000d08002986 */ /* 0x0005e4000c10110e */
[----:B------:R-:W-:Y:S01]  /*4cd20*/  ISETP.GE.AND P2, PT, R5, UR6, PT ;  /* 0x0000000605007c0c */ /* 0x000fe2000bf46270 */
[----:B------:R-:W-:Y:S01]  /*4cd30*/  VIADD R5, R4, UR28 ;  /* 0x0000001c04057c36 */ /* 0x000fe20008000000 */
[----:B------:R0:W-:Y:S01]  /*4cd40*/  @P5 STG.E.U8 desc[UR14][R6.64], R11 ;  /* 0x0000000b06005986 */ /* 0x0001e2000c10110e */
[----:B------:R-:W-:Y:S01]  /*4cd50*/  ISETP.LT.AND P5, PT, R66, UR10, !P0 ;  /* 0x0000000a42007c0c */ /* 0x000fe2000c7a1270 */
[----:B------:R-:W1:Y:S01]  /*4cd60*/  LDCU UR6, c[0x0][0x398] ;  /* 0x00007300ff0677ac */ /* 0x000e620008000800 */
[----:B--2---:R-:W-:Y:S01]  /*4cd70*/  IADD3 R8, P6, PT, R4, R70, RZ ;  /* 0x0000004604087210 */ /* 0x004fe20007fde0ff */
[----:B------:R-:W2:Y:S01]  /*4cd80*/  LDCU UR10, c[0x0][0x398] ;  /* 0x00007300ff0a77ac */ /* 0x000ea20008000800 */
[----:B------:R-:W-:-:S03]  /*4cd90*/  SHF.R.S32.HI R10, RZ, 0x1f, R5 ;  /* 0x0000001fff0a7819 */ /* 0x000fc60000011405 */
[----:B------:R-:W-:Y:S01]  /*4cda0*/  IMAD.X R9, R12, 0x1, R69, P6 ;  /* 0x000000010c097824 */ /* 0x000fe200030e0645 */
[----:B0-----:R-:W-:Y:S02]  /*4cdb0*/  IADD3 R6, P6, PT, R5, R0, RZ ;  /* 0x0000000005067210 */ /* 0x001fe40007fde0ff */
[----:B------:R-:W-:-:S03]  /*4cdc0*/  PRMT R4, R14, 0x9910, RZ ;  /* 0x000099100e047816 */ /* 0x000fc600000000ff */
[----:B------:R-:W-:Y:S01]  /*4cdd0*/  IMAD.X R7, R10, 0x1, R72, P6 ;  /* 0x000000010a077824 */ /* 0x000fe200030e0648 */
[----:B------:R-:W-:Y:S02]  /*4cde0*/  SHF.R.S32.HI R4, RZ, 0x8, R4 ;  /* 0x00000008ff047819 */ /* 0x000fe40000011404 */
[----:B------:R-:W-:Y:S01]  /*4cdf0*/  PRMT R13, R13, 0x9910, RZ ;  /* 0x000099100d0d7816 */ /* 0x000fe200000000ff */
[----:B------:R-:W-:Y:S01]  /*4ce00*/  @P3 STG.E.U8 desc[UR14][R8.64], R20 ;  /* 0x0000001408003986 */ /* 0x000fe2000c10110e */
[----:B-----5:R-:W-:-:S03]  /*4ce10*/  F2FP.SATFINITE.E4M3.F32.PACK_AB_MERGE_C R14, R80, R79, RZ ;  /* 0x0000004f500e723e */ /* 0x020fc600048070ff */
[----:B------:R0:W-:Y:S04]  /*4ce20*/  @P5 STG.E.U8 desc[UR14][R6.64], R4 ;  /* 0x0000000406005986 */ /* 0x0001e8000c10110e */
[----:B------:R-:W5:Y:S04]  /*4ce30*/  LDL.LU R79, [R1+0x258] ;  /* 0x00025800014f7983 */ /* 0x000f680000300800 */
[----:B------:R-:W5:Y:S01]  /*4ce40*/  LDL.LU R80, [R1+0x25c] ;  /* 0x00025c0001507983 */ /* 0x000f620000300800 */
[----:B0-----:R-:W-:Y:S01]  /*4ce50*/  PRMT R4, R11, 0x9910, RZ ;  /* 0x000099100b047816 */ /* 0x001fe200000000ff */
[----:B------:R-:W-:Y:S01]  /*4ce60*/  IMAD.MOV.U32 R11, RZ, RZ, R13 ;  /* 0x000000ffff0b7224 */ /* 0x000fe200078e000d */
[----:B---3--:R-:W-:-:S02]  /*4ce70*/  F2FP.SATFINITE.E4M3.F32.PACK_AB_MERGE_C R12, R82, R81, RZ ;  /* 0x00000051520c723e */ /* 0x008fc400048070ff */
[----:B------:R-:W3:Y:S04]  /*4ce80*/  LDL.LU R81, [R1+0x158] ;  /* 0x0001580001517983 */ /* 0x000ee80000300800 */
[----:B------:R-:W3:Y:S01]  /*4ce90*/  LDL.LU R82, [R1+0x15c] ;  /* 0x00015c0001527983 */ /* 0x000ee20000300800 */
[----:B------:R-:W-:-:S03]  /*4cea0*/  F2FP.SATFINITE.E4M3.F32.PACK_AB_MERGE_C R13, R84, R83, RZ ;  /* 0x00000053540d723e */ /* 0x000fc600048070ff */
[----:B------:R-:W3:Y:S04]  /*4ceb0*/  LDL.LU R83, [R1+0x50] ;  /* 0x0000500001537983 */ /* 0x000ee80000300800 */
[----:B------:R-:W3:Y:S01]  /*4cec0*/  LDL.LU R84, [R1+0x54] ;  /* 0x0000540001547983 */ /* 0x000ee20000300800 */
[----:B------:R-:W-:Y:S02]  /*4ced0*/  IADD3 R8, P6, PT, R5, R2, RZ ;  /* 0x0000000205087210 */ /* 0x000fe40007fde0ff */
[----:B-1----:R-:W-:Y:S01]  /*4cee0*/  ISETP.LT.AND P5, PT, R67, UR4, !P0 ;  /* 0x0000000443007c0c */ /* 0x002fe2000c7a1270 */
[----:B------:R-:W0:Y:S01]  /*4cef0*/  LDCU UR4, c[0x0][0x39c] ;  /* 0x00007380ff0477ac */ /* 0x000e220008000800 */
[----:B------:R-:W-:Y:S01]  /*4cf00*/  ISETP.LT.AND P3, PT, R91, UR6, !P0 ;  /* 0x000000065b007c0c */ /* 0x000fe2000c761270 */
[----:B------:R-:W-:Y:S01]  /*4cf10*/  IMAD.X R9, R10, 0x1, R71, P6 ;  /* 0x000000010a097824 */ /* 0x000fe200030e0647 */
[----:B------:R-:W-:Y:S01]  /*4cf20*/  IADD3 R6, P6, PT, R5, R68, RZ ;  /* 0x0000004405067210 */ /* 0x000fe20007fde0ff */
[----:B------:R-:W1:Y:S01]  /*4cf30*/  LDCU UR6, c[0x0][0x398] ;  /* 0x00007300ff0677ac */ /* 0x000e620008000800 */
[----:B------:R-:W-:-:S02]  /*4cf40*/  SHF.R.S32.HI R11, RZ, 0x8, R11 ;  /* 0x00000008ff0b7819 */ /* 0x000fc4000001140b */
[----:B------:R-:W-:Y:S01]  /*4cf50*/  SHF.R.S32.HI R4, RZ, 0x8, R4 ;  /* 0x00000008ff047819 */ /* 0x000fe20000011404 */
[----:B------:R-:W-:Y:S01]  /*4cf60*/  IMAD.X R7, R10, 0x1, R3, P6 ;  /* 0x000000010a077824 */ /* 0x000fe200030e0603 */
[----:B------:R-:W-:Y:S01]  /*4cf70*/  ISETP.LT.AND P0, PT, R89, UR8, !P0 ;  /* 0x0000000859007c0c */ /* 0x000fe2000c701270 */
[----:B------:R-:W0:Y:S02]  /*4cf80*/  LDCU UR8, c[0x0][0x398] ;  /* 0x00007300ff0877ac */ /* 0x000e240008000800 */
[----:B------:R1:W-:Y:S04]  /*4cf90*/  @P5 STG.E.U8 desc[UR14][R8.64], R11 ;  /* 0x0000000b08005986 */ /* 0x0003e8000c10110e */
[----:B------:R0:W-:Y:S01]  /*4cfa0*/  @P3 STG.E.U8 desc[UR14][R6.64], R4 ;  /* 0x0000000406003986 */ /* 0x0001e2000c10110e */
[----:B--2---:R-:W-:Y:S01]  /*4cfb0*/  ISETP.LT.AND P5, PT, R66, UR10, !P4 ;  /* 0x0000000a42007c0c */ /* 0x004fe2000e7a1270 */
[----:B------:R-:W2:Y:S01]  /*4cfc0*/  LDCU UR10, c[0x0][0x398] ;  /* 0x00007300ff0a77ac */ /* 0x000ea20008000800 */
[----:B-1----:R-:W-:-:S02]  /*4cfd0*/  IADD3 R8, P3, PT, R5, R70, RZ ;  /* 0x0000004605087210 */ /* 0x002fc40007f7e0ff */
[----:B------:R-:W-:Y:S01]  /*4cfe0*/  PRMT R11, R20, 0x9910, RZ ;  /* 0x00009910140b7816 */ /* 0x000fe200000000ff */
[----:B0-----:R-:W-:Y:S02]  /*4cff0*/  VIADD R4, R5, UR28 ;  /* 0x0000001c05047c36 */ /* 0x001fe40008000000 */
[----:B------:R-:W-:Y:S02]  /*4d000*/  VIADD R7, R88, 0x14 ;  /* 0x0000001458077836 */ /* 0x000fe40000000000 */
[----:B------:R-:W-:Y:S01]  /*4d010*/  IMAD.X R9, R10, 0x1, R69, P3 ;  /* 0x000000010a097824 */ /* 0x000fe200018e0645 */
[----:B------:R-:W-:Y:S02]  /*4d020*/  SHF.R.S32.HI R5, RZ, 0x1f, R4 ;  /* 0x0000001fff057819 */ /* 0x000fe40000011404 */
[----:B------:R-:W-:Y:S02]  /*4d030*/  IADD3 R6, P6, PT, R4, R0, RZ ;  /* 0x0000000004067210 */ /* 0x000fe40007fde0ff */
[----:B------:R-:W-:-:S02]  /*4d040*/  SHF.R.S32.HI R10, RZ, 0x8, R11 ;  /* 0x00000008ff0a7819 */ /* 0x000fc4000001140b */
[----:B------:R-:W-:Y:S01]  /*4d050*/  ISETP.GE.AND P3, PT, R7, UR4, PT ;  /* 0x0000000407007c0c */ /* 0x000fe2000bf66270 */
[----:B------:R-:W-:Y:S01]  /*4d060*/  IMAD.X R7, R5, 0x1, R72, P6 ;  /* 0x0000000105077824 */ /* 0x000fe200030e0648 */
[----:B------:R-:W-:Y:S01]  /*4d070*/  F2FP.SATFINITE.E4M3.F32.PACK_AB_MERGE_C R22, R23, R22, RZ ;  /* 0x000000161716723e */ /* 0x000fe200048070ff */
[----:B------:R0:W-:Y:S01]  /*4d080*/  @P0 STG.E.U8 desc[UR14][R8.64], R10 ;  /* 0x0000000a08000986 */ /* 0x0001e2000c10110e */
[----:B------:R-:W-:Y:S01]  /*4d090*/  ISETP.LT.AND P0, PT, R91, UR6, !P4 ;  /* 0x000000065b007c0c */ /* 0x000fe2000e701270 */
[----:B------:R-:W1:Y:S02]  /*4d0a0*/  LDCU UR6, c[0x0][0x39c] ;  /* 0x00007380ff0677ac */ /* 0x000e640008000800 */
[----:B------:R1:W-:Y:S01]  /*4d0b0*/  @P5 STG.E.U8 desc[UR14][R6.64], R14 ;  /* 0x0000000e06005986 */ /* 0x0003e2000c10110e */
[----:B------:R-:W-:Y:S01]  /*4d0c0*/  ISETP.LT.AND P5, PT, R67, UR12, !P4 ;  /* 0x0000000c43007c0c */ /* 0x000fe2000e7a1270 */
[----:B------:R-:W1:Y:S01]  /*4d0d0*/  LDCU UR12, c[0x0][0x398] ;  /* 0x00007300ff0c77ac */ /* 0x000e620008000800 */
[----:B------:R-:W2:Y:S01]  /*4d0e0*/  LDCU UR4, c[0x0][0x39c] ;  /* 0x00007380ff0477ac */ /* 0x000ea20008000800 */
[----:B0-----:R-:W-:-:S05]  /*4d0f0*/  IADD3 R10, P6, PT, R4, R2, RZ ;  /* 0x00000002040a7210 */ /* 0x001fca0007fde0ff */
[----:B------:R-:W-:Y:S01]  /*4d100*/  IMAD.X R11, R5, 0x1, R71, P6 ;  /* 0x00000001050b7824 */ /* 0x000fe200030e0647 */
[C---:B------:R-:W-:Y:S02]  /*4d110*/  IADD3 R8, P6, PT, R4.reuse, R68, RZ ;  /* 0x0000004404087210 */ /* 0x040fe40007fde0ff */
[----:B------:R-:W-:Y:S01]  /*4d120*/  ISETP.LT.AND P4, PT, R89, UR16, !P4 ;  /* 0x0000001059007c0c */ /* 0x000fe2000e781270 */
[----:B------:R-:W0:Y:S02]  /*4d130*/  LDCU UR16, c[0x0][0x398] ;  /* 0x00007300ff1077ac */ /* 0x000e240008000800 */
[----:B------:R-:W-:Y:S01]  /*4d140*/  IMAD.X R9, R5, 0x1, R3, P6 ;  /* 0x0000000105097824 */ /* 0x000fe200030e0603 */
[C---:B-1----:R-:W-:Y:S01]  /*4d150*/  IADD3 R6, P6, PT, R4.reuse, R70, RZ ;  /* 0x0000004604067210 */ /* 0x042fe20007fde0ff */
[----:B------:R1:W-:Y:S01]  /*4d160*/  @P5 STG.E.U8 desc[UR14][R10.64], R12 ;  /* 0x0000000c0a005986 */ /* 0x0003e2000c10110e */
[----:B------:R-:W-:Y:S01]  /*4d170*/  VIADD R4, R4, UR28 ;  /* 0x0000001c04047c36 */ /* 0x000fe20008000000 */
[----:B------:R-:W-:-:S02]  /*4d180*/  PRMT R14, R14, 0x9910, RZ ;  /* 0x000099100e0e7816 */ /* 0x000fc400000000ff */
[----:B------:R-:W-:Y:S01]  /*4d190*/  IMAD.X R7, R5, 0x1, R69, P6 ;  /* 0x0000000105077824 */ /* 0x000fe200030e0645 */
[----:B------:R0:W-:Y:S01]  /*4d1a0*/  @P0 STG.E.U8 desc[UR14][R8.64], R13 ;  /* 0x0000000d08000986 */ /* 0x0001e2000c10110e */
[----:B------:R-:W-:Y:S01]  /*4d1b0*/  ISETP.LT.AND P0, PT, R66, UR8, !P2 ;  /* 0x0000000842007c0c */ /* 0x000fe2000d701270 */
[----:B------:R-:W3:Y:S01]  /*4d1c0*/  LDCU UR8, c[0x0][0x398] ;  /* 0x00007300ff0877ac */ /* 0x000ee20008000800 */
[----:B--2---:R-:W-:Y:S01]  /*4d1d0*/  ISETP.LT.AND P5, PT, R67, UR10, !P2 ;  /* 0x0000000a43007c0c */ /* 0x004fe2000d7a1270 */
[----:B------:R2:W-:Y:S01]  /*4d1e0*/  @P4 STG.E.U8 desc[UR14][R6.64], R22 ;  /* 0x0000001606004986 */ /* 0x0005e2000c10110e */
[----:B------:R-:W-:Y:S01]  /*4d1f0*/  SHF.R.S32.HI R5, RZ, 0x1f, R4 ;  /* 0x0000001fff057819 */ /* 0x000fe20000011404 */
[----:B------:R-:W3:Y:S01]  /*4d200*/  LDCU UR10, c[0x0][0x398] ;  /* 0x00007300ff0a77ac */ /* 0x000ee20008000800 */
[----:B-1----:R-:W-:Y:S01]  /*4d210*/  PRMT R11, R12, 0x9910, RZ ;  /* 0x000099100c0b7816 */ /* 0x002fe200000000ff */
[----:B------:R-:W-:Y:S01]  /*4d220*/  IMAD.MOV.U32 R12, RZ, RZ, R14 ;  /* 0x000000ffff0c7224 */ /* 0x000fe200078e000e */
[----:B0-----:R-:W-:-:S02]  /*4d230*/  IADD3 R8, P4, PT, R4, R0, RZ ;  /* 0x0000000004087210 */ /* 0x001fc40007f9e0ff */
[----:B--2---:R-:W-:-:S03]  /*4d240*/  IADD3 R6, P6, PT, R4, R2, RZ ;  /* 0x0000000204067210 */ /* 0x004fc60007fde0ff */
[C---:B------:R-:W-:Y:S01]  /*4d250*/  IMAD.X R9, R5.reuse, 0x1, R72, P4 ;  /* 0x0000000105097824 */ /* 0x040fe200020e0648 */
[----:B------:R-:W-:Y:S02]  /*4d260*/  SHF.R.S32.HI R12, RZ, 0x8, R12 ;  /* 0x00000008ff0c7819 */ /* 0x000fe4000001140c */
[----:B------:R-:W-:Y:S01]  /*4d270*/  SHF.R.S32.HI R11, RZ, 0x8, R11 ;  /* 0x00000008ff0b7819 */ /* 0x000fe2000001140b */
[----:B------:R-:W-:Y:S02]  /*4d280*/  IMAD.X R7, R5, 0x1, R71, P6 ;  /* 0x0000000105077824 */ /* 0x000fe400030e0647 */
[----:B------:R-:W-:Y:S04]  /*4d290*/  @P0 STG.E.U8 desc[UR14][R8.64], R12 ;  /* 0x0000000c08000986 */ /* 0x000fe8000c10110e */
[----:B------:R3:W-:Y:S02]  /*4d2a0*/  @P5 STG.E.U8 desc[UR14][R6.64], R11 ;  /* 0x0000000b06005986 */ /* 0x0007e4000c10110e */
[----:B---3--:R-:W-:-:S02]  /*4d2b0*/  F2FP.SATFINITE.E4M3.F32.PACK_AB_MERGE_C R11, R84, R83, RZ ;  /* 0x00000053540b723e */ /* 0x008fc400048070ff */
[----:B------:R-:W2:Y:S04]  /*4d2c0*/  LDL.LU R83, [R1+0x58] ;  /* 0x0000580001537983 */ /* 0x000ea80000300800 */
[----:B------:R-:W2:Y:S01]  /*4d2d0*/  LDL.LU R84, [R1+0x5c] ;  /* 0x00005c0001547983 */ /* 0x000ea20000300800 */
[----:B------:R-:W-:Y:S01]  /*4d2e0*/  ISETP.LT.AND P6, PT, R91, UR12, !P2 ;  /* 0x0000000c5b007c0c */ /* 0x000fe2000d7c1270 */
[----:B------:R-:W-:Y:S01]  /*4d2f0*/  VIADD R7, R88, 0x16 ;  /* 0x0000001658077836 */ /* 0x000fe20000000000 */
[----:B------:R-:W-:Y:S01]  /*4d300*/  IADD3 R6, P5, PT, R4, R68, RZ ;  /* 0x0000004404067210 */ /* 0x000fe20007fbe0ff */
[----:B------:R-:W-:Y:S01]  /*4d310*/  VIADD R10, R88, 0x15 ;  /* 0x00000015580a7836 */ /* 0x000fe20000000000 */
[----:B------:R-:W-:Y:S01]  /*4d320*/  PRMT R8, R13, 0x9910, RZ ;  /* 0x000099100d087816 */ /* 0x000fe200000000ff */
[----:B------:R-:W0:Y:S01]  /*4d330*/  LDCU UR12, c[0x0][0x398] ;  /* 0x00007300ff0c77ac */ /* 0x000e220008000800 */
[----:B------:R-:W-:Y:S01]  /*4d340*/  ISETP.GE.AND P0, PT, R7, UR6, PT ;  /* 0x0000000607007c0c */ /* 0x000fe2000bf06270 */
[----:B------:R-:W-:Y:S01]  /*4d350*/  IMAD.X R7, R5, 0x1, R3, P5 ;  /* 0x0000000105077824 */ /* 0x000fe200028e0603 */
[----:B------:R-:W-:Y:S01]  /*4d360*/  SHF.R.S32.HI R8, RZ, 0x8, R8 ;  /* 0x00000008ff087819 */ /* 0x000fe20000011408 */
[----:B------:R-:W1:Y:S01]  /*4d370*/  LDCU UR6, c[0x0][0x398] ;  /* 0x00007300ff0677ac */ /* 0x000e620008000800 */
[----:B------:R-:W-:-:S03]  /*4d380*/  ISETP.LT.AND P5, PT, R89, UR16, !P2 ;  /* 0x0000001059007c0c */ /* 0x000fc6000d7a1270 */
[----:B------:R3:W-:Y:S01]  /*4d390*/  @P6 STG.E.U8 desc[UR14][R6.64], R8 ;  /* 0x0000000806006986 */ /* 0x0007e2000c10110e */
[----:B------:R-:W-:Y:S01]  /*4d3a0*/  PRMT R9, R22, 0x9910, RZ ;  /* 0x0000991016097816 */ /* 0x000fe200000000ff */
[----:B------:R-:W0:Y:S03]  /*4d3b0*/  LDCU UR16, c[0x0][0x398] ;  /* 0x00007300ff1077ac */ /* 0x000e260008000800 */
[----:B------:R-:W-:Y:S02]  /*4d3c0*/  SHF.R.S32.HI R9, RZ, 0x8, R9 ;  /* 0x00000008ff097819 */ /* 0x000fe40000011409 */
[C---:B---3--:R-:W-:Y:S01]  /*4d3d0*/  IADD3 R6, P2, PT, R4.reuse, R70, RZ ;  /* 0x0000004604067210 */ /* 0x048fe20007f5e0ff */
[----:B------:R-:W-:-:S04]  /*4d3e0*/  VIADD R4, R4, UR28 ;  /* 0x0000001c04047c36 */ /* 0x000fc80008000000 */
[----:B------:R-:W-:Y:S01]  /*4d3f0*/  IMAD.X R7, R5, 0x1, R69, P2 ;  /* 0x0000000105077824 */ /* 0x000fe200010e0645 */
[----:B------:R-:W-:Y:S02]  /*4d400*/  SHF.R.S32.HI R5, RZ, 0x1f, R4 ;  /* 0x0000001fff057819 */ /* 0x000fe40000011404 */
[----:B------:R-:W-:Y:S02]  /*4d410*/  IADD3 R8, P6, PT, R4, R0, RZ ;  /* 0x0000000004087210 */ /* 0x000fe40007fde0ff */
[----:B------:R-:W-:Y:S01]  /*4d420*/  ISETP.LT.AND P2, PT, R66, UR8, !P3 ;  /* 0x0000000842007c0c */ /* 0x000fe2000df41270 */
[----:B------:R3:W-:Y:S01]  /*4d430*/  @P5 STG.E.U8 desc[UR14][R6.64], R9 ;  /* 0x0000000906005986 */ /* 0x0007e2000c10110e */
[----:B------:R-:W-:Y:S01]  /*4d440*/  ISETP.LT.AND P5, PT, R67, UR10, !P3 ;  /* 0x0000000a43007c0c */ /* 0x000fe2000dfa1270 */
[----:B------:R-:W0:Y:S01]  /*4d450*/  LDCU UR8, c[0x0][0x398] ;  /* 0x00007300ff0877ac */ /* 0x000e220008000800 */
[----:B------:R-:W-:Y:S02]  /*4d460*/  F2FP.SATFINITE.E4M3.F32.PACK_AB_MERGE_C R12, R76, R75, RZ ;  /* 0x0000004b4c0c723e */ /* 0x000fe400048070ff */
[----:B----4-:R-:W-:Y:S01]  /*4d470*/  F2FP.SATFINITE.E4M3.F32.PACK_AB_MERGE_C R13, R78, R77, RZ ;  /* 0x0000004d4e0d723e */ /* 0x010fe200048070ff */
[----:B------:R-:W4:Y:S01]  /*4d480*/  LDCU UR10, c[0x0][0x398] ;  /* 0x00007300ff0a77ac */ /* 0x000f220008000800 */
[----:B---3--:R-:W-:Y:S01]  /*4d490*/  IMAD.X R9, R5, 0x1, R72, P6 ;  /* 0x0000000105097824 */ /* 0x008fe200030e0648 */
[----:B------:R-:W-:-:S05]  /*4d4a0*/  IADD3 R6, P6, PT, R4, R2, RZ ;  /* 0x0000000204067210 */ /* 0x000fca0007fde0ff */
[----:B------:R-:W-:Y:S01]  /*4d4b0*/  IMAD.X R7, R5, 0x1, R71, P6 ;  /* 0x0000000105077824 */ /* 0x000fe200030e0647 */
[----:B-1----:R-:W-:Y:S01]  /*4d4c0*/  ISETP.LT.AND P6, PT, R91, UR6, !P3 ;  /* 0x000000065b007c0c */ /* 0x002fe2000dfc1270 */
[----:B------:R-:W-:Y:S01]  /*4d4d0*/  @P2 STG.E.U8 desc[UR14][R8.64], R12 ;  /* 0x0000000c08002986 */ /* 0x000fe2000c10110e */
[----:B------:R-:W-:Y:S01]  /*4d4e0*/  ISETP.GE.AND P4, PT, R10, UR4, PT ;  /* 0x000000040a007c0c */ /* 0x000fe2000bf86270 */
[----:B------:R-:W1:Y:S02]  /*4d4f0*/  LDCU UR4, c[0x0][0x39c] ;  /* 0x00007380ff0477ac */ /* 0x000e640008000800 */
[----:B------:R3:W-:Y:S01]  /*4d500*/  @P5 STG.E.U8 desc[UR14][R6.64], R13 ;  /* 0x0000000d06005986 */ /* 0x0007e2000c10110e */
[----:B0-----:R-:W-:Y:S01]  /*4d510*/  ISETP.LT.AND P3, PT, R89, UR8, !P3 ;  /* 0x0000000859007c0c */ /* 0x001fe2000df61270 */
[----:B------:R-:W-:Y:S01]  /*4d520*/  VIADD R10, R88, 0x17 ;  /* 0x00000017580a7836 */ /* 0x000fe20000000000 */
[----:B------:R-:W-:Y:S01]  /*4d530*/  F2FP.SATFINITE.E4M3.F32.PACK_AB_MERGE_C R24, R25, R24, RZ ;  /* 0x000000181918723e */ /* 0x000fe200048070ff */
[----:B------:R-:W0:Y:S01]  /*4d540*/  LDCU UR6, c[0x0][0x398] ;  /* 0x00007300ff0677ac */ /* 0x000e220008000800 */
[----:B-----5:R-:W-:-:S02]  /*4d550*/  F2FP.SATFINITE.E4M3.F32.PACK_AB_MERGE_C R14, R80, R79, RZ ;  /* 0x0000004f500e723e */ /* 0x020fc400048070ff */
[----:B------:R-:W5:Y:S01]  /*4d560*/  LDL.LU R79, [R1+0x260] ;  /* 0x00026000014f7983 */ /* 0x000f620000300800 */
[----:B------:R-:W-:Y:S01]  /*4d570*/  F2FP.SATFINITE.E4M3.F32.PACK_AB_MERGE_C R15, R82, R81, RZ ;  /* 0x00000051520f723e */ /* 0x000fe200048070ff */
[----:B------:R-:W0:Y:S02]  /*4d580*/  LDCU UR8, c[0x0][0x398] ;  /* 0x00007300ff0877ac */ /* 0x000e240008000800 */
[----:B------:R-:W5:Y:S01]  /*4d590*/  LDL.LU R80, [R1+0x264] ;  /* 0x0002640001507983 */ /* 0x000f620000300800 */
[----:B---3--:R-:W-:-:S03]  /*4d5a0*/  IADD3 R6, P5, PT, R4, R68, RZ ;  /* 0x0000004404067210 */ /* 0x008fc60007fbe0ff */
[----:B------:R-:W3:Y:S02]  /*4d5b0*/  LDL.LU R81, [R1+0x160] ;  /* 0x0001600001517983 */ /* 0x000ee40000300800 */
[----:B------:R-:W-:Y:S01]  /*4d5c0*/  IMAD.X R7, R5, 0x1, R3, P5 ;  /* 0x0000000105077824 */ /* 0x000fe200028e0603 */
[----:B-1----:R-:W-:Y:S01]  /*4d5d0*/  ISETP.GE.AND P2, PT, R10, UR4, PT ;  /* 0x000000040a007c0c */ /* 0x002fe2000bf46270 */
[----:B------:R-:W3:Y:S04]  /*4d5e0*/  LDL.LU R82, [R1+0x164] ;  /* 0x0001640001527983 */ /* 0x000ee80000300800 */
[----:B------:R-:W-:Y:S01]  /*4d5f0*/  @P6 STG.E.U8 desc[UR14][R6.64], R11 ;  /* 0x0000000b06006986 */ /* 0x000fe2000c10110e */
[----:B------:R-:W-:Y:S01]  /*4d600*/  IADD3 R8, P6, PT, R4, R70, RZ ;  /* 0x0000004604087210 */ /* 0x000fe20007fde0ff */
[----:B------:R-:W1:Y:S01]  /*4d610*/  LDCU UR4, c[0x0][0x398] ;  /* 0x00007300ff0477ac */ /* 0x000e620008000800 */
[----:B------:R-:W-:-:S03]  /*4d620*/  PRMT R10, R12, 0x9910, RZ ;  /* 0x000099100c0a7816 */ /* 0x000fc600000000ff */
[----:B------:R-:W-:-:S05]  /*4d630*/  IMAD.X R9, R5, 0x1, R69, P6 ;  /* 0x0000000105097824 */ /* 0x000fca00030e0645 */
[----:B------:R0:W-:Y:S02]  /*4d640*/  @P3 STG.E.U8 desc[UR14][R8.64], R24 ;  /* 0x0000001808003986 */ /* 0x0001e4000c10110e */
[----:B0-----:R-:W-:Y:S02]  /*4d650*/  SHF.R.S32.HI R8, RZ, 0x8, R10 ;  /* 0x00000008ff087819 */ /* 0x001fe4000001140a */
[----:B------:R-:W-:Y:S02]  /*4d660*/  PRMT R10, R11, 0x9910, RZ ;  /* 0x000099100b0a7816 */ /* 0x000fe400000000ff */
[----:B--2---:R-:W-:Y:S02]  /*4d670*/  F2FP.SATFINITE.E4M3.F32.PACK_AB_MERGE_C R11, R84, R83, RZ ;  /* 0x00000053540b723e */ /* 0x004fe400048070ff */
[----:B------:R-:W2:Y:S04]  /*4d680*/  LDL.LU R83, [R1+0x60] ;  /* 0x0000600001537983 */ /* 0x000ea80000300800 */
[----:B------:R-:W2:Y:S01]  /*4d690*/  LDL.LU R84, [R1+0x64] ;  /* 0x0000640001547983 */ /* 0x000ea20000300800 */
[----:B------:R-:W-:Y:S01]  /*4d6a0*/  VIADD R4, R4, UR28 ;  /* 0x0000001c04047c36 */ /* 0x000fe20008000000 */
[----:B----4-:R-:W-:Y:S01]  /*4d6b0*/  ISETP.LT.AND P5, PT, R66, UR10, !P4 ;  /* 0x0000000a42007c0c */ /* 0x010fe2000e7a1270 */
[----:B------:R-:W0:Y:S03]  /*4d6c0*/  LDCU UR10, c[0x0][0x398] ;  /* 0x00007300ff0a77ac */ /* 0x000e260008000800 */
[----:B------:R-:W-:-:S02]  /*4d6d0*/  SHF.R.S32.HI R5, RZ, 0x1f, R4 ;  /* 0x0000001fff057819 */ /* 0x000fc40000011404 */
[----:B------:R-:W-:Y:S02]  /*4d6e0*/  IADD3 R6, P6, PT, R4, R0, RZ ;  /* 0x0000000004067210 */ /* 0x000fe40007fde0ff */
[----:B------:R-:W-:-:S03]  /*4d6f0*/  PRMT R13, R13, 0x9910, RZ ;  /* 0x000099100d0d7816 */ /* 0x000fc600000000ff */
[----:B------:R-:W-:Y:S01]  /*4d700*/  IMAD.X R7, R5, 0x1, R72, P6 ;  /* 0x0000000105077824 */ /* 0x000fe200030e0648 */
[----:B-1----:R-:W-:Y:S01]  /*4d710*/  ISETP.LT.AND P3, PT, R67, UR4, !P4 ;  /* 0x0000000443007c0c */ /* 0x002fe2000e761270 */
[----:B------:R-:W1:Y:S03]  /*4d720*/  LDCU UR4, c[0x0][0x39c] ;  /* 0x00007380ff0477ac */ /* 0x000e660008000800 */
[----:B------:R4:W-:Y:S01]  /*4d730*/  @P5 STG.E.U8 desc[UR14][R6.64], R8 ;  /* 0x0000000806005986 */ /* 0x0009e2000c10110e */
[----:B------:R-:W-:Y:S01]  /*4d740*/  ISETP.LT.AND P5, PT, R91, UR6, !P4 ;  /* 0x000000065b007c0c */ /* 0x000fe2000e7a1270 */
[----:B------:R-:W0:Y:S01]  /*4d750*/  LDCU UR6, c[0x0][0x39c] ;  /* 0x00007380ff0677ac */ /* 0x000e220008000800 */
[----:B----4-:R-:W-:Y:S01]  /*4d760*/  IADD3 R8, P6, PT, R4, R2, RZ ;  /* 0x0000000204087210 */ /* 0x010fe20007fde0ff */
[----:B------:R-:W-:-:S04]  /*4d770*/  IMAD.MOV.U32 R7, RZ, RZ, R13 ;  /* 0x000000ffff077224 */ /* 0x000fc800078e000d */
[----:B------:R-:W-:Y:S01]  /*4d780*/  IMAD.X R9, R5, 0x1, R71, P6 ;  /* 0x0000000105097824 */ /* 0x000fe200030e0647 */
[----:B------:R-:W-:Y:S02]  /*4d790*/  SHF.R.S32.HI R7, RZ, 0x8, R7 ;  /* 0x00000008ff077819 */ /* 0x000fe40000011407 */
[----:B------:R-:W-:-:S03]  /*4d7a0*/  IADD3 R6, P6, PT, R4, R68, RZ ;  /* 0x0000004404067210 */ /* 0x000fc60007fde0ff */
[----:B------:R4:W-:Y:S01]  /*4d7b0*/  @P3 STG.E.U8 desc[UR14][R8.64], R7 ;  /* 0x0000000708003986 */ /* 0x0009e2000c10110e */
[----:B------:R-:W-:Y:S02]  /*4d7c0*/  PRMT R24, R24, 0x9910, RZ ;  /* 0x0000991018187816 */ /* 0x000fe400000000ff */
[----:B0-----:R-:W-:Y:S01]  /*4d7d0*/  ISETP.LT.AND P3, PT, R66, UR10, !P0 ;  /* 0x0000000a42007c0c */ /* 0x001fe2000c761270 */
[----:B------:R-:W0:Y:S01]  /*4d7e0*/  LDCU UR10, c[0x0][0x398] ;  /* 0x00007300ff0a77ac */ /* 0x000e220008000800 */
[----:B----4-:R-:W-:Y:S01]  /*4d7f0*/  IMAD.X R7, R5, 0x1, R3, P6 ;  /* 0x0000000105077824 */ /* 0x010fe200030e0603 */
[----:B------:R-:W-:Y:S02]  /*4d800*/  SHF.R.S32.HI R8, RZ, 0x8, R10 ;  /* 0x00000008ff087819 */ /* 0x000fe4000001140a */
[----:B------:R-:W-:Y:S01]  /*4d810*/  ISETP.LT.AND P6, PT, R89, UR8, !P4 ;  /* 0x0000000859007c0c */ /* 0x000fe2000e7c1270 */
[----:B------:R-:W-:Y:S01]  /*4d820*/  VIADD R10, R88, 0x18 ;  /* 0x00000018580a7836 */ /* 0x000fe20000000000 */
[----:B------:R-:W-:Y:S01]  /*4d830*/  F2FP.SATFINITE.E4M3.F32.PACK_AB_MERGE_C R26, R27, R26, RZ ;  /* 0x0000001a1b1a723e */ /* 0x000fe200048070ff */
[----:B------:R4:W-:Y:S01]  /*4d840*/  @P5 STG.E.U8 desc[UR14][R6.64], R8 ;  /* 0x0000000806005986 */ /* 0x0009e2000c10110e */
[----:B------:R-:W0:Y:S01]  /*4d850*/  LDCU UR8, c[0x0][0x398] ;  /* 0x00007300ff0877ac */ /* 0x000e220008000800 */
[----:B----4-:R-:W-:Y:S01]  /*4d860*/  IADD3 R8, P4, PT, R4, R70, RZ ;  /* 0x0000004604087210 */ /* 0x010fe20007f9e0ff */
[----:B------:R-:W-:-:S02]  /*4d870*/  IMAD.MOV.U32 R7, RZ, RZ, R24 ;  /* 0x000000ffff077224 */ /* 0x000fc400078e0018 */
[----:B------:R-:W-:Y:S02]  /*4d880*/  VIADD R4, R4, UR28 ;  /* 0x0000001c04047c36 */ /* 0x000fe40008000000 */
[----:B------:R-:W-:Y:S01]  /*4d890*/  IMAD.X R9, R5, 0x1, R69, P4 ;  /* 0x0000000105097824 */ /* 0x000fe200020e0645 */
[----:B------:R-:W-:Y:S02]  /*4d8a0*/  SHF.R.S32.HI R7, RZ, 0x8, R7 ;  /* 0x00000008ff077819 */ /* 0x000fe40000011407 */
[----:B------:R-:W-:Y:S02]  /*4d8b0*/  SHF.R.S32.HI R5, RZ, 0x1f, R4 ;  /* 0x0000001fff057819 */ /* 0x000fe40000011404 */
[----:B------:R-:W-:Y:S02]  /*4d8c0*/  IADD3 R6, P5, PT, R4, R0, RZ ;  /* 0x0000000004067210 */ /* 0x000fe40007fbe0ff */
[----:B------:R-:W-:Y:S01]  /*4d8d0*/  ISETP.LT.AND P4, PT, R67, UR12, !P0 ;  /* 0x0000000c43007c0c */ /* 0x000fe2000c781270 */
[----:B------:R4:W-:Y:S01]  /*4d8e0*/  @P6 STG.E.U8 desc[UR14][R8.64], R7 ;  /* 0x0000000708006986 */ /* 0x0009e2000c10110e */
[----:B---3--:R-:W-:Y:S01]  /*4d8f0*/  F2FP.SATFINITE.E4M3.F32.PACK_AB_MERGE_C R12, R82, R81, RZ ;  /* 0x00000051520c723e */ /* 0x008fe200048070ff */
[----:B------:R-:W3:Y:S01]  /*4d900*/  LDCU UR12, c[0x0][0x398] ;  /* 0x00007300ff0c77ac */ /* 0x000ee20008000800 */
[----:B----4-:R-:W-:Y:S01]  /*4d910*/  IADD3 R8, P6, PT, R4, R2, RZ ;  /* 0x0000000204087210 */ /* 0x010fe20007fde0ff */
[----:B------:R-:W-:-:S04]  /*4d920*/  IMAD.X R7, R5, 0x1, R72, P5 ;  /* 0x0000000105077824 */ /* 0x000fc800028e0648 */
[----:B------:R-:W-:Y:S01]  /*4d930*/  IMAD.X R9, R5, 0x1, R71, P6 ;  /* 0x0000000105097824 */ /* 0x000fe200030e0647 */
[----:B------:R4:W-:Y:S01]  /*4d940*/  @P3 STG.E.U8 desc[UR14][R6.64], R14 ;  /* 0x0000000e06003986 */ /* 0x0009e2000c10110e */
[----:B------:R-:W-:Y:S01]  /*4d950*/  ISETP.LT.AND P5, PT, R91, UR16, !P0 ;  /* 0x000000105b007c0c */ /* 0x000fe2000c7a1270 */
[----:B------:R-:W0:Y:S01]  /*4d960*/  LDCU UR16, c[0x0][0x398] ;  /* 0x00007300ff1077ac */ /* 0x000e220008000800 */
[----:B------:R-:W-:Y:S01]  /*4d970*/  ISETP.LT.AND P0, PT, R89, UR18, !P0 ;  /* 0x0000001259007c0c */ /* 0x000fe2000c701270 */
[----:B------:R1:W-:Y:S01]  /*4d980*/  @P4 STG.E.U8 desc[UR14][R8.64], R15 ;  /* 0x0000000f08004986 */ /* 0x0003e2000c10110e */
[----:B----4-:R-:W-:Y:S01]  /*4d990*/  VIADD R7, R88, 0x19 ;  /* 0x0000001958077836 */ /* 0x010fe20000000000 */
[C---:B------:R-:W-:Y:S01]  /*4d9a0*/  IADD3 R6, P6, PT, R4.reuse, R68, RZ ;  /* 0x0000004404067210 */ /* 0x040fe20007fde0ff */
[----:B------:R-:W4:Y:S03]  /*4d9b0*/  LDCU UR18, c[0x0][0x398] ;  /* 0x00007300ff1277ac */ /* 0x000f260008000800 */
[----:B------:R-:W-:Y:S01]  /*4d9c0*/  ISETP.GE.AND P4, PT, R7, UR6, PT ;  /* 0x0000000607007c0c */ /* 0x000fe2000bf86270 */
[----:B------:R-:W-:Y:S01]  /*4d9d0*/  IMAD.X R7, R5, 0x1, R3, P6 ;  /* 0x0000000105077824 */ /* 0x000fe200030e0603 */
[----:B-1----:R-:W-:Y:S01]  /*4d9e0*/  IADD3 R8, P6, PT, R4, R70, RZ ;  /* 0x0000004604087210 */ /* 0x002fe20007fde0ff */
[----:B------:R-:W1:Y:S01]  /*4d9f0*/  LDCU UR6, c[0x0][0x398] ;  /* 0x00007300ff0677ac */ /* 0x000e620008000800 */
[----:B------:R-:W-:-:S03]  /*4da00*/  ISETP.GE.AND P3, PT, R10, UR4, PT ;  /* 0x000000040a007c0c */ /* 0x000fc6000bf66270 */
[----:B------:R-:W-:Y:S01]  /*4da10*/  IMAD.X R9, R5, 0x1, R69, P6 ;  /* 0x0000000105097824 */ /* 0x000fe200030e0645 */
[----:B------:R-:W-:Y:S01]  /*4da20*/  PRMT R10, R14, 0x9910, RZ ;  /* 0x000099100e0a7816 */ /* 0x000fe200000000ff */
[----:B------:R-:W-:Y:S01]  /*4da30*/  @P5 STG.E.U8 desc[UR14][R6.64], R11 ;  /* 0x0000000b06005986 */ /* 0x000fe2000c10110e */
[----:B--2---:R-:W-:-:S03]  /*4da40*/  F2FP.SATFINITE.E4M3.F32.PACK_AB_MERGE_C R13, R84, R83, RZ ;  /* 0x00000053540d723e */ /* 0x004fc600048070ff */
[----:B------:R2:W-:Y:S01]  /*4da50*/  @P0 STG.E.U8 desc[UR14][R8.64], R26 ;  /* 0x0000001a08000986 */ /* 0x0005e2000c10110e */
[----:B------:R-:W-:Y:S01]  /*4da60*/  VIADD R4, R4, UR28 ;  /* 0x0000001c04047c36 */ /* 0x000fe20008000000 */
[----:B------:R-:W0:Y:S02]  /*4da70*/  LDCU UR4, c[0x0][0x39c] ;  /* 0x00007380ff0477ac */ /* 0x000e240008000800 */
[----:B------:R-:W3:Y:S04]  /*4da80*/  LDL.LU R83, [R1+0x168] ;  /* 0x0001680001537983 */ /* 0x000ee80000300800 */
[----:B------:R-:W3:Y:S01]  /*4da90*/  LDL.LU R84, [R1+0x16c] ;  /* 0x00016c0001547983 */ /* 0x000ee20000300800 */
[----:B--2---:R-:W-:Y:S02]  /*4daa0*/  SHF.R.S32.HI R8, RZ, 0x8, R10 ;  /* 0x00000008ff087819 */ /* 0x004fe4000001140a */
[----:B------:R-:W-:-:S02]  /*4dab0*/  PRMT R10, R15, 0x9910, RZ ;  /* 0x000099100f0a7816 */ /* 0x000fc400000000ff */
[----:B------:R-:W-:Y:S02]  /*4dac0*/  F2FP.SATFINITE.E4M3.F32.PACK_AB_MERGE_C R15, R86, R85, RZ ;  /* 0x00000055560f723e */ /* 0x000fe400048070ff */
[----:B------:R-:W2:Y:S04]  /*4dad0*/  LDL.LU R85, [R1+0x68] ;  /* 0x0000680001557983 */ /* 0x000ea80000300800 */
[----:B------:R-:W2:Y:S01]  /*4dae0*/  LDL.LU R86, [R1+0x6c] ;  /* 0x00006c0001567983 */ /* 0x000ea20000300800 */
[----:B0-----:R-:W-:Y:S01]  /*4daf0*/  ISETP.LT.AND P5, PT, R66, UR8, !P2 ;  /* 0x0000000842007c0c */ /* 0x001fe2000d7a1270 */
[----:B------:R-:W0:Y:S01]  /*4db00*/  LDCU UR8, c[0x0][0x398] ;  /* 0x00007300ff0877ac */ /* 0x000e220008000800 */
[----:B------:R-:W-:Y:S01]  /*4db10*/  SHF.R.S32.HI R5, RZ, 0x1f, R4 ;  /* 0x0000001fff057819 */ /* 0x000fe20000011404 */
[----:B------:R-:W4:Y:S01]  /*4db20*/  LDL.LU R81, [R1+0x270] ;  /* 0x0002700001517983 */ /* 0x000f220000300800 */
[----:B------:R-:W-:-:S02]  /*4db30*/  IADD3 R6, P6, PT, R4, R0, RZ ;  /* 0x0000000004067210 */ /* 0x000fc40007fde0ff */
[----:B-1----:R-:W-:Y:S01]  /*4db40*/  ISETP.LT.AND P0, PT, R67, UR6, !P2 ;  /* 0x0000000643007c0c */ /* 0x002fe2000d701270 */
[----:B------:R-:W1:Y:S01]  /*4db50*/  LDCU UR6, c[0x0][0x398] ;  /* 0x00007300ff0677ac */ /* 0x000e620008000800 */
[----:B------:R-:W-:Y:S01]  /*4db60*/  SHF.R.S32.HI R10, RZ, 0x8, R10 ;  /* 0x00000008ff0a7819 */ /* 0x000fe2000001140a */
[----:B------:R-:W-:Y:S01]  /*4db70*/  IMAD.X R7, R5, 0x1, R72, P6 ;  /* 0x0000000105077824 */ /* 0x000fe200030e0648 */
[----:B------:R-:W-:Y:S01]  /*4db80*/  PRMT R11, R11, 0x9910, RZ ;  /* 0x000099100b0b7816 */ /* 0x000fe200000000ff */
[----:B------:R-:W4:Y:S04]  /*4db90*/  LDL.LU R82, [R1+0x274] ;  /* 0x0002740001527983 */ /* 0x000f280000300800 */
[----:B------:R0:W-:Y:S01]  /*4dba0*/  @P5 STG.E.U8 desc[UR14][R6.64], R8 ;  /* 0x0000000806005986 */ /* 0x0001e2000c10110e */
[----:B------:R-:W-:Y:S01]  /*4dbb0*/  ISETP.LT.AND P5, PT, R91, UR10, !P2 ;  /* 0x0000000a5b007c0c */ /* 0x000fe2000d7a1270 */
[----:B------:R-:W1:Y:S01]  /*4dbc0*/  LDCU UR10, c[0x0][0x398] ;  /* 0x00007300ff0a77ac */ /* 0x000e620008000800 */
[----:B0-----:R-:W-:Y:S01]  /*4dbd0*/  IADD3 R8, P6, PT, R4, R2, RZ ;  /* 0x0000000204087210 */ /* 0x001fe20007fde0ff */
[----:B------:R-:W-:-:S04]  /*4dbe0*/  VIADD R7, R88, 0x1a ;  /* 0x0000001a58077836 */ /* 0x000fc80000000000 */
[----:B------:R-:W-:Y:S01]  /*4dbf0*/  IMAD.X R9, R5, 0x1, R71, P6 ;  /* 0x0000000105097824 */ /* 0x000fe200030e0647 */
[----:B------:R-:W-:-:S04]  /*4dc00*/  IADD3 R6, P6, PT, R4, R68, RZ ;  /* 0x0000004404067210 */ /* 0x000fc80007fde0ff */
[----:B------:R0:W-:Y:S01]  /*4dc10*/  @P0 STG.E.U8 desc[UR14][R8.64], R10 ;  /* 0x0000000a08000986 */ /* 0x0001e2000c10110e */
[----:B------:R-:W-:Y:S01]  /*4dc20*/  ISETP.GE.AND P0, PT, R7, UR4, PT ;  /* 0x0000000407007c0c */ /* 0x000fe2000bf06270 */
[----:B------:R-:W-:Y:S01]  /*4dc30*/  IMAD.X R7, R5, 0x1, R3, P6 ;  /* 0x0000000105077824 */ /* 0x000fe200030e0603 */
[----:B------:R-:W-:Y:S01]  /*4dc40*/  ISETP.LT.AND P2, PT, R89, UR8, !P2 ;  /* 0x0000000859007c0c */ /* 0x000fe2000d741270 */
[----:B------:R-:W1:Y:S01]  /*4dc50*/  LDCU UR8, c[0x0][0x398] ;  /* 0x00007300ff0877ac */ /* 0x000e620008000800 */
[----:B-----5:R-:W-:Y:S01]  /*4dc60*/  F2FP.SATFINITE.E4M3.F32.PACK_AB_MERGE_C R14, R80, R79, RZ ;  /* 0x0000004f500e723e */ /* 0x020fe200048070ff */
[----:B------:R-:W5:Y:S01]  /*4dc70*/  LDCU UR4, c[0x0][0x39c] ;  /* 0x00007380ff0477ac */ /* 0x000f620008000800 */
[----:B0-----:R-:W-:-:S05]  /*4dc80*/  SHF.R.S32.HI R8, RZ, 0x8, R11 ;  /* 0x00000008ff087819 */ /* 0x001fca000001140b */
[----:B------:R0:W-:Y:S01]  /*4dc90*/  @P5 STG.E.U8 desc[UR14][R6.64], R8 ;  /* 0x0000000806005986 */ /* 0x0001e2000c10110e */
[----:B-1----:R-:W-:Y:S01]  /*4dca0*/  ISETP.LT.AND P5, PT, R66, UR6, !P3 ;  /* 0x0000000642007c0c */ /* 0x002fe2000dfa1270 */
[----:B------:R-:W1:Y:S01]  /*4dcb0*/  LDCU UR6, c[0x0][0x398] ;  /* 0x00007300ff0677ac */ /* 0x000e620008000800 */
[----:B------:R-:W-:Y:S02]  /*4dcc0*/  PRMT R11, R26, 0x9910, RZ ;  /* 0x000099101a0b7816 */ /* 0x000fe400000000ff */
[C---:B0-----:R-:W-:Y:S01]  /*4dcd0*/  IADD3 R8, P6, PT, R4.reuse, R70, RZ ;  /* 0x0000004604087210 */ /* 0x041fe20007fde0ff */
[----:B------:R-:W-:-:S04]  /*4dce0*/  VIADD R4, R4, UR28 ;  /* 0x0000001c04047c36 */ /* 0x000fc80008000000 */
[----:B------:R-:W-:Y:S01]  /*4dcf0*/  IMAD.X R9, R5, 0x1, R69, P6 ;  /* 0x0000000105097824 */ /* 0x000fe200030e0645 */
[----:B------:R-:W-:Y:S02]  /*4dd00*/  SHF.R.S32.HI R10, RZ, 0x1f, R4 ;  /* 0x0000001fff0a7819 */ /* 0x000fe40000011404 */
[----:B------:R-:W-:Y:S02]  /*4dd10*/  IADD3 R6, P6, PT, R4, R0, RZ ;  /* 0x0000000004067210 */ /* 0x000fe40007fde0ff */
[----:B------:R-:W-:-:S03]  /*4dd20*/  SHF.R.S32.HI R11, RZ, 0x8, R11 ;  /* 0x00000008ff0b7819 */ /* 0x000fc6000001140b */
[----:B------:R-:W-:Y:S02]  /*4dd30*/  IMAD.X R7, R10, 0x1, R72, P6 ;  /* 0x000000010a077824 */ /* 0x000fe400030e0648 */
[----:B------:R0:W-:Y:S01]  /*4dd40*/  @P2 STG.E.U8 desc[UR14][R8.64], R11 ;  /* 0x0000000b08002986 */ /* 0x0001e2000c10110e */
[----:B------:R-:W-:Y:S01]  /*4dd50*/  ISETP.LT.AND P2, PT, R67, UR10, !P3 ;  /* 0x0000000a43007c0c */ /* 0x000fe2000df41270 */
[----:B------:R-:W-:Y:S01]  /*4dd60*/  VIADD R5, R88, 0x1b ;  /* 0x0000001b58057836 */ /* 0x000fe20000000000 */
[----:B------:R-:W1:Y:S01]  /*4dd70*/  LDCU UR10, c[0x0][0x398] ;  /* 0x00007300ff0a77ac */ /* 0x000e620008000800 */
[----:B------:R5:W-:Y:S01]  /*4dd80*/  @P5 STG.E.U8 desc[UR14][R6.64], R14 ;  /* 0x0000000e06005986 */ /* 0x000be2000c10110e */
[----:B------:R-:W-:Y:S01]  /*4dd90*/  ISETP.LT.AND P5, PT, R91, UR8, !P3 ;  /* 0x000000085b007c0c */ /* 0x000fe2000dfa1270 */
[----:B------:R-:W1:Y:S01]  /*4dda0*/  LDCU UR8, c[0x0][0x398] ;  /* 0x00007300ff0877ac */ /* 0x000e620008000800 */
[----:B0-----:R-:W-:-:S05]  /*4ddb0*/  IADD3 R8, P6, PT, R4, R2, RZ ;  /* 0x0000000204087210 */ /* 0x001fca0007fde0ff */
[----:B------:R-:W-:Y:S01]  /*4ddc0*/  IMAD.X R9, R10, 0x1, R71, P6 ;  /* 0x000000010a097824 */ /* 0x000fe200030e0647 */
[----:B-----5:R-:W-:-:S04]  /*4ddd0*/  IADD3 R6, P6, PT, R4, R68, RZ ;  /* 0x0000004404067210 */ /* 0x020fc80007fde0ff */
[----:B------:R0:W-:Y:S01]  /*4dde0*/  @P2 STG.E.U8 desc[UR14][R8.64], R12 ;  /* 0x0000000c08002986 */ /* 0x0001e2000c10110e */
[----:B------:R-:W-:Y:S01]  /*4ddf0*/  IMAD.X R7, R10, 0x1, R3, P6 ;  /* 0x000000010a077824 */ /* 0x000fe200030e0603 */
[----:B------:R-:W-:Y:S01]  /*4de00*/  ISETP.GE.AND P2, PT, R5, UR4, PT ;  /* 0x0000000405007c0c */ /* 0x000fe2000bf46270 */
[----:B------:R-:W5:Y:S01]  /*4de10*/  LDCU UR4, c[0x0][0x398] ;  /* 0x00007300ff0477ac */ /* 0x000f620008000800 */
[----:B-1----:R-:W-:Y:S01]  /*4de20*/  ISETP.LT.AND P3, PT, R89, UR6, !P3 ;  /* 0x0000000659007c0c */ /* 0x002fe2000df61270 */
[----:B------:R-:W-:Y:S01]  /*4de30*/  VIADD R5, R4, UR28 ;  /* 0x0000001c04057c36 */ /* 0x000fe20008000000 */
[----:B------:R1:W-:Y:S01]  /*4de40*/  @P5 STG.E.U8 desc[UR14][R6.64], R13 ;  /* 0x0000000d06005986 */ /* 0x0003e2000c10110e */
[----:B------:R-:W-:Y:S01]  /*4de50*/  ISETP.LT.AND P5, PT, R66, UR8, !P4 ;  /* 0x0000000842007c0c */ /* 0x000fe2000e7a1270 */
[----:B------:R-:W2:Y:S01]  /*4de60*/  LDCU UR6, c[0x0][0x398] ;  /* 0x00007300ff0677ac */ /* 0x000ea20008000800 */
[----:B0-----:R-:W-:Y:S01]  /*4de70*/  IADD3 R8, P6, PT, R4, R70, RZ ;  /* 0x0000004604087210 */ /* 0x001fe20007fde0ff */
[----:B------:R-:W0:Y:S01]  /*4de80*/  LDCU UR8, c[0x0][0x398] ;  /* 0x00007300ff0877ac */ /* 0x000e220008000800 */
[----:B------:R-:W-:-:S03]  /*4de90*/  SHF.R.S32.HI R11, RZ, 0x1f, R5 ;  /* 0x0000001fff0b7819 */ /* 0x000fc60000011405 */
[----:B------:R-:W-:Y:S01]  /*4dea0*/  IMAD.X R9, R10, 0x1, R69, P6 ;  /* 0x000000010a097824 */ /* 0x000fe200030e0645 */
[----:B-1----:R-:W-:Y:S02]  /*4deb0*/  IADD3 R6, P6, PT, R5, R0, RZ ;  /* 0x0000000005067210 */ /* 0x002fe40007fde0ff */
[----:B------:R-:W-:Y:S02]  /*4dec0*/  PRMT R4, R14, 0x9910, RZ ;  /* 0x000099100e047816 */ /* 0x000fe400000000ff */
[----:B------:R-:W-:Y:S01]  /*4ded0*/  F2FP.SATFINITE.E4M3.F32.PACK_AB_MERGE_C R28, R29, R28, RZ ;  /* 0x0000001c1d1c723e */ /* 0x000fe200048070ff */
[----:B------:R-:W-:Y:S01]  /*4dee0*/  IMAD.X R7, R11, 0x1, R72, P6 ;  /* 0x000000010b077824 */ /* 0x000fe200030e0648 */
[----:B------:R-:W-:-:S03]  /*4def0*/  SHF.R.S32.HI R4, RZ, 0x8, R4 ;  /* 0x00000008ff047819 */ /* 0x000fc60000011404 */
[----:B------:R1:W-:Y:S01]  /*4df00*/  @P3 STG.E.U8 desc[UR14][R8.64], R28 ;  /* 0x0000001c08003986 */ /* 0x0003e2000c10110e */
[----:B------:R-:W-:Y:S01]  /*4df10*/  ISETP.LT.AND P3, PT, R91, UR10, !P4 ;  /* 0x0000000a5b007c0c */ /* 0x000fe2000e761270 */
[----:B------:R-:W0:Y:S02]  /*4df20*/  LDCU UR10, c[0x0][0x398] ;  /* 0x00007300ff0a77ac */ /* 0x000e240008000800 */
[----:B------:R0:W-:Y:S01]  /*4df30*/  @P5 STG.E.U8 desc[UR14][R6.64], R4 ;  /* 0x0000000406005986 */ /* 0x0001e2000c10110e */
[----:B-----5:R-:W-:Y:S01]  /*4df40*/  ISETP.LT.AND P5, PT, R67, UR4, !P4 ;  /* 0x0000000443007c0c */ /* 0x020fe2000e7a1270 */
[----:B------:R-:W5:Y:S01]  /*4df50*/  LDCU UR4, c[0x0][0x39c] ;  /* 0x00007380ff0477ac */ /* 0x000f620008000800 */
[----:B-1----:R-:W-:Y:S02]  /*4df60*/  IADD3 R8, P6, PT, R5, R2, RZ ;  /* 0x0000000205087210 */ /* 0x002fe40007fde0ff */
[----:B------:R-:W-:-:S03]  /*4df70*/  PRMT R10, R12, 0x9910, RZ ;  /* 0x000099100c0a7816 */ /* 0x000fc600000000ff */
[----:B------:R-:W-:Y:S01]  /*4df80*/  IMAD.X R9, R11, 0x1, R71, P6 ;  /* 0x000000010b097824 */ /* 0x000fe200030e0647 */
[----:B0-----:R-:W-:Y:S02]  /*4df90*/  IADD3 R6, P6, PT, R5, R68, RZ ;  /* 0x0000004405067210 */ /* 0x001fe40007fde0ff */
[----:B------:R-:W-:Y:S02]  /*4dfa0*/  PRMT R4, R13, 0x9910, RZ ;  /* 0x000099100d047816 */ /* 0x000fe400000000ff */
[----:B------:R-:W-:Y:S01]  /*4dfb0*/  SHF.R.S32.HI R10, RZ, 0x8, R10 ;  /* 0x00000008ff0a7819 */ /* 0x000fe2000001140a */
[----:B------:R-:W-:Y:S01]  /*4dfc0*/  IMAD.X R7, R11, 0x1, R3, P6 ;  /* 0x000000010b077824 */ /* 0x000fe200030e0603 */
[----:B------:R-:W-:-:S03]  /*4dfd0*/  SHF.R.S32.HI R4, RZ, 0x8, R4 ;  /* 0x00000008ff047819 */ /* 0x000fc60000011404 */
[----:B------:R0:W-:Y:S04]  /*4dfe0*/  @P5 STG.E.U8 desc[UR14][R8.64], R10 ;  /* 0x0000000a08005986 */ /* 0x0001e8000c10110e */
[----:B------:R1:W-:Y:S01]  /*4dff0*/  @P3 STG.E.U8 desc[UR14][R6.64], R4 ;  /* 0x0000000406003986 */ /* 0x0003e2000c10110e */
[C---:B0-----:R-:W-:Y:S01]  /*4e000*/  IADD3 R10, P3, PT, R5.reuse, R70, RZ ;  /* 0x00000046050a7210 */ /* 0x041fe20007f7e0ff */
[----:B-1----:R-:W-:-:S04]  /*4e010*/  VIADD R4, R5, UR28 ;  /* 0x0000001c05047c36 */ /* 0x002fc80008000000 */
[----:B------:R-:W-:Y:S01]  /*4e020*/  IMAD.X R11, R11, 0x1, R69, P3 ;  /* 0x000000010b0b7824 */ /* 0x000fe200018e0645 */
[----:B------:R-:W-:Y:S02]  /*4e030*/  SHF.R.S32.HI R5, RZ, 0x1f, R4 ;  /* 0x0000001fff057819 */ /* 0x000fe40000011404 */
[----:B------:R-:W-:Y:S01]  /*4e040*/  IADD3 R8, P3, PT, R4, R0, RZ ;  /* 0x0000000004087210 */ /* 0x000fe20007f7e0ff */
[----:B------:R-:W-:-:S04]  /*4e050*/  VIADD R12, R88, 0x1c ;  /* 0x0000001c580c7836 */ /* 0x000fc80000000000 */
[----:B------:R-:W-:Y:S01]  /*4e060*/  IMAD.X R9, R5, 0x1, R72, P3 ;  /* 0x0000000105097824 */ /* 0x000fe200018e0648 */
[----:B------:R-:W-:-:S05]  /*4e070*/  IADD3 R6, P3, PT, R4, R2, RZ ;  /* 0x0000000204067210 */ /* 0x000fca0007f7e0ff */
[----:B------:R-:W-:Y:S01]  /*4e080*/  IMAD.X R7, R5, 0x1, R71, P3 ;  /* 0x0000000105077824 */ /* 0x000fe200018e0647 */
[----:B-----5:R-:W-:Y:S01]  /*4e090*/  ISETP.GE.AND P3, PT, R12, UR4, PT ;  /* 0x000000040c007c0c */ /* 0x020fe2000bf66270 */
[----:B------:R-:W0:Y:S01]  /*4e0a0*/  LDCU UR4, c[0x0][0x398] ;  /* 0x00007300ff0477ac */ /* 0x000e220008000800 */
[----:B---3--:R-:W-:Y:S02]  /*4e0b0*/  F2FP.SATFINITE.E4M3.F32.PACK_AB_MERGE_C R14, R84, R83, RZ ;  /* 0x00000053540e723e */ /* 0x008fe400048070ff */
[----:B------:R-:W3:Y:S04]  /*4e0c0*/  LDL.LU R83, [R1+0x170] ;  /* 0x0001700001537983 */ /* 0x000ee80000300800 */
[----:B------:R-:W3:Y:S01]  /*4e0d0*/  LDL.LU R84, [R1+0x174] ;  /* 0x0001740001547983 */ /* 0x000ee20000300800 */
[----:B--2---:R-:W-:-:S03]  /*4e0e0*/  F2FP.SATFINITE.E4M3.F32.PACK_AB_MERGE_C R12, R86, R85, RZ ;  /* 0x00000055560c723e */ /* 0x004fc600048070ff */
[----:B------:R-:W2:Y:S04]  /*4e0f0*/  LDL.LU R85, [R1+0x70] ;  /* 0x0000700001557983 */ /* 0x000ea80000300800 */
[----:B------:R-:W2:Y:S01]  /*4e100*/  LDL.LU R86, [R1+0x74] ;  /* 0x0000740001567983 */ /* 0x000ea20000300800 */
[----:B------:R-:W-:Y:S01]  /*4e110*/  ISETP.LT.AND P4, PT, R89, UR6, !P4 ;  /* 0x0000000659007c0c */ /* 0x000fe2000e781270 */
[----:B------:R-:W1:Y:S01]  /*4e120*/  LDCU UR6, c[0x0][0x39c] ;  /* 0x00007380ff0677ac */ /* 0x000e620008000800 */
[----:B------:R-:W-:Y:S02]  /*4e130*/  ISETP.LT.AND P5, PT, R66, UR8, !P0 ;  /* 0x0000000842007c0c */ /* 0x000fe4000c7a1270 */
[----:B------:R-:W-:Y:S01]  /*4e140*/  PRMT R13, R28, 0x9910, RZ ;  /* 0x000099101c0d7816 */ /* 0x000fe200000000ff */
[----:B------:R-:W5:Y:S01]  /*4e150*/  LDCU UR8, c[0x0][0x398] ;  /* 0x00007300ff0877ac */ /* 0x000f620008000800 */
[----:B------:R-:W-:-:S02]  /*4e160*/  ISETP.LT.AND P6, PT, R67, UR12, !P0 ;  /* 0x0000000c43007c0c */ /* 0x000fc4000c7c1270 */
[----:B------:R-:W-:Y:S01]  /*4e170*/  SHF.R.S32.HI R13, RZ, 0x8, R13 ;  /* 0x00000008ff0d7819 */ /* 0x000fe2000001140d */
[----:B------:R-:W0:Y:S04]  /*4e180*/  LDCU UR12, c[0x0][0x398] ;  /* 0x00007300ff0c77ac */ /* 0x000e280008000800 */
[----:B------:R-:W-:Y:S01]  /*4e190*/  @P4 STG.E.U8 desc[UR14][R10.64], R13 ;  /* 0x0000000d0a004986 */ /* 0x000fe2000c10110e */
[----:B------:R-:W-:Y:S01]  /*4e1a0*/  ISETP.LT.AND P4, PT, R89, UR16, !P0 ;  /* 0x0000001059007c0c */ /* 0x000fe2000c781270 */
[----:B------:R-:W0:Y:S02]  /*4e1b0*/  LDCU UR16, c[0x0][0x398] ;  /* 0x00007300ff1077ac */ /* 0x000e240008000800 */
[----:B------:R1:W-:Y:S01]  /*4e1c0*/  @P5 STG.E.U8 desc[UR14][R8.64], R15 ;  /* 0x0000000f08005986 */ /* 0x0003e2000c10110e */
[----:B------:R-:W-:Y:S01]  /*4e1d0*/  ISETP.LT.AND P5, PT, R91, UR10, !P0 ;  /* 0x0000000a5b007c0c */ /* 0x000fe2000c7a1270 */
[----:B------:R-:W0:Y:S02]  /*4e1e0*/  LDCU UR10, c[0x0][0x398] ;  /* 0x00007300ff0a77ac */ /* 0x000e240008000800 */
[----:B------:R4:W-:Y:S01]  /*4e1f0*/  @P6 STG.E.U8 desc[UR14][R6.64], R14 ;  /* 0x0000000e06006986 */ /* 0x0009e2000c10110e */
[----:B-1----:R-:W-:Y:S01]  /*4e200*/  IADD3 R8, P0, PT, R4, R68, RZ ;  /* 0x0000004404087210 */ /* 0x002fe20007f1e0ff */
[----:B----4-:R-:W-:Y:S01]  /*4e210*/  VIADD R7, R88, 0x1d ;  /* 0x0000001d58077836 */ /* 0x010fe20000000000 */
[----:B------:R-:W-:-:S03]  /*4e220*/  IADD3 R6, P6, PT, R4, R70, RZ ;  /* 0x0000004604067210 */ /* 0x000fc60007fde0ff */
[----:B------:R-:W-:Y:S02]  /*4e230*/  IMAD.X R9, R5, 0x1, R3, P0 ;  /* 0x0000000105097824 */ /* 0x000fe400000e0603 */
[----:B------:R-:W-:Y:S01]  /*4e240*/  VIADD R4, R4, UR28 ;  /* 0x0000001c04047c36 */ /* 0x000fe20008000000 */
[----:B------:R-:W-:Y:S01]  /*4e250*/  ISETP.GE.AND P0, PT, R7, UR6, PT ;  /* 0x0000000607007c0c */ /* 0x000fe2000bf06270 */
[----:B------:R-:W-:Y:S01]  /*4e260*/  IMAD.X R7, R5, 0x1, R69, P6 ;  /* 0x0000000105077824 */ /* 0x000fe200030e0645 */
[----:B------:R-:W-:Y:S01]  /*4e270*/  F2FP.SATFINITE.E4M3.F32.PACK_AB_MERGE_C R30, R31, R30, RZ ;  /* 0x0000001e1f1e723e */ /* 0x000fe200048070ff */
[----:B------:R1:W-:Y:S01]  /*4e280*/  @P5 STG.E.U8 desc[UR14][R8.64], R12 ;  /* 0x0000000c08005986 */ /* 0x0003e2000c10110e */
[----:B------:R-:W-:Y:S01]  /*4e290*/  SHF.R.S32.HI R5, RZ, 0x1f, R4 ;  /* 0x0000001fff057819 */ /* 0x000fe20000011404 */
[----:B------:R-:W4:Y:S01]  /*4e2a0*/  LDCU UR6, c[0x0][0x398] ;  /* 0x00007300ff0677ac */ /* 0x000f220008000800 */
[----:B0-----:R-:W-:Y:S01]  /*4e2b0*/  ISETP.LT.AND P5, PT, R66, UR4, !P2 ;  /* 0x0000000442007c0c */ /* 0x001fe2000d7a1270 */
[----:B------:R0:W-:Y:S01]  /*4e2c0*/  @P4 STG.E.U8 desc[UR14][R6.64], R30 ;  /* 0x0000001e06004986 */ /* 0x0001e2000c10110e */
[----:B-----5:R-:W-:Y:S01]  /*4e2d0*/  ISETP.LT.AND P4, PT, R67, UR8, !P2 ;  /* 0x0000000843007c0c */ /* 0x020fe2000d781270 */
[----:B------:R-:W5:Y:S01]  /*4e2e0*/  LDCU UR8, c[0x0][0x398] ;  /* 0x00007300ff0877ac */ /* 0x000f620008000800 */
[----:B------:R-:W-:-:S02]  /*4e2f0*/  PRMT R11, R15, 0x9910, RZ ;  /* 0x000099100f0b7816 */ /* 0x000fc400000000ff */
[----:B------:R-:W-:Y:S01]  /*4e300*/  PRMT R10, R14, 0x9910, RZ ;  /* 0x000099100e0a7816 */ /* 0x000fe200000000ff */
[----:B------:R-:W2:Y:S01]  /*4e310*/  LDCU UR4, c[0x0][0x39c] ;  /* 0x00007380ff0477ac */ /* 0x000ea20008000800 */
[----:B-1----:R-:W-:-:S05]  /*4e320*/  IADD3 R8, P6, PT, R4, R0, RZ ;  /* 0x0000000004087210 */ /* 0x002fca0007fde0ff */
[C---:B------:R-:W-:Y:S01]  /*4e330*/  IMAD.X R9, R5.reuse, 0x1, R72, P6 ;  /* 0x0000000105097824 */ /* 0x040fe200030e0648 */
[----:B0-----:R-:W-:Y:S02]  /*4e340*/  IADD3 R6, P6, PT, R4, R2, RZ ;  /* 0x0000000204067210 */ /* 0x001fe40007fde0ff */
[----:B------:R-:W-:Y:S02]  /*4e350*/  SHF.R.S32.HI R11, RZ, 0x8, R11 ;  /* 0x00000008ff0b7819 */ /* 0x000fe4000001140b */
[----:B------:R-:W-:Y:S01]  /*4e360*/  SHF.R.S32.HI R10, RZ, 0x8, R10 ;  /* 0x00000008ff0a7819 */ /* 0x000fe2000001140a */
[----:B------:R-:W-:Y:S02]  /*4e370*/  IMAD.X R7, R5, 0x1, R71, P6 ;  /* 0x0000000105077824 */ /* 0x000fe400030e0647 */
[----:B------:R-:W-:Y:S04]  /*4e380*/  @P5 STG.E.U8 desc[UR14][R8.64], R11 ;  /* 0x0000000b08005986 */ /* 0x000fe8000c10110e */
[----:B------:R0:W-:Y:S01]  /*4e390*/  @P4 STG.E.U8 desc[UR14][R6.64], R10 ;  /* 0x0000000a06004986 */ /* 0x0001e2000c10110e */
[----:B----4-:R-:W-:Y:S01]  /*4e3a0*/  ISETP.LT.AND P4, PT, R91, UR6, !P2 ;  /* 0x000000065b007c0c */ /* 0x010fe2000d781270 */
[----:B------:R-:W1:Y:S01]  /*4e3b0*/  LDCU UR6, c[0x0][0x39c] ;  /* 0x00007380ff0677ac */ /* 0x000e620008000800 */
[----:B------:R-:W-:-:S02]  /*4e3c0*/  ISETP.LT.AND P2, PT, R89, UR10, !P2 ;  /* 0x0000000a59007c0c */ /* 0x000fc4000d741270 */
[----:B------:R-:W-:Y:S01]  /*4e3d0*/  PRMT R13, R12, 0x9910, RZ ;  /* 0x000099100c0d7816 */ /* 0x000fe200000000ff */
[----:B------:R-:W4:Y:S01]  /*4e3e0*/  LDCU UR10, c[0x0][0x398] ;  /* 0x00007300ff0a77ac */ /* 0x000f220008000800 */
[----:B0-----:R-:W-:Y:S02]  /*4e3f0*/  IADD3 R10, P6, PT, R4, R68, RZ ;  /* 0x00000044040a7210 */ /* 0x001fe40007fde0ff */
[----:B------:R-:W-:-:S03]  /*4e400*/  PRMT R12, R30, 0x9910, RZ ;  /* 0x000099101e0c7816 */ /* 0x000fc600000000ff */
[C---:B------:R-:W-:Y:S01]  /*4e410*/  IMAD.X R11, R5.reuse, 0x1, R3, P6 ;  /* 0x00000001050b7824 */ /* 0x040fe200030e0603 */
[----:B------:R-:W-:Y:S02]  /*4e420*/  IADD3 R8, P6, PT, R4, R70, RZ ;  /* 0x0000004604087210 */ /* 0x000fe40007fde0ff */
[----:B------:R-:W-:Y:S02]  /*4e430*/  SHF.R.S32.HI R13, RZ, 0x8, R13 ;  /* 0x00000008ff0d7819 */ /* 0x000fe4000001140d */
[----:B------:R-:W-:Y:S01]  /*4e440*/  SHF.R.S32.HI R12, RZ, 0x8, R12 ;  /* 0x00000008ff0c7819 */ /* 0x000fe2000001140c */
[----:B------:R-:W-:Y:S01]  /*4e450*/  IMAD.X R9, R5, 0x1, R69, P6 ;  /* 0x0000000105097824 */ /* 0x000fe200030e0645 */
[----:B------:R-:W-:Y:S01]  /*4e460*/  F2FP.SATFINITE.E4M3.F32.PACK_AB_MERGE_C R14, R82, R81, RZ ;  /* 0x00000051520e723e */ /* 0x000fe200048070ff */
[----:B------:R-:W-:Y:S04]  /*4e470*/  @P4 STG.E.U8 desc[UR14][R10.64], R13 ;  /* 0x0000000d0a004986 */ /* 0x000fe8000c10110e */
[----:B------:R3:W-:Y:S04]  /*4e480*/  @P2 STG.E.U8 desc[UR14][R8.64], R12 ;  /* 0x0000000c08002986 */ /* 0x0007e8000c10110e */
[----:B------:R-:W4:Y:S04]  /*4e490*/  LDL.LU R81, [R1+0x278] ;  /* 0x0002780001517983 */ /* 0x000f280000300800 */
[----:B------:R-:W4:Y:S01]  /*4e4a0*/  LDL.LU R82, [R1+0x27c] ;  /* 0x00027c0001527983 */ /* 0x000f220000300800 */
[----:B---3--:R-:W-:-:S03]  /*4e4b0*/  F2FP.SATFINITE.E4M3.F32.PACK_AB_MERGE_C R12, R84, R83, RZ ;  /* 0x00000053540c723e */ /* 0x008fc600048070ff */
[----:B------:R-:W3:Y:S04]  /*4e4c0*/  LDL.LU R83, [R1+0x178] ;  /* 0x0001780001537983 */ /* 0x000ee80000300800 */
[----:B------:R-:W3:Y:S01]  /*4e4d0*/  LDL.LU R84, [R1+0x17c] ;  /* 0x00017c0001547983 */ /* 0x000ee20000300800 */
[----:B--2---:R-:W-:-:S03]  /*4e4e0*/  F2FP.SATFINITE.E4M3.F32.PACK_AB_MERGE_C R11, R86, R85, RZ ;  /* 0x00000055560b723e */ /* 0x004fc600048070ff */
[----:B------:R-:W2:Y:S04]  /*4e4f0*/  LDL.LU R85, [R1+0x78] ;  /* 0x0000780001557983 */ /* 0x000ea80000300800 */
[----:B------:R-:W2:Y:S01]  /*4e500*/  LDL.LU R86, [R1+0x7c] ;  /* 0x00007c0001567983 */ /* 0x000ea20000300800 */
[----:B------:R-:W-:Y:S01]  /*4e510*/  VIADD R6, R4, UR28 ;  /* 0x0000001c04067c36 */ /* 0x000fe20008000000 */
[----:B------:R-:W-:Y:S01]  /*4e520*/  ISETP.LT.AND P5, PT, R66, UR12, !P3 ;  /* 0x0000000c42007c0c */ /* 0x000fe2000dfa1270 */
[----:B------:R-:W-:Y:S01]  /*4e530*/  VIADD R10, R88, 0x1f ;  /* 0x0000001f580a7836 */ /* 0x000fe20000000000 */
[----:B-----5:R-:W-:Y:S01]  /*4e540*/  ISETP.LT.AND P2, PT, R67, UR8, !P3 ;  /* 0x0000000843007c0c */ /* 0x020fe2000df41270 */
[----:B------:R-:W0:Y:S01]  /*4e550*/  LDCU UR8, c[0x0][0x398] ;  /* 0x00007300ff0877ac */ /* 0x000e220008000800 */
[----:B------:R-:W-:Y:S01]  /*4e560*/  SHF.R.S32.HI R7, RZ, 0x1f, R6 ;  /* 0x0000001fff077819 */ /* 0x000fe20000011406 */
[----:B------:R-:W5:Y:S01]  /*4e570*/  LDL.LU R77, [R1+0x280] ;  /* 0x00028000014d7983 */ /* 0x000f620000300800 */
[C---:B------:R-:W-:Y:S01]  /*4e580*/  IADD3 R4, P6, PT, R6.reuse, R0, RZ ;  /* 0x0000000006047210 */ /* 0x040fe20007fde0ff */
[----:B------:R-:W0:Y:S01]  /*4e590*/  LDCU UR12, c[0x0][0x398] ;  /* 0x00007300ff0c77ac */ /* 0x000e220008000800 */
[----:B------:R-:W-:Y:S01]  /*4e5a0*/  F2FP.SATFINITE.E4M3.F32.PACK_AB_MERGE_C R32, R33, R32, RZ ;  /* 0x000000202120723e */ /* 0x000fe200048070ff */
[----:B------:R-:W5:Y:S02]  /*4e5b0*/  LDL.LU R78, [R1+0x284] ;  /* 0x00028400014e7983 */ /* 0x000f640000300800 */
[----:B------:R-:W-:Y:S01]  /*4e5c0*/  IMAD.X R5, R7, 0x1, R72, P6 ;  /* 0x0000000107057824 */ /* 0x000fe200030e0648 */
[----:B------:R-:W-:Y:S01]  /*4e5d0*/  IADD3 R8, P6, PT, R6, R2, RZ ;  /* 0x0000000206087210 */ /* 0x000fe20007fde0ff */
[----:B------:R-:W5:Y:S04]  /*4e5e0*/  LDL.LU R79, [R1+0x180] ;  /* 0x00018000014f7983 */ /* 0x000f680000300800 */
[----:B------:R0:W-:Y:S01]  /*4e5f0*/  @P5 STG.E.U8 desc[UR14][R4.64], R14 ;  /* 0x0000000e04005986 */ /* 0x0001e2000c10110e */
[----:B------:R-:W-:Y:S01]  /*4e600*/  ISETP.LT.AND P5, PT, R91, UR16, !P3 ;  /* 0x000000105b007c0c */ /* 0x000fe2000dfa1270 */
[----:B------:R-:W-:Y:S01]  /*4e610*/  IMAD.X R9, R7, 0x1, R71, P6 ;  /* 0x0000000107097824 */ /* 0x000fe200030e0647 */
[----:B------:R-:W1:Y:S01]  /*4e620*/  LDCU UR16, c[0x0][0x398] ;  /* 0x00007300ff1077ac */ /* 0x000e620008000800 */
[----:B------:R-:W5:Y:S01]  /*4e630*/  LDL.LU R80, [R1+0x184] ;  /* 0x0001840001507983 */ /* 0x000f620000300800 */
[----:B0-----:R-:W-:-:S05]  /*4e640*/  VIADD R4, R88, 0x1e ;  /* 0x0000001e58047836 */ /* 0x001fca0000000000 */
[----:B------:R-:W-:Y:S01]  /*4e650*/  ISETP.GE.AND P4, PT, R4, UR4, PT ;  /* 0x0000000404007c0c */ /* 0x000fe2000bf86270 */
[----:B------:R0:W-:Y:S01]  /*4e660*/  @P2 STG.E.U8 desc[UR14][R8.64], R12 ;  /* 0x0000000c08002986 */ /* 0x0001e2000c10110e */
[C---:B------:R-:W-:Y:S01]  /*4e670*/  IADD3 R4, P6, PT, R6.reuse, R68, RZ ;  /* 0x0000004406047210 */ /* 0x040fe20007fde0ff */
[----:B------:R-:W2:Y:S04]  /*4e680*/  LDCU UR4, c[0x0][0x398] ;  /* 0x00007300ff0477ac */ /* 0x000ea80008000800 */
[----:B------:R-:W-:Y:S01]  /*4e690*/  IMAD.X R5, R7, 0x1, R3, P6 ;  /* 0x0000000107057824 */ /* 0x000fe200030e0603 */
[----:B------:R-:W-:Y:S01]  /*4e6a0*/  ISETP.LT.AND P3, PT, R89, UR8, !P3 ;  /* 0x0000000859007c0c */ /* 0x000fe2000df61270 */
[----:B------:R-:W2:Y:S03]  /*4e6b0*/  LDCU UR8, c[0x0][0x398] ;  /* 0x00007300ff0877ac */ /* 0x000ea60008000800 */
[----:B------:R4:W-:Y:S01]  /*4e6c0*/  @P5 STG.E.U8 desc[UR14][R4.64], R11 ;  /* 0x0000000b04005986 */ /* 0x0009e2000c10110e */
[----:B0-----:R-:W-:-:S02]  /*4e6d0*/  IADD3 R8, P6, PT, R6, R70, RZ ;  /* 0x0000004606087210 */ /* 0x001fc40007fde0ff */
[----:B----4-:R-:W-:Y:S01]  /*4e6e0*/  ISETP.LT.AND P5, PT, R66, UR10, !P0 ;  /* 0x0000000a42007c0c */ /* 0x010fe2000c7a1270 */
[----:B------:R-:W0:Y:S01]  /*4e6f0*/  LDCU UR10, c[0x0][0x398] ;  /* 0x00007300ff0a77ac */ /* 0x000e220008000800 */
[----:B-1----:R-:W-:Y:S01]  /*4e700*/  ISETP.GE.AND P2, PT, R10, UR6, PT ;  /* 0x000000060a007c0c */ /* 0x002fe2000bf46270 */
[----:B------:R-:W-:Y:S01]  /*4e710*/  IMAD.X R9, R7, 0x1, R69, P6 ;  /* 0x0000000107097824 */ /* 0x000fe200030e0645 */
[----:B------:R-:W-:Y:S01]  /*4e720*/  PRMT R12, R12, 0x9910, RZ ;  /* 0x000099100c0c7816 */ /* 0x000fe200000000ff */
[----:B------:R-:W1:Y:S01]  /*4e730*/  LDCU UR6, c[0x0][0x398] ;  /* 0x00007300ff0677ac */ /* 0x000e620008000800 */
[----:B------:R-:W-:Y:S01]  /*4e740*/  VIADD R5, R6, UR28 ;  /* 0x0000001c06057c36 */ /* 0x000fe20008000000 */
[----:B------:R-:W-:-:S04]  /*4e750*/  PRMT R4, R14, 0x9910, RZ ;  /* 0x000099100e047816 */ /* 0x000fc800000000ff */
[----:B------:R-:W-:Y:S02]  /*4e760*/  SHF.R.S32.HI R10, RZ, 0x1f, R5 ;  /* 0x0000001fff0a7819 */ /* 0x000fe40000011405 */
[----:B------:R-:W-:Y:S02]  /*4e770*/  IADD3 R6, P6, PT, R5, R0, RZ ;  /* 0x0000000005067210 */ /* 0x000fe40007fde0ff */
[----:B------:R-:W-:-:S03]  /*4e780*/  SHF.R.S32.HI R4, RZ, 0x8, R4 ;  /* 0x00000008ff047819 */ /* 0x000fc60000011404 */
[----:B------:R-:W-:Y:S01]  /*4e790*/  IMAD.X R7, R10, 0x1, R72, P6 ;  /* 0x000000010a077824 */ /* 0x000fe200030e0648 */
[----:B------:R-:W-:Y:S04]  /*4e7a0*/  @P3 STG.E.U8 desc[UR14][R8.64], R32 ;  /* 0x0000002008003986 */ /* 0x000fe8000c10110e */
[----:B------:R4:W-:Y:S02]  /*4e7b0*/  @P5 STG.E.U8 desc[UR14][R6.64], R4 ;  /* 0x0000000406005986 */ /* 0x0009e4000c10110e */
[----:B----4-:R-:W-:Y:S01]  /*4e7c0*/  PRMT R4, R11, 0x9910, RZ ;  /* 0x000099100b047816 */ /* 0x010fe200000000ff */
[----:B------:R-:W-:Y:S01]  /*4e7d0*/  IMAD.MOV.U32 R11, RZ, RZ, R12 ;  /* 0x000000ffff0b7224 */ /* 0x000fe200078e000c */
[----:B------:R-:W-:Y:S02]  /*4e7e0*/  F2FP.SATFINITE.E4M3.F32.PACK_AB_MERGE_C R13, R82, R81, RZ ;  /* 0x00000051520d723e */ /* 0x000fe400048070ff */
        /* <DEDUP_REMOVED lines=8> */
[----:B------:R-:W-:Y:S02]  /*4e870*/  IADD3 R8, P6, PT, R5, R2, RZ ;  /* 0x0000000205087210 */ /* 0x000fe40007fde0ff */
[----:B------:R-:W-:Y:S01]  /*4e880*/  ISETP.LT.AND P5, PT, R67, UR4, !P0 ;  /* 0x0000000443007c0c */ /* 0x000fe2000c7a1270 */
[----:B------:R-:W5:Y:S01]  /*4e890*/  LDCU UR4, c[0x0][0x39c] ;  /* 0x00007380ff0477ac */ /* 0x000f620008000800 */
[----:B-1----:R-:W-:Y:S01]  /*4e8a0*/  ISETP.LT.AND P3, PT, R91, UR6, !P0 ;  /* 0x000000065b007c0c */ /* 0x002fe2000c761270 */
[----:B------:R-:W-:Y:S01]  /*4e8b0*/  IMAD.X R9, R10, 0x1, R71, P6 ;  /* 0x000000010a097824 */ /* 0x000fe200030e0647 */
[----:B------:R-:W-:Y:S01]  /*4e8c0*/  IADD3 R6, P6, PT, R5, R68, RZ ;  /* 0x0000004405067210 */ /* 0x000fe20007fde0ff */
[----:B------:R-:W1:Y:S01]  /*4e8d0*/  LDCU UR6, c[0x0][0x398] ;  /* 0x00007300ff0677ac */ /* 0x000e620008000800 */
[----:B------:R-:W-:-:S02]  /*4e8e0*/  SHF.R.S32.HI R11, RZ, 0x8, R11 ;  /* 0x00000008ff0b7819 */ /* 0x000fc4000001140b */
[----:B------:R-:W-:Y:S01]  /*4e8f0*/  SHF.R.S32.HI R4, RZ, 0x8, R4 ;  /* 0x00000008ff047819 */ /* 0x000fe20000011404 */
[----:B------:R-:W-:Y:S01]  /*4e900*/  IMAD.X R7, R10, 0x1, R3, P6 ;  /* 0x000000010a077824 */ /* 0x000fe200030e0603 */
[----:B------:R-:W-:Y:S01]  /*4e910*/  ISETP.LT.AND P0, PT, R89, UR8, !P0 ;  /* 0x0000000859007c0c */ /* 0x000fe2000c701270 */
[----:B------:R-:W1:Y:S02]  /*4e920*/  LDCU UR8, c[0x0][0x398] ;  /* 0x00007300ff0877ac */ /* 0x000e640008000800 */
[----:B------:R5:W-:Y:S04]  /*4e930*/  @P5 STG.E.U8 desc[UR14][R8.64], R11 ;  /* 0x0000000b08005986 */ /* 0x000be8000c10110e */
[----:B------:R1:W-:Y:S01]  /*4e940*/  @P3 STG.E.U8 desc[UR14][R6.64], R4 ;  /* 0x0000000406003986 */ /* 0x0003e2000c10110e */
[----:B0-----:R-:W-:Y:S01]  /*4e950*/  ISETP.LT.AND P5, PT, R66, UR10, !P4 ;  /* 0x0000000a42007c0c */ /* 0x001fe2000e7a1270 */
[----:B------:R-:W0:Y:S01]  /*4e960*/  LDCU UR10, c[0x0][0x398] ;  /* 0x00007300ff0a77ac */ /* 0x000e220008000800 */
[----:B-----5:R-:W-:-:S02]  /*4e970*/  IADD3 R8, P3, PT, R5, R70, RZ ;  /* 0x0000004605087210 */ /* 0x020fc40007f7e0ff */
[----:B------:R-:W-:Y:S01]  /*4e980*/  PRMT R11, R32, 0x9910, RZ ;  /* 0x00009910200b7816 */ /* 0x000fe200000000ff */
[----:B-1----:R-:W-:Y:S02]  /*4e990*/  VIADD R4, R5, UR28 ;  /* 0x0000001c05047c36 */ /* 0x002fe40008000000 */
        /* <DEDUP_REMOVED lines=10> */
[----:B------:R-:W5:Y:S02]  /*4ea40*/  LDCU UR6, c[0x0][0x39c] ;  /* 0x00007380ff0677ac */ /* 0x000f640008000800 */
[----:B------:R0:W-:Y:S01]  /*4ea50*/  @P5 STG.E.U8 desc[UR14][R6.64], R13 ;  /* 0x0000000d06005986 */ /* 0x0001e2000c10110e */
[----:B------:R-:W-:Y:S01]  /*4ea60*/  ISETP.LT.AND P5, PT, R67, UR12, !P4 ;  /* 0x0000000c43007c0c */ /* 0x000fe2000e7a1270 */
[----:B------:R-:W0:Y:S01]  /*4ea70*/  LDCU UR12, c[0x0][0x398] ;  /* 0x00007300ff0c77ac */ /* 0x000e220008000800 */
[----:B------:R-:W2:Y:S01]  /*4ea80*/  LDCU UR4, c[0x0][0x39c] ;  /* 0x00007380ff0477ac */ /* 0x000ea20008000800 */
[----:B-1----:R-:W-:-:S05]  /*4ea90*/  IADD3 R10, P6, PT, R4, R2, RZ ;  /* 0x00000002040a7210 */ /* 0x002fca0007fde0ff */
[----:B------:R-:W-:Y:S01]  /*4eaa0*/  IMAD.X R11, R5, 0x1, R71, P6 ;  /* 0x00000001050b7824 */ /* 0x000fe200030e0647 */
[C---:B------:R-:W-:Y:S02]  /*4eab0*/  IADD3 R8, P6, PT, R4.reuse, R68, RZ ;  /* 0x0000004404087210 */ /* 0x040fe40007fde0ff */
[----:B------:R-:W-:Y:S01]  /*4eac0*/  ISETP.LT.AND P4, PT, R89, UR16, !P4 ;  /* 0x0000001059007c0c */ /* 0x000fe2000e781270 */
[----:B------:R-:W1:Y:S02]  /*4ead0*/  LDCU UR16, c[0x0][0x398] ;  /* 0x00007300ff1077ac */ /* 0x000e640008000800 */
[C---:B------:R-:W-:Y:S01]  /*4eae0*/  IMAD.X R9, R5.reuse, 0x1, R3, P6 ;  /* 0x0000000105097824 */ /* 0x040fe200030e0603 */
[C---:B0-----:R-:W-:Y:S01]  /*4eaf0*/  IADD3 R6, P6, PT, R4.reuse, R70, RZ ;  /* 0x0000004604067210 */ /* 0x041fe20007fde0ff */
[----:B------:R0:W-:Y:S04]  /*4eb00*/  @P5 STG.E.U8 desc[UR14][R10.64], R12 ;  /* 0x0000000c0a005986 */ /* 0x0001e8000c10110e */
[----:B------:R-:W-:Y:S01]  /*4eb10*/  IMAD.X R7, R5, 0x1, R69, P6 ;  /* 0x0000000105077824 */ /* 0x000fe200030e0645 */
[----:B------:R-:W-:Y:S01]  /*4eb20*/  @P0 STG.E.U8 desc[UR14][R8.64], R14 ;  /* 0x0000000e08000986 */ /* 0x000fe2000c10110e */
[----:B------:R-:W-:-:S03]  /*4eb30*/  VIADD R4, R4, UR28 ;  /* 0x0000001c04047c36 */ /* 0x000fc60008000000 */
[----:B------:R1:W-:Y:S01]  /*4eb40*/  @P4 STG.E.U8 desc[UR14][R6.64], R34 ;  /* 0x0000002206004986 */ /* 0x0003e2000c10110e */
[----:B------:R-:W-:Y:S01]  /*4eb50*/  ISETP.LT.AND P0, PT, R66, UR8, !P2 ;  /* 0x0000000842007c0c */ /* 0x000fe2000d701270 */
[----:B------:R-:W2:Y:S01]  /*4eb60*/  LDCU UR8, c[0x0][0x398] ;  /* 0x00007300ff0877ac */ /* 0x000ea20008000800 */
[----:B------:R-:W-:Y:S02]  /*4eb70*/  ISETP.LT.AND P5, PT, R67, UR10, !P2 ;  /* 0x0000000a43007c0c */ /* 0x000fe4000d7a1270 */
[----:B0-----:R-:W-:Y:S01]  /*4eb80*/  PRMT R11, R12, 0x9910, RZ ;  /* 0x000099100c0b7816 */ /* 0x001fe200000000ff */
[----:B------:R-:W0:Y:S01]  /*4eb90*/  LDCU UR10, c[0x0][0x398] ;  /* 0x00007300ff0a77ac */ /* 0x000e220008000800 */
[----:B------:R-:W-:Y:S02]  /*4eba0*/  SHF.R.S32.HI R5, RZ, 0x1f, R4 ;  /* 0x0000001fff057819 */ /* 0x000fe40000011404 */
[----:B-1----:R-:W-:Y:S02]  /*4ebb0*/  PRMT R6, R13, 0x9910, RZ ;  /* 0x000099100d067816 */ /* 0x002fe400000000ff */
[----:B------:R-:W-:-:S03]  /*4ebc0*/  IADD3 R8, P4, PT, R4, R0, RZ ;  /* 0x0000000004087210 */ /* 0x000fc60007f9e0ff */
[----:B------:R-:W-:Y:S01]  /*4ebd0*/  IMAD.MOV.U32 R12, RZ, RZ, R6 ;  /* 0x000000ffff0c7224 */ /* 0x000fe200078e0006 */
[----:B------:R-:W-:Y:S01]  /*4ebe0*/  IADD3 R6, P6, PT, R4, R2, RZ ;  /* 0x0000000204067210 */ /* 0x000fe20007fde0ff */
[C---:B------:R-:W-:Y:S01]  /*4ebf0*/  IMAD.X R9, R5.reuse, 0x1, R72, P4 ;  /* 0x0000000105097824 */ /* 0x040fe200020e0648 */
[----:B------:R-:W-:Y:S02]  /*4ec00*/  SHF.R.S32.HI R11, RZ, 0x8, R11 ;  /* 0x00000008ff0b7819 */ /* 0x000fe4000001140b */
[----:B------:R-:W-:Y:S01]  /*4ec10*/  SHF.R.S32.HI R12, RZ, 0x8, R12 ;  /* 0x00000008ff0c7819 */ /* 0x000fe2000001140c */
[----:B------:R-:W-:-:S04]  /*4ec20*/  IMAD.X R7, R5, 0x1, R71, P6 ;  /* 0x0000000105077824 */ /* 0x000fc800030e0647 */
[----:B------:R-:W-:Y:S04]  /*4ec30*/  @P0 STG.E.U8 desc[UR14][R8.64], R12 ;  /* 0x0000000c08000986 */ /* 0x000fe8000c10110e */
[----:B------:R2:W-:Y:S02]  /*4ec40*/  @P5 STG.E.U8 desc[UR14][R6.64], R11 ;  /* 0x0000000b06005986 */ /* 0x0005e4000c10110e */
[----:B--2---:R-:W-:Y:S02]  /*4ec50*/  F2FP.SATFINITE.E4M3.F32.PACK_AB_MERGE_C R11, R86, R85, RZ ;  /* 0x00000055560b723e */ /* 0x004fe400048070ff */
[----:B------:R-:W2:Y:S04]  /*4ec60*/  LDL.LU R85, [R1+0x88] ;  /* 0x0000880001557983 */ /* 0x000ea80000300800 */
[----:B------:R-:W2:Y:S01]  /*4ec70*/  LDL.LU R86, [R1+0x8c] ;  /* 0x00008c0001567983 */ /* 0x000ea20000300800 */
[----:B------:R-:W-:Y:S01]  /*4ec80*/  ISETP.LT.AND P6, PT, R91, UR12, !P2 ;  /* 0x0000000c5b007c0c */ /* 0x000fe2000d7c1270 */
[----:B------:R-:W-:Y:S01]  /*4ec90*/  VIADD R7, R88, 0x22 ;  /* 0x0000002258077836 */ /* 0x000fe20000000000 */
[----:B------:R-:W-:Y:S01]  /*4eca0*/  IADD3 R6, P5, PT, R4, R68, RZ ;  /* 0x0000004404067210 */ /* 0x000fe20007fbe0ff */
[----:B------:R-:W-:Y:S01]  /*4ecb0*/  VIADD R10, R88, 0x21 ;  /* 0x00000021580a7836 */ /* 0x000fe20000000000 */
[----:B------:R-:W-:Y:S01]  /*4ecc0*/  PRMT R8, R14, 0x9910, RZ ;  /* 0x000099100e087816 */ /* 0x000fe200000000ff */
[----:B------:R-:W1:Y:S01]  /*4ecd0*/  LDCU UR12, c[0x0][0x398] ;  /* 0x00007300ff0c77ac */ /* 0x000e620008000800 */
[----:B-----5:R-:W-:Y:S01]  /*4ece0*/  ISETP.GE.AND P0, PT, R7, UR6, PT ;  /* 0x0000000607007c0c */ /* 0x020fe2000bf06270 */
[----:B------:R-:W-:Y:S01]  /*4ecf0*/  IMAD.X R7, R5, 0x1, R3, P5 ;  /* 0x0000000105077824 */ /* 0x000fe200028e0603 */
[----:B------:R-:W-:Y:S01]  /*4ed00*/  SHF.R.S32.HI R8, RZ, 0x8, R8 ;  /* 0x00000008ff087819 */ /* 0x000fe20000011408 */
[----:B------:R-:W5:Y:S01]  /*4ed10*/  LDCU UR6, c[0x0][0x398] ;  /* 0x00007300ff0677ac */ /* 0x000f620008000800 */
[----:B------:R-:W-:-:S03]  /*4ed20*/  ISETP.LT.AND P5, PT, R89, UR16, !P2 ;  /* 0x0000001059007c0c */ /* 0x000fc6000d7a1270 */
[----:B------:R0:W-:Y:S01]  /*4ed30*/  @P6 STG.E.U8 desc[UR14][R6.64], R8 ;  /* 0x0000000806006986 */ /* 0x0001e2000c10110e */
[----:B------:R-:W-:Y:S01]  /*4ed40*/  PRMT R9, R34, 0x9910, RZ ;  /* 0x0000991022097816 */ /* 0x000fe200000000ff */
[----:B------:R-:W1:Y:S03]  /*4ed50*/  LDCU UR16, c[0x0][0x398] ;  /* 0x00007300ff1077ac */ /* 0x000e660008000800 */
[----:B------:R-:W-:Y:S02]  /*4ed60*/  SHF.R.S32.HI R9, RZ, 0x8, R9 ;  /* 0x00000008ff097819 */ /* 0x000fe40000011409 */
[C---:B0-----:R-:W-:Y:S01]  /*4ed70*/  IADD3 R6, P2, PT, R4.reuse, R70, RZ ;  /* 0x0000004604067210 */ /* 0x041fe20007f5e0ff */
[----:B------:R-:W-:-:S04]  /*4ed80*/  VIADD R4, R4, UR28 ;  /* 0x0000001c04047c36 */ /* 0x000fc80008000000 */
[----:B------:R-:W-:Y:S01]  /*4ed90*/  IMAD.X R7, R5, 0x1, R69, P2 ;  /* 0x0000000105077824 */ /* 0x000fe200010e0645 */
[----:B------:R-:W-:Y:S02]  /*4eda0*/  SHF.R.S32.HI R5, RZ, 0x1f, R4 ;  /* 0x0000001fff057819 */ /* 0x000fe40000011404 */
[----:B------:R-:W-:Y:S02]  /*4edb0*/  IADD3 R8, P6, PT, R4, R0, RZ ;  /* 0x0000000004087210 */ /* 0x000fe40007fde0ff */
[----:B------:R-:W-:Y:S01]  /*4edc0*/  ISETP.LT.AND P2, PT, R66, UR8, !P3 ;  /* 0x0000000842007c0c */ /* 0x000fe2000df41270 */
[----:B------:R0:W-:Y:S01]  /*4edd0*/  @P5 STG.E.U8 desc[UR14][R6.64], R9 ;  /* 0x0000000906005986 */ /* 0x0001e2000c10110e */
[----:B------:R-:W-:Y:S01]  /*4ede0*/  ISETP.LT.AND P5, PT, R67, UR10, !P3 ;  /* 0x0000000a43007c0c */ /* 0x000fe2000dfa1270 */
[----:B------:R-:W1:Y:S01]  /*4edf0*/  LDCU UR8, c[0x0][0x398] ;  /* 0x00007300ff0877ac */ /* 0x000e620008000800 */
[----:B------:R-:W-:Y:S02]  /*4ee00*/  F2FP.SATFINITE.E4M3.F32.PACK_AB_MERGE_C R12, R78, R77, RZ ;  /* 0x0000004d4e0c723e */ /* 0x000fe400048070ff */
[----:B------:R-:W-:Y:S01]  /*4ee10*/  F2FP.SATFINITE.E4M3.F32.PACK_AB_MERGE_C R13, R80, R79, RZ ;  /* 0x0000004f500d723e */ /* 0x000fe200048070ff */
[----:B------:R-:W1:Y:S01]  /*4ee20*/  LDCU UR10, c[0x0][0x398] ;  /* 0x00007300ff0a77ac */ /* 0x000e620008000800 */
[----:B0-----:R-:W-:Y:S01]  /*4ee30*/  IMAD.X R9, R5, 0x1, R72, P6 ;  /* 0x0000000105097824 */ /* 0x001fe200030e0648 */
[----:B------:R-:W-:-:S05]  /*4ee40*/  IADD3 R6, P6, PT, R4, R2, RZ ;  /* 0x0000000204067210 */ /* 0x000fca0007fde0ff */
[----:B------:R-:W-:Y:S01]  /*4ee50*/  IMAD.X R7, R5, 0x1, R71, P6 ;  /* 0x0000000105077824 */ /* 0x000fe200030e0647 */
[----:B-----5:R-:W-:Y:S01]  /*4ee60*/  ISETP.LT.AND P6, PT, R91, UR6, !P3 ;  /* 0x000000065b007c0c */ /* 0x020fe2000dfc1270 */
[----:B------:R-:W-:Y:S01]  /*4ee70*/  @P2 STG.E.U8 desc[UR14][R8.64], R12 ;  /* 0x0000000c08002986 */ /* 0x000fe2000c10110e */
[----:B------:R-:W-:Y:S01]  /*4ee80*/  ISETP.GE.AND P4, PT, R10, UR4, PT ;  /* 0x000000040a007c0c */ /* 0x000fe2000bf86270 */
[----:B------:R-:W0:Y:S02]  /*4ee90*/  LDCU UR4, c[0x0][0x39c] ;  /* 0x00007380ff0477ac */ /* 0x000e240008000800 */
[----:B------:R5:W-:Y:S01]  /*4eea0*/  @P5 STG.E.U8 desc[UR14][R6.64], R13 ;  /* 0x0000000d06005986 */ /* 0x000be2000c10110e */
[----:B-1----:R-:W-:Y:S01]  /*4eeb0*/  ISETP.LT.AND P3, PT, R89, UR8, !P3 ;  /* 0x0000000859007c0c */ /* 0x002fe2000df61270 */
[----:B------:R-:W-:Y:S01]  /*4eec0*/  VIADD R10, R88, 0x23 ;  /* 0x00000023580a7836 */ /* 0x000fe20000000000 */
[----:B------:R-:W-:Y:S01]  /*4eed0*/  F2FP.SATFINITE.E4M3.F32.PACK_AB_MERGE_C R36, R37, R36, RZ ;  /* 0x000000242524723e */ /* 0x000fe200048070ff */
[----:B------:R-:W1:Y:S01]  /*4eee0*/  LDCU UR6, c[0x0][0x398] ;  /* 0x00007300ff0677ac */ /* 0x000e620008000800 */
[----:B----4-:R-:W-:-:S02]  /*4eef0*/  F2FP.SATFINITE.E4M3.F32.PACK_AB_MERGE_C R14, R82, R81, RZ ;  /* 0x00000051520e723e */ /* 0x010fc400048070ff */
[----:B------:R-:W4:Y:S01]  /*4ef00*/  LDL.LU R81, [R1+0x290] ;  /* 0x0002900001517983 */ /* 0x000f220000300800 */
[----:B---3--:R-:W-:Y:S01]  /*4ef10*/  F2FP.SATFINITE.E4M3.F32.PACK_AB_MERGE_C R15, R84, R83, RZ ;  /* 0x00000053540f723e */ /* 0x008fe200048070ff */
[----:B------:R-:W3:Y:S02]  /*4ef20*/  LDCU UR8, c[0x0][0x398] ;  /* 0x00007300ff0877ac */ /* 0x000ee40008000800 */
[----:B------:R-:W4:Y:S01]  /*4ef30*/  LDL.LU R82, [R1+0x294] ;  /* 0x0002940001527983 */ /* 0x000f220000300800 */
[----:B-----5:R-:W-:-:S03]  /*4ef40*/  IADD3 R6, P5, PT, R4, R68, RZ ;  /* 0x0000004404067210 */ /* 0x020fc60007fbe0ff */
[----:B------:R-:W5:Y:S02]  /*4ef50*/  LDL.LU R83, [R1+0x190] ;  /* 0x0001900001537983 */ /* 0x000f640000300800 */
[----:B------:R-:W-:Y:S01]  /*4ef60*/  IMAD.X R7, R5, 0x1, R3, P5 ;  /* 0x0000000105077824 */ /* 0x000fe200028e0603 */
[----:B0-----:R-:W-:Y:S01]  /*4ef70*/  ISETP.GE.AND P2, PT, R10, UR4, PT ;  /* 0x000000040a007c0c */ /* 0x001fe2000bf46270 */
[----:B------:R-:W5:Y:S04]  /*4ef80*/  LDL.LU R84, [R1+0x194] ;  /* 0x0001940001547983 */ /* 0x000f680000300800 */
[----:B------:R-:W-:Y:S01]  /*4ef90*/  @P6 STG.E.U8 desc[UR14][R6.64], R11 ;  /* 0x0000000b06006986 */ /* 0x000fe2000c10110e */
[----:B------:R-:W-:Y:S01]  /*4efa0*/  IADD3 R8, P6, PT, R4, R70, RZ ;  /* 0x0000004604087210 */ /* 0x000fe20007fde0ff */
[----:B------:R-:W0:Y:S01]  /*4efb0*/  LDCU UR4, c[0x0][0x398] ;  /* 0x00007300ff0477ac */ /* 0x000e220008000800 */
        /* <DEDUP_REMOVED lines=9> */
[----:B------:R-:W-:Y:S01]  /*4f050*/  ISETP.LT.AND P5, PT, R66, UR10, !P4 ;  /* 0x0000000a42007c0c */ /* 0x000fe2000e7a1270 */
[----:B------:R-:W0:Y:S03]  /*4f060*/  LDCU UR10, c[0x0][0x398] ;  /* 0x00007300ff0a77ac */ /* 0x000e260008000800 */
[----:B------:R-:W-:-:S02]  /*4f070*/  SHF.R.S32.HI R5, RZ, 0x1f, R4 ;  /* 0x0000001fff057819 */ /* 0x000fc40000011404 */
[----:B------:R-:W-:Y:S02]  /*4f080*/  IADD3 R6, P6, PT, R4, R0, RZ ;  /* 0x0000000004067210 */ /* 0x000fe40007fde0ff */
[----:B------:R-:W-:-:S03]  /*4f090*/  PRMT R9, R13, 0x9910, RZ ;  /* 0x000099100d097816 */ /* 0x000fc600000000ff */
[----:B------:R-:W-:Y:S01]  /*4f0a0*/  IMAD.X R7, R5, 0x1, R72, P6 ;  /* 0x0000000105077824 */ /* 0x000fe200030e0648 */
[----:B------:R-:W-:Y:S01]  /*4f0b0*/  ISETP.LT.AND P3, PT, R67, UR4, !P4 ;  /* 0x0000000443007c0c */ /* 0x000fe2000e761270 */
[----:B------:R-:W0:Y:S03]  /*4f0c0*/  LDCU UR4, c[0x0][0x39c] ;  /* 0x00007380ff0477ac */ /* 0x000e260008000800 */
[----:B------:R3:W-:Y:S01]  /*4f0d0*/  @P5 STG.E.U8 desc[UR14][R6.64], R8 ;  /* 0x0000000806005986 */ /* 0x0007e2000c10110e */
[----:B-1----:R-:W-:Y:S01]  /*4f0e0*/  ISETP.LT.AND P5, PT, R91, UR6, !P4 ;  /* 0x000000065b007c0c */ /* 0x002fe2000e7a1270 */
[----:B------:R-:W1:Y:S01]  /*4f0f0*/  LDCU UR6, c[0x0][0x39c] ;  /* 0x00007380ff0677ac */ /* 0x000e620008000800 */
[----:B---3--:R-:W-:Y:S01]  /*4f100*/  IADD3 R8, P6, PT, R4, R2, RZ ;  /* 0x0000000204087210 */ /* 0x008fe20007fde0ff */
[----:B------:R-:W-:-:S04]  /*4f110*/  IMAD.MOV.U32 R7, RZ, RZ, R9 ;  /* 0x000000ffff077224 */ /* 0x000fc800078e0009 */
[----:B------:R-:W-:Y:S01]  /*4f120*/  IMAD.X R9, R5, 0x1, R71, P6 ;  /* 0x0000000105097824 */ /* 0x000fe200030e0647 */
[----:B------:R-:W-:Y:S02]  /*4f130*/  SHF.R.S32.HI R7, RZ, 0x8, R7 ;  /* 0x00000008ff077819 */ /* 0x000fe40000011407 */
[----:B------:R-:W-:-:S03]  /*4f140*/  IADD3 R6, P6, PT, R4, R68, RZ ;  /* 0x0000004404067210 */ /* 0x000fc60007fde0ff */
[----:B------:R3:W-:Y:S01]  /*4f150*/  @P3 STG.E.U8 desc[UR14][R8.64], R7 ;  /* 0x0000000708003986 */ /* 0x0007e2000c10110e */
[----:B0-----:R-:W-:Y:S01]  /*4f160*/  ISETP.LT.AND P3, PT, R66, UR10, !P0 ;  /* 0x0000000a42007c0c */ /* 0x001fe2000c761270 */
[----:B------:R-:W0:Y:S01]  /*4f170*/  LDCU UR10, c[0x0][0x398] ;  /* 0x00007300ff0a77ac */ /* 0x000e220008000800 */
[----:B---3--:R-:W-:Y:S01]  /*4f180*/  IMAD.X R7, R5, 0x1, R3, P6 ;  /* 0x0000000105077824 */ /* 0x008fe200030e0603 */
[----:B------:R-:W-:Y:S02]  /*4f190*/  SHF.R.S32.HI R8, RZ, 0x8, R10 ;  /* 0x00000008ff087819 */ /* 0x000fe4000001140a */
[----:B------:R-:W-:Y:S02]  /*4f1a0*/  PRMT R9, R36, 0x9910, RZ ;  /* 0x0000991024097816 */ /* 0x000fe400000000ff */
[----:B------:R-:W-:Y:S01]  /*4f1b0*/  ISETP.LT.AND P6, PT, R89, UR8, !P4 ;  /* 0x0000000859007c0c */ /* 0x000fe2000e7c1270 */
[----:B------:R3:W-:Y:S01]  /*4f1c0*/  @P5 STG.E.U8 desc[UR14][R6.64], R8 ;  /* 0x0000000806005986 */ /* 0x0007e2000c10110e */
[----:B------:R-:W-:Y:S01]  /*4f1d0*/  VIADD R10, R88, 0x24 ;  /* 0x00000024580a7836 */ /* 0x000fe20000000000 */
[----:B------:R-:W-:Y:S01]  /*4f1e0*/  F2FP.SATFINITE.E4M3.F32.PACK_AB_MERGE_C R38, R39, R38, RZ ;  /* 0x000000262726723e */ /* 0x000fe200048070ff */
[----:B------:R-:W0:Y:S01]  /*4f1f0*/  LDCU UR8, c[0x0][0x398] ;  /* 0x00007300ff0877ac */ /* 0x000e220008000800 */
[----:B---3--:R-:W-:Y:S01]  /*4f200*/  IADD3 R8, P4, PT, R4, R70, RZ ;  /* 0x0000004604087210 */ /* 0x008fe20007f9e0ff */
        /* <DEDUP_REMOVED lines=8> */
[----:B----4-:R-:W-:Y:S01]  /*4f290*/  F2FP.SATFINITE.E4M3.F32.PACK_AB_MERGE_C R13, R82, R81, RZ ;  /* 0x00000051520d723e */ /* 0x010fe200048070ff */
[----:B------:R-:W4:Y:S01]  /*4f2a0*/  LDCU UR12, c[0x0][0x398] ;  /* 0x00007300ff0c77ac */ /* 0x000f220008000800 */
[----:B---3--:R-:W-:Y:S01]  /*4f2b0*/  IADD3 R8, P6, PT, R4, R2, RZ ;  /* 0x0000000204087210 */ /* 0x008fe20007fde0ff */
[----:B------:R-:W-:-:S04]  /*4f2c0*/  IMAD.X R7, R5, 0x1, R72, P5 ;  /* 0x0000000105077824 */ /* 0x000fc800028e0648 */
[----:B------:R-:W-:Y:S01]  /*4f2d0*/  IMAD.X R9, R5, 0x1, R71, P6 ;  /* 0x0000000105097824 */ /* 0x000fe200030e0647 */
[----:B------:R3:W-:Y:S01]  /*4f2e0*/  @P3 STG.E.U8 desc[UR14][R6.64], R14 ;  /* 0x0000000e06003986 */ /* 0x0007e2000c10110e */
[----:B------:R-:W-:Y:S01]  /*4f2f0*/  ISETP.LT.AND P5, PT, R91, UR16, !P0 ;  /* 0x000000105b007c0c */ /* 0x000fe2000c7a1270 */
[----:B------:R-:W0:Y:S01]  /*4f300*/  LDCU UR16, c[0x0][0x398] ;  /* 0x00007300ff1077ac */ /* 0x000e220008000800 */
[----:B------:R-:W-:Y:S01]  /*4f310*/  ISETP.LT.AND P0, PT, R89, UR18, !P0 ;  /* 0x0000001259007c0c */ /* 0x000fe2000c701270 */
[----:B------:R1:W-:Y:S01]  /*4f320*/  @P4 STG.E.U8 desc[UR14][R8.64], R15 ;  /* 0x0000000f08004986 */ /* 0x0003e2000c10110e */
[----:B---3--:R-:W-:Y:S01]  /*4f330*/  VIADD R7, R88, 0x25 ;  /* 0x0000002558077836 */ /* 0x008fe20000000000 */
[C---:B------:R-:W-:Y:S01]  /*4f340*/  IADD3 R6, P6, PT, R4.reuse, R68, RZ ;  /* 0x0000004404067210 */ /* 0x040fe20007fde0ff */
[----:B------:R-:W3:Y:S03]  /*4f350*/  LDCU UR18, c[0x0][0x398] ;  /* 0x00007300ff1277ac */ /* 0x000ee60008000800 */
[----:B-1----:R-:W-:Y:S01]  /*4f360*/  ISETP.GE.AND P4, PT, R7, UR6, PT ;  /* 0x0000000607007c0c */ /* 0x002fe2000bf86270 */
[----:B------:R-:W-:Y:S01]  /*4f370*/  IMAD.X R7, R5, 0x1, R3, P6 ;  /* 0x0000000105077824 */ /* 0x000fe200030e0603 */
[----:B------:R-:W-:Y:S01]  /*4f380*/  IADD3 R8, P6, PT, R4, R70, RZ ;  /* 0x0000004604087210 */ /* 0x000fe20007fde0ff */
[----:B------:R-:W1:Y:S01]  /*4f390*/  LDCU UR6, c[0x0][0x398] ;  /* 0x00007300ff0677ac */ /* 0x000e620008000800 */
[----:B------:R-:W-:-:S03]  /*4f3a0*/  ISETP.GE.AND P3, PT, R10, UR4, PT ;  /* 0x000000040a007c0c */ /* 0x000fc6000bf66270 */
[----:B------:R-:W-:Y:S01]  /*4f3b0*/  IMAD.X R9, R5, 0x1, R69, P6 ;  /* 0x0000000105097824 */ /* 0x000fe200030e0645 */
[----:B------:R-:W-:Y:S01]  /*4f3c0*/  PRMT R10, R14, 0x9910, RZ ;  /* 0x000099100e0a7816 */ /* 0x000fe200000000ff */
[----:B------:R-:W-:Y:S01]  /*4f3d0*/  @P5 STG.E.U8 desc[UR14][R6.64], R11 ;  /* 0x0000000b06005986 */ /* 0x000fe2000c10110e */
[----:B------:R-:W-:Y:S01]  /*4f3e0*/  VIADD R4, R4, UR28 ;  /* 0x0000001c04047c36 */ /* 0x000fe20008000000 */
[----:B------:R-:W0:Y:S02]  /*4f3f0*/  LDCU UR4, c[0x0][0x39c] ;  /* 0x00007380ff0477ac */ /* 0x000e240008000800 */
[----:B------:R1:W-:Y:S02]  /*4f400*/  @P0 STG.E.U8 desc[UR14][R8.64], R38 ;  /* 0x0000002608000986 */ /* 0x0003e4000c10110e */
[----:B-1----:R-:W-:Y:S02]  /*4f410*/  SHF.R.S32.HI R8, RZ, 0x8, R10 ;  /* 0x00000008ff087819 */ /* 0x002fe4000001140a */
[----:B------:R-:W-:-:S02]  /*4f420*/  PRMT R10, R15, 0x9910, RZ ;  /* 0x000099100f0a7816 */ /* 0x000fc400000000ff */
[----:B------:R-:W-:Y:S02]  /*4f430*/  F2FP.SATFINITE.E4M3.F32.PACK_AB_MERGE_C R15, R90, R87, RZ ;  /* 0x000000575a0f723e */ /* 0x000fe400048070ff */
[----:B--2---:R-:W-:Y:S02]  /*4f440*/  F2FP.SATFINITE.E4M3.F32.PACK_AB_MERGE_C R14, R86, R85, RZ ;  /* 0x00000055560e723e */ /* 0x004fe400048070ff */
[----:B------:R-:W2:Y:S04]  /*4f450*/  LDL.LU R85, [R1+0x198] ;  /* 0x0001980001557983 */ /* 0x000ea80000300800 */
[----:B------:R-:W2:Y:S04]  /*4f460*/  LDL.LU R86, [R1+0x19c] ;  /* 0x00019c0001567983 */ /* 0x000ea80000300800 */
[----:B------:R-:W3:Y:S04]  /*4f470*/  LDL.LU R87, [R1+0x98] ;  /* 0x0000980001577983 */ /* 0x000ee80000300800 */
[----:B------:R-:W3:Y:S01]  /*4f480*/  LDL.LU R90, [R1+0x9c] ;  /* 0x00009c00015a7983 */ /* 0x000ee20000300800 */
[----:B0-----:R-:W-:Y:S01]  /*4f490*/  ISETP.LT.AND P5, PT, R66, UR8, !P2 ;  /* 0x0000000842007c0c */ /* 0x001fe2000d7a1270 */
[----:B------:R-:W0:Y:S01]  /*4f4a0*/  LDCU UR8, c[0x0][0x398] ;  /* 0x00007300ff0877ac */ /* 0x000e220008000800 */
[----:B------:R-:W-:-:S02]  /*4f4b0*/  SHF.R.S32.HI R5, RZ, 0x1f, R4 ;  /* 0x0000001fff057819 */ /* 0x000fc40000011404 */
[----:B------:R-:W-:Y:S02]  /*4f4c0*/  IADD3 R6, P6, PT, R4, R0, RZ ;  /* 0x0000000004067210 */ /* 0x000fe40007fde0ff */
[----:B------:R-:W-:Y:S01]  /*4f4d0*/  ISETP.LT.AND P0, PT, R67, UR6, !P2 ;  /* 0x0000000643007c0c */ /* 0x000fe2000d701270 */
[----:B------:R-:W1:Y:S02]  /*4f4e0*/  LDCU UR6, c[0x0][0x398] ;  /* 0x00007300ff0677ac */ /* 0x000e640008000800 */
[----:B------:R-:W-:-:S05]  /*4f4f0*/  IMAD.X R7, R5, 0x1, R72, P6 ;  /* 0x0000000105077824 */ /* 0x000fca00030e0648 */
[----:B------:R0:W-:Y:S01]  /*4f500*/  @P5 STG.E.U8 desc[UR14][R6.64], R8 ;  /* 0x0000000806005986 */ /* 0x0001e2000c10110e */
[----:B------:R-:W-:Y:S01]  /*4f510*/  ISETP.LT.AND P5, PT, R91, UR10, !P2 ;  /* 0x0000000a5b007c0c */ /* 0x000fe2000d7a1270 */
[----:B------:R-:W1:Y:S01]  /*4f520*/  LDCU UR10, c[0x0][0x398] ;  /* 0x00007300ff0a77ac */ /* 0x000e620008000800 */
[----:B------:R-:W-:Y:S02]  /*4f530*/  SHF.R.S32.HI R10, RZ, 0x8, R10 ;  /* 0x00000008ff0a7819 */ /* 0x000fe4000001140a */
[----:B0-----:R-:W-:Y:S01]  /*4f540*/  IADD3 R8, P6, PT, R4, R2, RZ ;  /* 0x0000000204087210 */ /* 0x001fe20007fde0ff */
[----:B------:R-:W-:Y:S01]  /*4f550*/  VIADD R7, R88, 0x26 ;  /* 0x0000002658077836 */ /* 0x000fe20000000000 */
[----:B------:R-:W-:-:S03]  /*4f560*/  PRMT R11, R11, 0x9910, RZ ;  /* 0x000099100b0b7816 */ /* 0x000fc600000000ff */
[----:B------:R-:W-:Y:S01]  /*4f570*/  IMAD.X R9, R5, 0x1, R71, P6 ;  /* 0x0000000105097824 */ /* 0x000fe200030e0647 */
[----:B------:R-:W-:-:S04]  /*4f580*/  IADD3 R6, P6, PT, R4, R68, RZ ;  /* 0x0000004404067210 */ /* 0x000fc80007fde0ff */
[----:B------:R0:W-:Y:S01]  /*4f590*/  @P0 STG.E.U8 desc[UR14][R8.64], R10 ;  /* 0x0000000a08000986 */ /* 0x0001e2000c10110e */
[----:B------:R-:W-:Y:S01]  /*4f5a0*/  ISETP.GE.AND P0, PT, R7, UR4, PT ;  /* 0x0000000407007c0c */ /* 0x000fe2000bf06270 */
[----:B------:R-:W-:Y:S01]  /*4f5b0*/  IMAD.X R7, R5, 0x1, R3, P6 ;  /* 0x0000000105077824 */ /* 0x000fe200030e0603 */
[----:B------:R-:W-:Y:S01]  /*4f5c0*/  ISETP.LT.AND P2, PT, R89, UR8, !P2 ;  /* 0x0000000859007c0c */ /* 0x000fe2000d741270 */
[----:B------:R-:W4:Y:S01]  /*4f5d0*/  LDCU UR8, c[0x0][0x398] ;  /* 0x00007300ff0877ac */ /* 0x000f220008000800 */
[----:B------:R-:W4:Y:S01]  /*4f5e0*/  LDCU UR4, c[0x0][0x39c] ;  /* 0x00007380ff0477ac */ /* 0x000f220008000800 */
        /* <DEDUP_REMOVED lines=15> */
[----:B-----5:R-:W-:Y:S01]  /*4f6e0*/  F2FP.SATFINITE.E4M3.F32.PACK_AB_MERGE_C R12, R84, R83, RZ ;  /* 0x00000053540c723e */ /* 0x020fe200048070ff */
[----:B------:R5:W-:Y:S01]  /*4f6f0*/  @P5 STG.E.U8 desc[UR14][R6.64], R13 ;  /* 0x0000000d06005986 */ /* 0x000be2000c10110e */
[----:B----4-:R-:W-:Y:S01]  /*4f700*/  ISETP.LT.AND P5, PT, R91, UR8, !P3 ;  /* 0x000000085b007c0c */ /* 0x010fe2000dfa1270 */
[----:B------:R-:W4:Y:S01]  /*4f710*/  LDCU UR8, c[0x0][0x398] ;  /* 0x00007300ff0877ac */ /* 0x000f220008000800 */
[----:B0-----:R-:W-:Y:S01]  /*4f720*/  IADD3 R8, P6, PT, R4, R2, RZ ;  /* 0x0000000204087210 */ /* 0x001fe20007fde0ff */
[----:B------:R-:W0:Y:S01]  /*4f730*/  LDCU UR10, c[0x0][0x398] ;  /* 0x00007300ff0a77ac */ /* 0x000e220008000800 */
[----:B------:R-:W-:Y:S01]  /*4f740*/  F2FP.SATFINITE.E4M3.F32.PACK_AB_MERGE_C R40, R41, R40, RZ ;  /* 0x000000282928723e */ /* 0x000fe200048070ff */
[----:B------:R-:W3:Y:S02]  /*4f750*/  LDL.LU R83, [R1+0x2a0] ;  /* 0x0002a00001537983 */ /* 0x000ee40000300800 */
[----:B------:R-:W-:Y:S01]  /*4f760*/  IMAD.X R9, R10, 0x1, R71, P6 ;  /* 0x000000010a097824 */ /* 0x000fe200030e0647 */
[----:B-----5:R-:W-:Y:S01]  /*4f770*/  IADD3 R6, P6, PT, R4, R68, RZ ;  /* 0x0000004404067210 */ /* 0x020fe20007fde0ff */
[----:B------:R-:W5:Y:S04]  /*4f780*/  LDL.LU R84, [R1+0x2a4] ;  /* 0x0002a40001547983 */ /* 0x000f680000300800 */
[----:B------:R-:W-:Y:S01]  /*4f790*/  IMAD.X R7, R10, 0x1, R3, P6 ;  /* 0x000000010a077824 */ /* 0x000fe200030e0603 */
[----:B------:R0:W-:Y:S01]  /*4f7a0*/  @P2 STG.E.U8 desc[UR14][R8.64], R12 ;  /* 0x0000000c08002986 */ /* 0x0001e2000c10110e */
[----:B------:R-:W-:Y:S01]  /*4f7b0*/  ISETP.GE.AND P2, PT, R5, UR4, PT ;  /* 0x0000000405007c0c */ /* 0x000fe2000bf46270 */
[----:B------:R-:W0:Y:S01]  /*4f7c0*/  LDCU UR4, c[0x0][0x398] ;  /* 0x00007300ff0477ac */ /* 0x000e220008000800 */
[----:B-1----:R-:W-:Y:S01]  /*4f7d0*/  ISETP.LT.AND P3, PT, R89, UR6, !P3 ;  /* 0x0000000659007c0c */ /* 0x002fe2000df61270 */
[----:B------:R-:W-:Y:S01]  /*4f7e0*/  VIADD R5, R4, UR28 ;  /* 0x0000001c04057c36 */ /* 0x000fe20008000000 */
[----:B------:R1:W-:Y:S01]  /*4f7f0*/  @P5 STG.E.U8 desc[UR14][R6.64], R14 ;  /* 0x0000000e06005986 */ /* 0x0003e2000c10110e */
[----:B----4-:R-:W-:Y:S01]  /*4f800*/  ISETP.LT.AND P5, PT, R66, UR8, !P4 ;  /* 0x0000000842007c0c */ /* 0x010fe2000e7a1270 */
[----:B------:R-:W4:Y:S01]  /*4f810*/  LDCU UR6, c[0x0][0x398] ;  /* 0x00007300ff0677ac */ /* 0x000f220008000800 */
[----:B0-----:R-:W-:Y:S01]  /*4f820*/  IADD3 R8, P6, PT, R4, R70, RZ ;  /* 0x0000004604087210 */ /* 0x001fe20007fde0ff */
[----:B------:R-:W0:Y:S01]  /*4f830*/  LDCU UR8, c[0x0][0x398] ;  /* 0x00007300ff0877ac */ /* 0x000e220008000800 */
[----:B------:R-:W-:-:S03]  /*4f840*/  SHF.R.S32.HI R11, RZ, 0x1f, R5 ;  /* 0x0000001fff0b7819 */ /* 0x000fc60000011405 */
[----:B------:R-:W-:Y:S01]  /*4f850*/  IMAD.X R9, R10, 0x1, R69, P6 ;  /* 0x000000010a097824 */ /* 0x000fe200030e0645 */
[----:B-1----:R-:W-:Y:S02]  /*4f860*/  IADD3 R6, P6, PT, R5, R0, RZ ;  /* 0x0000000005067210 */ /* 0x002fe40007fde0ff */
[----:B------:R-:W-:-:S03]  /*4f870*/  PRMT R4, R13, 0x9910, RZ ;  /* 0x000099100d047816 */ /* 0x000fc600000000ff */
[----:B------:R-:W-:Y:S01]  /*4f880*/  IMAD.X R7, R11, 0x1, R72, P6 ;  /* 0x000000010b077824 */ /* 0x000fe200030e0648 */
[----:B------:R-:W-:Y:S01]  /*4f890*/  SHF.R.S32.HI R4, RZ, 0x8, R4 ;  /* 0x00000008ff047819 */ /* 0x000fe20000011404 */
[----:B------:R1:W-:Y:S01]  /*4f8a0*/  @P3 STG.E.U8 desc[UR14][R8.64], R40 ;  /* 0x0000002808003986 */ /* 0x0003e2000c10110e */
[----:B------:R-:W-:Y:S01]  /*4f8b0*/  ISETP.LT.AND P3, PT, R91, UR10, !P4 ;  /* 0x0000000a5b007c0c */ /* 0x000fe2000e761270 */
[----:B------:R-:W0:Y:S02]  /*4f8c0*/  LDCU UR10, c[0x0][0x398] ;  /* 0x00007300ff0a77ac */ /* 0x000e240008000800 */
[----:B------:R4:W-:Y:S01]  /*4f8d0*/  @P5 STG.E.U8 desc[UR14][R6.64], R4 ;  /* 0x0000000406005986 */ /* 0x0009e2000c10110e */
[----:B------:R-:W-:Y:S01]  /*4f8e0*/  ISETP.LT.AND P5, PT, R67, UR4, !P4 ;  /* 0x0000000443007c0c */ /* 0x000fe2000e7a1270 */
[----:B------:R-:W0:Y:S01]  /*4f8f0*/  LDCU UR4, c[0x0][0x39c] ;  /* 0x00007380ff0477ac */ /* 0x000e220008000800 */
[----:B-1----:R-:W-:Y:S02]  /*4f900*/  IADD3 R8, P6, PT, R5, R2, RZ ;  /* 0x0000000205087210 */ /* 0x002fe40007fde0ff */
[----:B------:R-:W-:-:S03]  /*4f910*/  PRMT R10, R12, 0x9910, RZ ;  /* 0x000099100c0a7816 */ /* 0x000fc600000000ff */
[----:B------:R-:W-:Y:S01]  /*4f920*/  IMAD.X R9, R11, 0x1, R71, P6 ;  /* 0x000000010b097824 */ /* 0x000fe200030e0647 */
[----:B----4-:R-:W-:Y:S02]  /*4f930*/  IADD3 R6, P6, PT, R5, R68, RZ ;  /* 0x0000004405067210 */ /* 0x010fe40007fde0ff */
[----:B------:R-:W-:Y:S02]  /*4f940*/  PRMT R4, R14, 0x9910, RZ ;  /* 0x000099100e047816 */ /* 0x000fe400000000ff */
[----:B------:R-:W-:Y:S01]  /*4f950*/  SHF.R.S32.HI R10, RZ, 0x8, R10 ;  /* 0x00000008ff0a7819 */ /* 0x000fe2000001140a */
[----:B------:R-:W-:Y:S01]  /*4f960*/  IMAD.X R7, R11, 0x1, R3, P6 ;  /* 0x000000010b077824 */ /* 0x000fe200030e0603 */
[----:B------:R-:W-:Y:S02]  /*4f970*/  SHF.R.S32.HI R4, RZ, 0x8, R4 ;  /* 0x00000008ff047819 */ /* 0x000fe40000011404 */
[----:B------:R-:W-:Y:S01]  /*4f980*/  ISETP.LT.AND P4, PT, R89, UR6, !P4 ;  /* 0x0000000659007c0c */ /* 0x000fe2000e781270 */
[----:B------:R1:W-:Y:S01]  /*4f990*/  @P5 STG.E.U8 desc[UR14][R8.64], R10 ;  /* 0x0000000a08005986 */ /* 0x0003e2000c10110e */
[----:B------:R-:W-:Y:S01]  /*4f9a0*/  PRMT R13, R40, 0x9910, RZ ;  /* 0x00009910280d7816 */ /* 0x000fe200000000ff */
[----:B------:R-:W4:Y:S02]  /*4f9b0*/  LDCU UR6, c[0x0][0x39c] ;  /* 0x00007380ff0677ac */ /* 0x000f240008000800 */
[----:B------:R-:W-:Y:S01]  /*4f9c0*/  @P3 STG.E.U8 desc[UR14][R6.64], R4 ;  /* 0x0000000406003986 */ /* 0x000fe2000c10110e */
[----:B------:R-:W-:-:S02]  /*4f9d0*/  SHF.R.S32.HI R13, RZ, 0x8, R13 ;  /* 0x00000008ff0d7819 */ /* 0x000fc4000001140d */
[----:B-1----:R-:W-:-:S05]  /*4f9e0*/  IADD3 R10, P3, PT, R5, R70, RZ ;  /* 0x00000046050a7210 */ /* 0x002fca0007f7e0ff */
[----:B------:R-:W-:-:S05]  /*4f9f0*/  IMAD.X R11, R11, 0x1, R69, P3 ;  /* 0x000000010b0b7824 */ /* 0x000fca00018e0645 */
[----:B------:R3:W-:Y:S01]  /*4fa00*/  @P4 STG.E.U8 desc[UR14][R10.64], R13 ;  /* 0x0000000d0a004986 */ /* 0x0007e2000c10110e */
[----:B--2---:R-:W-:-:S03]  /*4fa10*/  F2FP.SATFINITE.E4M3.F32.PACK_AB_MERGE_C R14, R86, R85, RZ ;  /* 0x00000055560e723e */ /* 0x004fc600048070ff */
[----:B------:R-:W2:Y:S04]  /*4fa20*/  LDL.LU R85, [R1+0x1a0] ;  /* 0x0001a00001557983 */ /* 0x000ea80000300800 */
[----:B------:R-:W2:Y:S01]  /*4fa30*/  LDL.LU R86, [R1+0x1a4] ;  /* 0x0001a40001567983 */ /* 0x000ea20000300800 */
[----:B---3--:R-:W-:-:S03]  /*4fa40*/  F2FP.SATFINITE.E4M3.F32.PACK_AB_MERGE_C R13, R90, R87, RZ ;  /* 0x000000575a0d723e */ /* 0x008fc600048070ff */
[----:B------:R-:W3:Y:S04]  /*4fa50*/  LDL.LU R87, [R1+0xa0] ;  /* 0x0000a00001577983 */ /* 0x000ee80000300800 */
[----:B------:R-:W3:Y:S01]  /*4fa60*/  LDL.LU R90, [R1+0xa4] ;  /* 0x0000a400015a7983 */ /* 0x000ee20000300800 */
[----:B------:R-:W-:Y:S01]  /*4fa70*/  VIADD R4, R5, UR28 ;  /* 0x0000001c05047c36 */ /* 0x000fe20008000000 */
[----:B0-----:R-:W-:Y:S01]  /*4fa80*/  ISETP.LT.AND P5, PT, R66, UR8, !P0 ;  /* 0x0000000842007c0c */ /* 0x001fe2000c7a1270 */
[----:B------:R-:W-:Y:S01]  /*4fa90*/  VIADD R12, R88, 0x28 ;  /* 0x00000028580c7836 */ /* 0x000fe20000000000 */
[----:B------:R-:W-:Y:S01]  /*4faa0*/  ISETP.LT.AND P6, PT, R67, UR12, !P0 ;  /* 0x0000000c43007c0c */ /* 0x000fe2000c7c1270 */
[----:B------:R-:W0:Y:S01]  /*4fab0*/  LDCU UR8, c[0x0][0x398] ;  /* 0x00007300ff0877ac */ /* 0x000e220008000800 */
[----:B------:R-:W-:-:S02]  /*4fac0*/  SHF.R.S32.HI R5, RZ, 0x1f, R4 ;  /* 0x0000001fff057819 */ /* 0x000fc40000011404 */
[C---:B------:R-:W-:Y:S01]  /*4fad0*/  IADD3 R8, P3, PT, R4.reuse, R0, RZ ;  /* 0x0000000004087210 */ /* 0x040fe20007f7e0ff */
[----:B------:R-:W1:Y:S04]  /*4fae0*/  LDCU UR12, c[0x0][0x398] ;  /* 0x00007300ff0c77ac */ /* 0x000e680008000800 */
[----:B------:R-:W-:Y:S01]  /*4faf0*/  IMAD.X R9, R5, 0x1, R72, P3 ;  /* 0x0000000105097824 */ /* 0x000fe200018e0648 */
[----:B------:R-:W-:-:S05]  /*4fb00*/  IADD3 R6, P3, PT, R4, R2, RZ ;  /* 0x0000000204067210 */ /* 0x000fca0007f7e0ff */
[----:B------:R-:W-:Y:S01]  /*4fb10*/  IMAD.X R7, R5, 0x1, R71, P3 ;  /* 0x0000000105077824 */ /* 0x000fe200018e0647 */
[----:B------:R-:W-:Y:S01]  /*4fb20*/  ISETP.GE.AND P3, PT, R12, UR4, PT ;  /* 0x000000040c007c0c */ /* 0x000fe2000bf66270 */
[----:B------:R-:W0:Y:S01]  /*4fb30*/  LDCU UR4, c[0x0][0x398] ;  /* 0x00007300ff0477ac */ /* 0x000e220008000800 */
[----:B------:R1:W-:Y:S01]  /*4fb40*/  @P5 STG.E.U8 desc[UR14][R8.64], R15 ;  /* 0x0000000f08005986 */ /* 0x0003e2000c10110e */
[----:B------:R-:W-:Y:S02]  /*4fb50*/  ISETP.LT.AND P5, PT, R91, UR10, !P0 ;  /* 0x0000000a5b007c0c */ /* 0x000fe4000c7a1270 */
[----:B------:R-:W-:Y:S01]  /*4fb60*/  ISETP.LT.AND P4, PT, R89, UR16, !P0 ;  /* 0x0000001059007c0c */ /* 0x000fe2000c781270 */
[----:B------:R4:W-:Y:S01]  /*4fb70*/  @P6 STG.E.U8 desc[UR14][R6.64], R14 ;  /* 0x0000000e06006986 */ /* 0x0009e2000c10110e */
[----:B------:R-:W-:Y:S01]  /*4fb80*/  F2FP.SATFINITE.E4M3.F32.PACK_AB_MERGE_C R42, R43, R42, RZ ;  /* 0x0000002a2b2a723e */ /* 0x000fe200048070ff */
[----:B------:R-:W0:Y:S01]  /*4fb90*/  LDCU UR10, c[0x0][0x398] ;  /* 0x00007300ff0a77ac */ /* 0x000e220008000800 */
[----:B------:R-:W-:-:S02]  /*4fba0*/  PRMT R11, R15, 0x9910, RZ ;  /* 0x000099100f0b7816 */ /* 0x000fc400000000ff */
[----:B------:R-:W-:Y:S01]  /*4fbb0*/  PRMT R10, R14, 0x9910, RZ ;  /* 0x000099100e0a7816 */ /* 0x000fe200000000ff */
[----:B------:R-:W0:Y:S01]  /*4fbc0*/  LDCU UR16, c[0x0][0x398] ;  /* 0x00007300ff1077ac */ /* 0x000e220008000800 */
[----:B-1----:R-:W-:Y:S01]  /*4fbd0*/  IADD3 R8, P0, PT, R4, R68, RZ ;  /* 0x0000004404087210 */ /* 0x002fe20007f1e0ff */
[----:B----4-:R-:W-:Y:S01]  /*4fbe0*/  VIADD R7, R88, 0x29 ;  /* 0x0000002958077836 */ /* 0x010fe20000000000 */
[----:B------:R-:W-:-:S03]  /*4fbf0*/  IADD3 R6, P6, PT, R4, R70, RZ ;  /* 0x0000004604067210 */ /* 0x000fc60007fde0ff */
[----:B------:R-:W-:Y:S02]  /*4fc00*/  IMAD.X R9, R5, 0x1, R3, P0 ;  /* 0x0000000105097824 */ /* 0x000fe400000e0603 */
[----:B------:R-:W-:Y:S01]  /*4fc10*/  VIADD R4, R4, UR28 ;  /* 0x0000001c04047c36 */ /* 0x000fe20008000000 */
[----:B------:R-:W-:Y:S01]  /*4fc20*/  ISETP.GE.AND P0, PT, R7, UR6, PT ;  /* 0x0000000607007c0c */ /* 0x000fe2000bf06270 */
[----:B------:R-:W-:Y:S01]  /*4fc30*/  IMAD.X R7, R5, 0x1, R69, P6 ;  /* 0x0000000105077824 */ /* 0x000fe200030e0645 */
[----:B------:R1:W-:Y:S01]  /*4fc40*/  @P5 STG.E.U8 desc[UR14][R8.64], R13 ;  /* 0x0000000d08005986 */ /* 0x0003e2000c10110e */
[----:B------:R-:W4:Y:S01]  /*4fc50*/  LDCU UR6, c[0x0][0x398] ;  /* 0x00007300ff0677ac */ /* 0x000f220008000800 */
[----:B------:R-:W-:Y:S02]  /*4fc60*/  SHF.R.S32.HI R5, RZ, 0x1f, R4 ;  /* 0x0000001fff057819 */ /* 0x000fe40000011404 */
[----:B------:R4:W-:Y:S01]  /*4fc70*/  @P4 STG.E.U8 desc[UR14][R6.64], R42 ;  /* 0x0000002a06004986 */ /* 0x0009e2000c10110e */
[----:B0-----:R-:W-:Y:S01]  /*4fc80*/  ISETP.LT.AND P5, PT, R66, UR4, !P2 ;  /* 0x0000000442007c0c */ /* 0x001fe2000d7a1270 */
[----:B------:R-:W0:Y:S01]  /*4fc90*/  LDCU UR4, c[0x0][0x39c] ;  /* 0x00007380ff0477ac */ /* 0x000e220008000800 */
[----:B------:R-:W-:-:S02]  /*4fca0*/  ISETP.LT.AND P4, PT, R67, UR8, !P2 ;  /* 0x0000000843007c0c */ /* 0x000fc4000d781270 */
[----:B------:R-:W-:Y:S01]  /*4fcb0*/  SHF.R.S32.HI R11, RZ, 0x8, R11 ;  /* 0x00000008ff0b7819 */ /* 0x000fe2000001140b */
[----:B------:R-:W0:Y:S01]  /*4fcc0*/  LDCU UR8, c[0x0][0x398] ;  /* 0x00007300ff0877ac */ /* 0x000e220008000800 */
[----:B-1----:R-:W-:-:S05]  /*4fcd0*/  IADD3 R8, P6, PT, R4, R0, RZ ;  /* 0x0000000004087210 */ /* 0x002fca0007fde0ff */
[----:B------:R-:W-:Y:S01]  /*4fce0*/  IMAD.X R9, R5, 0x1, R72, P6 ;  /* 0x0000000105097824 */ /* 0x000fe200030e0648 */
[----:B----4-:R-:W-:Y:S02]  /*4fcf0*/  IADD3 R6, P6, PT, R4, R2, RZ ;  /* 0x0000000204067210 */ /* 0x010fe40007fde0ff */
[----:B------:R-:W-:-:S03]  /*4fd00*/  SHF.R.S32.HI R10, RZ, 0x8, R10 ;  /* 0x00000008ff0a7819 */ /* 0x000fc6000001140a */
[----:B------:R-:W-:Y:S01]  /*4fd10*/  IMAD.X R7, R5, 0x1, R71, P6 ;  /* 0x0000000105077824 */ /* 0x000fe200030e0647 */
[----:B------:R-:W-:Y:S04]  /*4fd20*/  @P5 STG.E.U8 desc[UR14][R8.64], R11 ;  /* 0x0000000b08005986 */ /* 0x000fe8000c10110e */
[----:B------:R1:W-:Y:S01]  /*4fd30*/  @P4 STG.E.U8 desc[UR14][R6.64], R10 ;  /* 0x0000000a06004986 */ /* 0x0003e2000c10110e */
[----:B------:R-:W-:Y:S01]  /*4fd40*/  ISETP.LT.AND P4, PT, R91, UR6, !P2 ;  /* 0x000000065b007c0c */ /* 0x000fe2000d781270 */
[----:B------:R-:W4:Y:S01]  /*4fd50*/  LDCU UR6, c[0x0][0x39c] ;  /* 0x00007380ff0677ac */ /* 0x000f220008000800 */
[----:B------:R-:W-:Y:S02]  /*4fd60*/  ISETP.LT.AND P2, PT, R89, UR10, !P2 ;  /* 0x0000000a59007c0c */ /* 0x000fe4000d741270 */
[----:B------:R-:W-:Y:S01]  /*4fd70*/  PRMT R13, R13, 0x9910, RZ ;  /* 0x000099100d0d7816 */ /* 0x000fe200000000ff */
[----:B------:R-:W0:Y:S01]  /*4fd80*/  LDCU UR10, c[0x0][0x398] ;  /* 0x00007300ff0a77ac */ /* 0x000e220008000800 */
[----:B-1----:R-:W-:-:S02]  /*4fd90*/  IADD3 R10, P6, PT, R4, R68, RZ ;  /* 0x00000044040a7210 */ /* 0x002fc40007fde0ff */
[----:B------:R-:W-:-:S03]  /*4fda0*/  PRMT R12, R42, 0x9910, RZ ;  /* 0x000099102a0c7816 */ /* 0x000fc600000000ff */
[C---:B------:R-:W-:Y:S01]  /*4fdb0*/  IMAD.X R11, R5.reuse, 0x1, R3, P6 ;  /* 0x00000001050b7824 */ /* 0x040fe200030e0603 */
[----:B------:R-:W-:Y:S02]  /*4fdc0*/  IADD3 R8, P6, PT, R4, R70, RZ ;  /* 0x0000004604087210 */ /* 0x000fe40007fde0ff */
[----:B------:R-:W-:Y:S02]  /*4fdd0*/  SHF.R.S32.HI R13, RZ, 0x8, R13 ;  /* 0x00000008ff0d7819 */ /* 0x000fe4000001140d */
[----:B------:R-:W-:Y:S01]  /*4fde0*/  SHF.R.S32.HI R12, RZ, 0x8, R12 ;  /* 0x00000008ff0c7819 */ /* 0x000fe2000001140c */
[----:B------:R-:W-:Y:S01]  /*4fdf0*/  IMAD.X R9, R5, 0x1, R69, P6 ;  /* 0x0000000105097824 */ /* 0x000fe200030e0645 */
[----:B-----5:R-:W-:Y:S01]  /*4fe00*/  F2FP.SATFINITE.E4M3.F32.PACK_AB_MERGE_C R14, R84, R83, RZ ;  /* 0x00000053540e723e */ /* 0x020fe200048070ff */
[----:B------:R2:W-:Y:S04]  /*4fe10*/  @P4 STG.E.U8 desc[UR14][R10.64], R13 ;  /* 0x0000000d0a004986 */ /* 0x0005e8000c10110e */
[----:B------:R-:W5:Y:S04]  /*4fe20*/  LDL.LU R83, [R1+0x2a8] ;  /* 0x0002a80001537983 */ /* 0x000f680000300800 */
[----:B------:R-:W5:Y:S04]  /*4fe30*/  LDL.LU R84, [R1+0x2ac] ;  /* 0x0002ac0001547983 */ /* 0x000f680000300800 */
        /* <DEDUP_REMOVED lines=8> */
[----:B------:R-:W-:Y:S01]  /*4fec0*/  ISETP.LT.AND P5, PT, R66, UR12, !P3 ;  /* 0x0000000c42007c0c */ /* 0x000fe2000dfa1270 */
[----:B------:R-:W-:Y:S01]  /*4fed0*/  VIADD R10, R88, 0x2b ;  /* 0x0000002b580a7836 */ /* 0x000fe20000000000 */
[----:B0-----:R-:W-:Y:S01]  /*4fee0*/  ISETP.LT.AND P2, PT, R67, UR8, !P3 ;  /* 0x0000000843007c0c */ /* 0x001fe2000df41270 */
[----:B------:R-:W0:Y:S01]  /*4fef0*/  LDCU UR8, c[0x0][0x398] ;  /* 0x00007300ff0877ac */ /* 0x000e220008000800 */
[----:B------:R-:W-:Y:S01]  /*4ff00*/  SHF.R.S32.HI R7, RZ, 0x1f, R6 ;  /* 0x0000001fff077819 */ /* 0x000fe20000011406 */
[----:B------:R-:W3:Y:S01]  /*4ff10*/  LDL.LU R79, [R1+0x2b0] ;  /* 0x0002b000014f7983 */ /* 0x000ee20000300800 */
[C---:B------:R-:W-:Y:S01]  /*4ff20*/  IADD3 R4, P6, PT, R6.reuse, R0, RZ ;  /* 0x0000000006047210 */ /* 0x040fe20007fde0ff */
[----:B------:R-:W1:Y:S01]  /*4ff30*/  LDCU UR12, c[0x0][0x398] ;  /* 0x00007300ff0c77ac */ /* 0x000e620008000800 */
[----:B------:R-:W-:Y:S01]  /*4ff40*/  F2FP.SATFINITE.E4M3.F32.PACK_AB_MERGE_C R44, R45, R44, RZ ;  /* 0x0000002c2d2c723e */ /* 0x000fe200048070ff */
[----:B------:R-:W3:Y:S02]  /*4ff50*/  LDL.LU R80, [R1+0x2b4] ;  /* 0x0002b40001507983 */ /* 0x000ee40000300800 */
[----:B------:R-:W-:Y:S01]  /*4ff60*/  IMAD.X R5, R7, 0x1, R72, P6 ;  /* 0x0000000107057824 */ /* 0x000fe200030e0648 */
[----:B------:R-:W-:Y:S01]  /*4ff70*/  IADD3 R8, P6, PT, R6, R2, RZ ;  /* 0x0000000206087210 */ /* 0x000fe20007fde0ff */
[----:B------:R-:W3:Y:S04]  /*4ff80*/  LDL.LU R81, [R1+0x1b0] ;  /* 0x0001b00001517983 */ /* 0x000ee80000300800 */
[----:B------:R0:W-:Y:S01]  /*4ff90*/  @P5 STG.E.U8 desc[UR14][R4.64], R14 ;  /* 0x0000000e04005986 */ /* 0x0001e2000c10110e */
[----:B------:R-:W-:Y:S01]  /*4ffa0*/  ISETP.LT.AND P5, PT, R91, UR16, !P3 ;  /* 0x000000105b007c0c */ /* 0x000fe2000dfa1270 */
[----:B------:R-:W-:Y:S01]  /*4ffb0*/  IMAD.X R9, R7, 0x1, R71, P6 ;  /* 0x0000000107097824 */ /* 0x000fe200030e0647 */
[----:B------:R-:W1:Y:S01]  /*4ffc0*/  LDCU UR16, c[0x0][0x398] ;  /* 0x00007300ff1077ac */ /* 0x000e620008000800 */
[----:B------:R-:W3:Y:S01]  /*4ffd0*/  LDL.LU R82, [R1+0x1b4] ;  /* 0x0001b40001527983 */ /* 0x000ee20000300800 */
[----:B0-----:R-:W-:-:S05]  /*4ffe0*/  VIADD R4, R88, 0x2a ;  /* 0x0000002a58047836 */ /* 0x001fca0000000000 */
[----:B------:R-:W-:Y:S01]  /*4fff0*/  ISETP.GE.AND P4, PT, R4, UR4, PT ;  /* 0x0000000404007c0c */ /* 0x000fe2000bf86270 */
[----:B------:R0:W-:Y:S01]  /*50000*/  @P2 STG.E.U8 desc[UR14][R8.64], R11 ;  /* 0x0000000b08002986 */ /* 0x0001e2000c10110e */
[C---:B------:R-:W-:Y:S01]  /*50010*/  IADD3 R4, P6, PT, R6.reuse, R68, RZ ;  /* 0x0000004406047210 */ /* 0x040fe20007fde0ff */
[----:B------:R-:W1:Y:S04]  /*50020*/  LDCU UR4, c[0x0][0x398] ;  /* 0x00007300ff0477ac */ /* 0x000e680008000800 */
[----:B------:R-:W-:Y:S01]  /*50030*/  IMAD.X R5, R7, 0x1, R3, P6 ;  /* 0x0000000107057824 */ /* 0x000fe200030e0603 */
[----:B------:R-:W-:Y:S01]  /*50040*/  ISETP.LT.AND P3, PT, R89, UR8, !P3 ;  /* 0x0000000859007c0c */ /* 0x000fe2000df61270 */
[----:B------:R-:W1:Y:S03]  /*50050*/  LDCU UR8, c[0x0][0x398] ;  /* 0x00007300ff0877ac */ /* 0x000e660008000800 */
[----:B------:R1:W-:Y:S01]  /*50060*/  @P5 STG.E.U8 desc[UR14][R4.64], R12 ;  /* 0x0000000c04005986 */ /* 0x0003e2000c10110e */
[----:B0-----:R-:W-:-:S02]  /*50070*/  IADD3 R8, P6, PT, R6, R70, RZ ;  /* 0x0000004606087210 */ /* 0x001fc40007fde0ff */
[----:B------:R-:W-:Y:S01]  /*50080*/  ISETP.LT.AND P5, PT, R66, UR10, !P0 ;  /* 0x0000000a42007c0c */ /* 0x000fe2000c7a1270 */
[----:B------:R-:W0:Y:S01]  /*50090*/  LDCU UR10, c[0x0][0x398] ;  /* 0x00007300ff0a77ac */ /* 0x000e220008000800 */
[----:B----4-:R-:W-:Y:S01]  /*500a0*/  ISETP.GE.AND P2, PT, R10, UR6, PT ;  /* 0x000000060a007c0c */ /* 0x010fe2000bf46270 */
[----:B------:R-:W-:Y:S01]  /*500b0*/  IMAD.X R9, R7, 0x1, R69, P6 ;  /* 0x0000000107097824 */ /* 0x000fe200030e0645 */
[----:B------:R-:W4:Y:S01]  /*500c0*/  LDCU UR6, c[0x0][0x398] ;  /* 0x00007300ff0677ac */ /* 0x000f220008000800 */
[----:B-1----:R-:W-:Y:S01]  /*500d0*/  VIADD R5, R6, UR28 ;  /* 0x0000001c06057c36 */ /* 0x002fe20008000000 */
[----:B------:R-:W-:-:S04]  /*500e0*/  PRMT R4, R14, 0x9910, RZ ;  /* 0x000099100e047816 */ /* 0x000fc800000000ff */
[----:B------:R-:W-:Y:S02]  /*500f0*/  SHF.R.S32.HI R10, RZ, 0x1f, R5 ;  /* 0x0000001fff0a7819 */ /* 0x000fe40000011405 */
[----:B------:R-:W-:Y:S02]  /*50100*/  IADD3 R6, P6, PT, R5, R0, RZ ;  /* 0x0000000005067210 */ /* 0x000fe40007fde0ff */
[----:B------:R-:W-:-:S03]  /*50110*/  SHF.R.S32.HI R4, RZ, 0x8, R4 ;  /* 0x00000008ff047819 */ /* 0x000fc60000011404 */
[----:B------:R-:W-:Y:S01]  /*50120*/  IMAD.X R7, R10, 0x1, R72, P6 ;  /* 0x000000010a077824 */ /* 0x000fe200030e0648 */
[----:B------:R-:W-:Y:S04]  /*50130*/  @P3 STG.E.U8 desc[UR14][R8.64], R44 ;  /* 0x0000002c08003986 */ /* 0x000fe8000c10110e */
[----:B------:R1:W-:Y:S02]  /*50140*/  @P5 STG.E.U8 desc[UR14][R6.64], R4 ;  /* 0x0000000406005986 */ /* 0x0003e4000c10110e */
[----:B-1----:R-:W-:Y:S02]  /*50150*/  PRMT R4, R12, 0x9910, RZ ;  /* 0x000099100c047816 */ /* 0x002fe400000000ff */
[----:B-----5:R-:W-:Y:S02]  /*50160*/  F2FP.SATFINITE.E4M3.F32.PACK_AB_MERGE_C R13, R84, R83, RZ ;  /* 0x00000053540d723e */ /* 0x020fe400048070ff */
[----:B------:R-:W5:Y:S04]  /*50170*/  LDL.LU R83, [R1+0x2b8] ;  /* 0x0002b80001537983 */ /* 0x000f680000300800 */
[----:B------:R-:W5:Y:S01]  /*50180*/  LDL.LU R84, [R1+0x2bc] ;  /* 0x0002bc0001547983 */ /* 0x000f620000300800 */
[----:B--2---:R-:W-:-:S03]  /*50190*/  F2FP.SATFINITE.E4M3.F32.PACK_AB_MERGE_C R12, R86, R85, RZ ;  /* 0x00000055560c723e */ /* 0x004fc600048070ff */
[----:B------:R-:W2:Y:S04]  /*501a0*/  LDL.LU R85, [R1+0x1b8] ;  /* 0x0001b80001557983 */ /* 0x000ea80000300800 */
[----:B------:R-:W2:Y:S01]  /*501b0*/  LDL.LU R86, [R1+0x1bc] ;  /* 0x0001bc0001567983 */ /* 0x000ea20000300800 */
[----:B---3--:R-:W-:-:S03]  /*501c0*/  F2FP.SATFINITE.E4M3.F32.PACK_AB_MERGE_C R14, R90, R87, RZ ;  /* 0x000000575a0e723e */ /* 0x008fc600048070ff */
[----:B------:R-:W3:Y:S04]  /*501d0*/  LDL.LU R87, [R1+0xb0] ;  /* 0x0000b00001577983 */ /* 0x000ee80000300800 */
[----:B------:R-:W3:Y:S01]  /*501e0*/  LDL.LU R90, [R1+0xb4] ;  /* 0x0000b400015a7983 */ /* 0x000ee20000300800 */
[----:B------:R-:W-:Y:S02]  /*501f0*/  IADD3 R8, P6, PT, R5, R2, RZ ;  /* 0x0000000205087210 */ /* 0x000fe40007fde0ff */
[----:B------:R-:W-:Y:S01]  /*50200*/  ISETP.LT.AND P5, PT, R67, UR4, !P0 ;  /* 0x0000000443007c0c */ /* 0x000fe2000c7a1270 */
[----:B------:R-:W1:Y:S01]  /*50210*/  LDCU UR4, c[0x0][0x39c] ;  /* 0x00007380ff0477ac */ /* 0x000e620008000800 */
[----:B----4-:R-:W-:Y:S01]  /*50220*/  ISETP.LT.AND P3, PT, R91, UR6, !P0 ;  /* 0x000000065b007c0c */ /* 0x010fe2000c761270 */
[----:B------:R-:W-:Y:S01]  /*50230*/  IMAD.X R9, R10, 0x1, R71, P6 ;  /* 0x000000010a097824 */ /* 0x000fe200030e0647 */
[----:B------:R-:W-:Y:S01]  /*50240*/  PRMT R11, R11, 0x9910, RZ ;  /* 0x000099100b0b7816 */ /* 0x000fe200000000ff */
[----:B------:R-:W4:Y:S01]  /*50250*/  LDCU UR6, c[0x0][0x398] ;  /* 0x00007300ff0677ac */ /* 0x000f220008000800 */
[----:B------:R-:W-:-:S02]  /*50260*/  IADD3 R6, P6, PT, R5, R68, RZ ;  /* 0x0000004405067210 */ /* 0x000fc40007fde0ff */
[----:B------:R-:W-:Y:S02]  /*50270*/  SHF.R.S32.HI R11, RZ, 0x8, R11 ;  /* 0x00000008ff0b7819 */ /* 0x000fe4000001140b */
[----:B------:R-:W-:Y:S01]  /*50280*/  SHF.R.S32.HI R4, RZ, 0x8, R4 ;  /* 0x00000008ff047819 */ /* 0x000fe20000011404 */
[----:B------:R-:W-:Y:S01]  /*50290*/  IMAD.X R7, R10, 0x1, R3, P6 ;  /* 0x000000010a077824 */ /* 0x000fe200030e0603 */
[----:B------:R-:W-:Y:S01]  /*502a0*/  ISETP.LT.AND P0, PT, R89, UR8, !P0 ;  /* 0x0000000859007c0c */ /* 0x000fe2000c701270 */
[----:B------:R1:W-:Y:S01]  /*502b0*/  @P5 STG.E.U8 desc[UR14][R8.64], R11 ;  /* 0x0000000b08005986 */ /* 0x0003e2000c10110e */
[----:B------:R-:W4:Y:S03]  /*502c0*/  LDCU UR8, c[0x0][0x398] ;  /* 0x00007300ff0877ac */ /* 0x000f260008000800 */
[----:B------:R4:W-:Y:S01]  /*502d0*/  @P3 STG.E.U8 desc[UR14][R6.64], R4 ;  /* 0x0000000406003986 */ /* 0x0009e2000c10110e */
[----:B0-----:R-:W-:Y:S01]  /*502e0*/  ISETP.LT.AND P5, PT, R66, UR10, !P4 ;  /* 0x0000000a42007c0c */ /* 0x001fe2000e7a1270 */
[----:B------:R-:W0:Y:S01]  /*502f0*/  LDCU UR10, c[0x0][0x398] ;  /* 0x00007300ff0a77ac */ /* 0x000e220008000800 */
[----:B-1----:R-:W-:-:S02]  /*50300*/  IADD3 R8, P3, PT, R5, R70, RZ ;  /* 0x0000004605087210 */ /* 0x002fc40007f7e0ff */
[----:B------:R-:W-:Y:S01]  /*50310*/  PRMT R11, R44, 0x9910, RZ ;  /* 0x000099102c0b7816 */ /* 0x000fe200000000ff */
[----:B----4-:R-:W-:Y:S02]  /*50320*/  VIADD R4, R5, UR28 ;  /* 0x0000001c05047c36 */ /* 0x010fe40008000000 */
        /* <DEDUP_REMOVED lines=10> */
[----:B------:R-:W4:Y:S02]  /*503d0*/  LDCU UR6, c[0x0][0x39c] ;  /* 0x00007380ff0677ac */ /* 0x000f240008000800 */
[----:B------:R0:W-:Y:S01]  /*503e0*/  @P5 STG.E.U8 desc[UR14][R6.64], R13 ;  /* 0x0000000d06005986 */ /* 0x0001e2000c10110e */
[----:B------:R-:W-:Y:S01]  /*503f0*/  ISETP.LT.AND P5, PT, R67, UR12, !P4 ;  /* 0x0000000c43007c0c */ /* 0x000fe2000e7a1270 */
[----:B------:R-:W0:Y:S01]  /*50400*/  LDCU UR12, c[0x0][0x398] ;  /* 0x00007300ff0c77ac */ /* 0x000e220008000800 */
[----:B------:R-:W4:Y:S01]  /*50410*/  LDCU UR4, c[0x0][0x39c] ;  /* 0x00007380ff0477ac */ /* 0x000f220008000800 */
[----:B-1----:R-:W-:-:S05]  /*50420*/  IADD3 R10, P6, PT, R4, R2, RZ ;  /* 0x00000002040a7210 */ /* 0x002fca0007fde0ff */
[----:B------:R-:W-:Y:S01]  /*50430*/  IMAD.X R11, R5, 0x1, R71, P6 ;  /* 0x00000001050b7824 */ /* 0x000fe200030e0647 */
[C---:B------:R-:W-:Y:S02]  /*50440*/  IADD3 R8, P6, PT, R4.reuse, R68, RZ ;  /* 0x0000004404087210 */ /* 0x040fe40007fde0ff */
[----:B------:R-:W-:Y:S01]  /*50450*/  ISETP.LT.AND P4, PT, R89, UR16, !P4 ;  /* 0x0000001059007c0c */ /* 0x000fe2000e781270 */
[----:B------:R-:W1:Y:S02]  /*50460*/  LDCU UR16, c[0x0][0x398] ;  /* 0x00007300ff1077ac */ /* 0x000e640008000800 */
[C---:B------:R-:W-:Y:S01]  /*50470*/  IMAD.X R9, R5.reuse, 0x1, R3, P6 ;  /* 0x0000000105097824 */ /* 0x040fe200030e0603 */
[----:B0-----:R-:W-:Y:S01]  /*50480*/  IADD3 R6, P6, PT, R4, R70, RZ ;  /* 0x0000004604067210 */ /* 0x001fe20007fde0ff */
[----:B------:R0:W-:Y:S04]  /*50490*/  @P5 STG.E.U8 desc[UR14][R10.64], R12 ;  /* 0x0000000c0a005986 */ /* 0x0001e8000c10110e */
[----:B------:R-:W-:Y:S01]  /*504a0*/  IMAD.X R7, R5, 0x1, R69, P6 ;  /* 0x0000000105077824 */ /* 0x000fe200030e0645 */
[----:B------:R-:W-:Y:S04]  /*504b0*/  @P0 STG.E.U8 desc[UR14][R8.64], R14 ;  /* 0x0000000e08000986 */ /* 0x000fe8000c10110e */
[----:B------:R1:W-:Y:S01]  /*504c0*/  @P4 STG.E.U8 desc[UR14][R6.64], R46 ;  /* 0x0000002e06004986 */ /* 0x0003e2000c10110e */
[----:B------:R-:W-:Y:S01]  /*504d0*/  ISETP.LT.AND P0, PT, R66, UR8, !P2 ;  /* 0x0000000842007c0c */ /* 0x000fe2000d701270 */
[----:B------:R-:W4:Y:S01]  /*504e0*/  LDCU UR8, c[0x0][0x398] ;  /* 0x00007300ff0877ac */ /* 0x000f220008000800 */
[----:B------:R-:W-:-:S02]  /*504f0*/  ISETP.LT.AND P5, PT, R67, UR10, !P2 ;  /* 0x0000000a43007c0c */ /* 0x000fc4000d7a1270 */
[----:B0-----:R-:W-:Y:S01]  /*50500*/  PRMT R11, R12, 0x9910, RZ ;  /* 0x000099100c0b7816 */ /* 0x001fe200000000ff */
[----:B------:R-:W-:Y:S01]  /*50510*/  VIADD R10, R88, 0x2d ;  /* 0x0000002d580a7836 */ /* 0x000fe20000000000 */
[----:B------:R-:W0:Y:S01]  /*50520*/  LDCU UR10, c[0x0][0x398] ;  /* 0x00007300ff0a77ac */ /* 0x000e220008000800 */
[----:B-1----:R-:W-:Y:S01]  /*50530*/  VIADD R6, R4, UR28 ;  /* 0x0000001c04067c36 */ /* 0x002fe20008000000 */
[----:B------:R-:W-:-:S04]  /*50540*/  PRMT R4, R13, 0x9910, RZ ;  /* 0x000099100d047816 */ /* 0x000fc800000000ff */
[----:B------:R-:W-:Y:S01]  /*50550*/  SHF.R.S32.HI R7, RZ, 0x1f, R6 ;  /* 0x0000001fff077819 */ /* 0x000fe20000011406 */
[----:B------:R-:W-:Y:S01]  /*50560*/  IMAD.MOV.U32 R12, RZ, RZ, R4 ;  /* 0x000000ffff0c7224 */ /* 0x000fe200078e0004 */
[C---:B------:R-:W-:Y:S02]  /*50570*/  IADD3 R8, P4, PT, R6.reuse, R0, RZ ;  /* 0x0000000006087210 */ /* 0x040fe40007f9e0ff */
[----:B------:R-:W-:Y:S02]  /*50580*/  IADD3 R4, P6, PT, R6, R2, RZ ;  /* 0x0000000206047210 */ /* 0x000fe40007fde0ff */
[----:B------:R-:W-:Y:S01]  /*50590*/  SHF.R.S32.HI R12, RZ, 0x8, R12 ;  /* 0x00000008ff0c7819 */ /* 0x000fe2000001140c */
[C---:B------:R-:W-:Y:S01]  /*505a0*/  IMAD.X R9, R7.reuse, 0x1, R72, P4 ;  /* 0x0000000107097824 */ /* 0x040fe200020e0648 */
[----:B------:R-:W-:Y:S01]  /*505b0*/  SHF.R.S32.HI R11, RZ, 0x8, R11 ;  /* 0x00000008ff0b7819 */ /* 0x000fe2000001140b */
[----:B------:R-:W-:Y:S01]  /*505c0*/  IMAD.X R5, R7, 0x1, R71, P6 ;  /* 0x0000000107057824 */ /* 0x000fe200030e0647 */
[----:B------:R-:W-:Y:S01]  /*505d0*/  ISETP.LT.AND P6, PT, R91, UR12, !P2 ;  /* 0x0000000c5b007c0c */ /* 0x000fe2000d7c1270 */
[----:B------:R-:W1:Y:S01]  /*505e0*/  LDCU UR12, c[0x0][0x398] ;  /* 0x00007300ff0c77ac */ /* 0x000e620008000800 */
[----:B------:R0:W-:Y:S04]  /*505f0*/  @P0 STG.E.U8 desc[UR14][R8.64], R12 ;  /* 0x0000000c08000986 */ /* 0x0001e8000c10110e */
[----:B------:R4:W-:Y:S01]  /*50600*/  @P5 STG.E.U8 desc[UR14][R4.64], R11 ;  /* 0x0000000b04005986 */ /* 0x0009e2000c10110e */
[----:B0-----:R-:W-:Y:S01]  /*50610*/  PRMT R8, R14, 0x9910, RZ ;  /* 0x000099100e087816 */ /* 0x001fe200000000ff */
[----:B----4-:R-:W-:Y:S01]  /*50620*/  VIADD R5, R88, 0x2e ;  /* 0x0000002e58057836 */ /* 0x010fe20000000000 */
[----:B------:R-:W-:-:S02]  /*50630*/  IADD3 R4, P5, PT, R6, R68, RZ ;  /* 0x0000004406047210 */ /* 0x000fc40007fbe0ff */
[----:B------:R-:W-:Y:S02]  /*50640*/  SHF.R.S32.HI R8, RZ, 0x8, R8 ;  /* 0x00000008ff087819 */ /* 0x000fe40000011408 */
[----:B------:R-:W-:Y:S01]  /*50650*/  ISETP.GE.AND P0, PT, R5, UR6, PT ;  /* 0x0000000605007c0c */ /* 0x000fe2000bf06270 */
[----:B------:R-:W-:Y:S01]  /*50660*/  IMAD.X R5, R7, 0x1, R3, P5 ;  /* 0x0000000107057824 */ /* 0x000fe200028e0603 */
[----:B------:R-:W-:Y:S01]  /*50670*/  ISETP.LT.AND P5, PT, R89, UR16, !P2 ;  /* 0x0000001059007c0c */ /* 0x000fe2000d7a1270 */
[----:B------:R-:W0:Y:S01]  /*50680*/  LDCU UR6, c[0x0][0x398] ;  /* 0x00007300ff0677ac */ /* 0x000e220008000800 */
[----:B------:R-:W-:Y:S02]  /*50690*/  ISETP.GE.AND P4, PT, R10, UR4, PT ;  /* 0x000000040a007c0c */ /* 0x000fe4000bf86270 */
[----:B------:R4:W-:Y:S01]  /*506a0*/  @P6 STG.E.U8 desc[UR14][R4.64], R8 ;  /* 0x0000000804006986 */ /* 0x0009e2000c10110e */
[----:B------:R-:W0:Y:S01]  /*506b0*/  LDCU UR4, c[0x0][0x39c] ;  /* 0x00007380ff0477ac */ /* 0x000e220008000800 */
[----:B------:R-:W-:-:S02]  /*506c0*/  PRMT R9, R46, 0x9910, RZ ;  /* 0x000099102e097816 */ /* 0x000fc400000000ff */
[----:B------:R-:W-:Y:S01]  /*506d0*/  F2FP.SATFINITE.E4M3.F32.PACK_AB_MERGE_C R11, R80, R79, RZ ;  /* 0x0000004f500b723e */ /* 0x000fe200048070ff */
[----:B------:R-:W0:Y:S01]  /*506e0*/  LDCU UR16, c[0x0][0x398] ;  /* 0x00007300ff1077ac */ /* 0x000e220008000800 */
[C---:B----4-:R-:W-:Y:S01]  /*506f0*/  IADD3 R4, P2, PT, R6.reuse, R70, RZ ;  /* 0x0000004606047210 */ /* 0x050fe20007f5e0ff */
[----:B------:R-:W-:Y:S01]  /*50700*/  VIADD R6, R6, UR28 ;  /* 0x0000001c06067c36 */ /* 0x000fe20008000000 */
[----:B------:R-:W-:-:S03]  /*50710*/  SHF.R.S32.HI R9, RZ, 0x8, R9 ;  /* 0x00000008ff097819 */ /* 0x000fc60000011409 */
[----:B------:R-:W-:Y:S01]  /*50720*/  IMAD.X R5, R7, 0x1, R69, P2 ;  /* 0x0000000107057824 */ /* 0x000fe200010e0645 */
[----:B------:R-:W-:Y:S01]  /*50730*/  ISETP.LT.AND P2, PT, R66, UR8, !P3 ;  /* 0x0000000842007c0c */ /* 0x000fe2000df41270 */
[----:B------:R-:W-:Y:S01]  /*50740*/  VIADD R10, R88, 0x2f ;  /* 0x0000002f580a7836 */ /* 0x000fe20000000000 */
[----:B------:R-:W-:Y:S01]  /*50750*/  SHF.R.S32.HI R7, RZ, 0x1f, R6 ;  /* 0x0000001fff077819 */ /* 0x000fe20000011406 */
[----:B------:R-:W4:Y:S01]  /*50760*/  LDCU UR8, c[0x0][0x398] ;  /* 0x00007300ff0877ac */ /* 0x000f220008000800 */
[----:B------:R-:W-:Y:S01]  /*50770*/  IADD3 R8, P6, PT, R6, R0, RZ ;  /* 0x0000000006087210 */ /* 0x000fe20007fde0ff */
[----:B------:R0:W-:Y:S04]  /*50780*/  @P5 STG.E.U8 desc[UR14][R4.64], R9 ;  /* 0x0000000904005986 */ /* 0x0001e8000c10110e */
[----:B0-----:R-:W-:-:S05]  /*50790*/  IMAD.X R9, R7, 0x1, R72, P6 ;  /* 0x0000000107097824 */ /* 0x001fca00030e0648 */
[----:B------:R0:W-:Y:S01]  /*507a0*/  @P2 STG.E.U8 desc[UR14][R8.64], R11 ;  /* 0x0000000b08002986 */ /* 0x0001e2000c10110e */
[----:B------:R-:W-:Y:S01]  /*507b0*/  ISETP.GE.AND P2, PT, R10, UR4, PT ;  /* 0x000000040a007c0c */ /* 0x000fe2000bf46270 */
[----:B------:R-:W0:Y:S01]  /*507c0*/  LDCU UR4, c[0x0][0x398] ;  /* 0x00007300ff0477ac */ /* 0x000e220008000800 */
[----:B---3--:R-:W-:Y:S02]  /*507d0*/  F2FP.SATFINITE.E4M3.F32.PACK_AB_MERGE_C R10, R90, R87, RZ ;  /* 0x000000575a0a723e */ /* 0x008fe400048070ff */
[----:B------:R-:W3:Y:S04]  /*507e0*/  LDL.LU R87, [R1+0xb8] ;  /* 0x0000b80001577983 */ /* 0x000ee80000300800 */
[----:B------:R-:W3:Y:S01]  /*507f0*/  LDL.LU R90, [R1+0xbc] ;  /* 0x0000bc00015a7983 */ /* 0x000ee20000300800 */
[----:B------:R-:W-:Y:S01]  /*50800*/  ISETP.LT.AND P5, PT, R67, UR10, !P3 ;  /* 0x0000000a43007c0c */ /* 0x000fe2000dfa1270 */
[----:B------:R-:W1:Y:S01]  /*50810*/  LDCU UR10, c[0x0][0x398] ;  /* 0x00007300ff0a77ac */ /* 0x000e620008000800 */
[----:B------:R-:W-:-:S02]  /*50820*/  IADD3 R4, P6, PT, R6, R2, RZ ;  /* 0x0000000206047210 */ /* 0x000fc40007fde0ff */
[----:B------:R-:W-:Y:S01]  /*50830*/  F2FP.SATFINITE.E4M3.F32.PACK_AB_MERGE_C R12, R82, R81, RZ ;  /* 0x00000051520c723e */ /* 0x000fe200048070ff */
[----:B0-----:R-:W-:Y:S01]  /*50840*/  VIADD R8, R6, UR28 ;  /* 0x0000001c06087c36 */ /* 0x001fe20008000000 */
[----:B------:R-:W-:Y:S01]  /*50850*/  PRMT R11, R11, 0x9910, RZ ;  /* 0x000099100b0b7816 */ /* 0x000fe200000000ff */
[----:B------:R-:W-:Y:S01]  /*50860*/  IMAD.X R5, R7, 0x1, R71, P6 ;  /* 0x0000000107057824 */ /* 0x000fe200030e0647 */
[----:B------:R-:W-:Y:S01]  /*50870*/  ISETP.LT.AND P6, PT, R91, UR6, !P3 ;  /* 0x000000065b007c0c */ /* 0x000fe2000dfc1270 */
[----:B------:R-:W0:Y:S01]  /*50880*/  LDCU UR6, c[0x0][0x398] ;  /* 0x00007300ff0677ac */ /* 0x000e220008000800 */
[----:B------:R-:W-:Y:S01]  /*50890*/  F2FP.SATFINITE.E4M3.F32.PACK_AB_MERGE_C R48, R49, R48, RZ ;  /* 0x000000303130723e */ /* 0x000fe200048070ff */
[----:B------:R-:W3:Y:S04]  /*508a0*/  LDL.LU R79, [R1+0x2c0] ;  /* 0x0002c000014f7983 */ /* 0x000ee80000300800 */
[----:B------:R0:W-:Y:S01]  /*508b0*/  @P5 STG.E.U8 desc[UR14][R4.64], R12 ;  /* 0x0000000c04005986 */ /* 0x0001e2000c10110e */
[----:B----4-:R-:W-:Y:S01]  /*508c0*/  ISETP.LT.AND P3, PT, R89, UR8, !P3 ;  /* 0x0000000859007c0c */ /* 0x010fe2000df61270 */
[----:B------:R-:W4:Y:S01]  /*508d0*/  LDCU UR8, c[0x0][0x398] ;  /* 0x00007300ff0877ac */ /* 0x000f220008000800 */
[----:B------:R-:W-:Y:S01]  /*508e0*/  SHF.R.S32.HI R9, RZ, 0x1f, R8 ;  /* 0x0000001fff097819 */ /* 0x000fe20000011408 */
[----:B------:R-:W4:Y:S01]  /*508f0*/  LDL.LU R80, [R1+0x2c4] ;  /* 0x0002c40001507983 */ /* 0x000f220000300800 */
[----:B------:R-:W-:-:S02]  /*50900*/  SHF.R.S32.HI R11, RZ, 0x8, R11 ;  /* 0x00000008ff0b7819 */ /* 0x000fc4000001140b */
[----:B------:R-:W-:Y:S01]  /*50910*/  PRMT R15, R12, 0x9910, RZ ;  /* 0x000099100c0f7816 */ /* 0x000fe200000000ff */
[----:B------:R-:W4:Y:S01]  /*50920*/  LDL.LU R81, [R1+0x1c0] ;  /* 0x0001c00001517983 */ /* 0x000f220000300800 */
[----:B0-----:R-:W-:-:S03]  /*50930*/  IADD3 R4, P5, PT, R6, R68, RZ ;  /* 0x0000004406047210 */ /* 0x001fc60007fbe0ff */
[----:B------:R-:W4:Y:S02]  /*50940*/  LDL.LU R82, [R1+0x1c4] ;  /* 0x0001c40001527983 */ /* 0x000f240000300800 */
[----:B------:R-:W-:Y:S01]  /*50950*/  IMAD.X R5, R7, 0x1, R3, P5 ;  /* 0x0000000107057824 */ /* 0x000fe200028e0603 */
[----:B-1----:R-:W-:Y:S01]  /*50960*/  ISETP.LT.AND P5, PT, R66, UR10, !P4 ;  /* 0x0000000a42007c0c */ /* 0x002fe2000e7a1270 */
[----:B------:R-:W0:Y:S03]  /*50970*/  LDCU UR10, c[0x0][0x398] ;  /* 0x00007300ff0a77ac */ /* 0x000e260008000800 */
[----:B------:R1:W-:Y:S02]  /*50980*/  @P6 STG.E.U8 desc[UR14][R4.64], R10 ;  /* 0x0000000a04006986 */ /* 0x0003e4000c10110e */
[----:B-1----:R-:W-:-:S05]  /*50990*/  IADD3 R4, P6, PT, R6, R70, RZ ;  /* 0x0000004606047210 */ /* 0x002fca0007fde0ff */
[----:B------:R-:W-:Y:S01]  /*509a0*/  IMAD.X R5, R7, 0x1, R69, P6 ;  /* 0x0000000107057824 */ /* 0x000fe200030e0645 */
[----:B------:R-:W-:-:S05]  /*509b0*/  IADD3 R6, P6, PT, R8, R0, RZ ;  /* 0x0000000008067210 */ /* 0x000fca0007fde0ff */
[----:B------:R-:W-:Y:S01]  /*509c0*/  IMAD.X R7, R9, 0x1, R72, P6 ;  /* 0x0000000109077824 */ /* 0x000fe200030e0648 */
        /* <DEDUP_REMOVED lines=8> */
[C---:B------:R-:W-:Y:S01]  /*50a50*/  IMAD.X R5, R9.reuse, 0x1, R71, P6 ;  /* 0x0000000109057824 */ /* 0x040fe200030e0647 */
[----:B--2---:R-:W-:Y:S02]  /*50a60*/  IADD3 R6, P6, PT, R8, R68, RZ ;  /* 0x0000004408067210 */ /* 0x004fe40007fde0ff */
[----:B------:R-:W-:Y:S02]  /*50a70*/  SHF.R.S32.HI R15, RZ, 0x8, R15 ;  /* 0x00000008ff0f7819 */ /* 0x000fe4000001140f */
[----:B------:R-:W-:Y:S01]  /*50a80*/  SHF.R.S32.HI R11, RZ, 0x8, R10 ;  /* 0x00000008ff0b7819 */ /* 0x000fe2000001140a */
[----:B------:R-:W-:Y:S01]  /*50a90*/  IMAD.X R7, R9, 0x1, R3, P6 ;  /* 0x0000000109077824 */ /* 0x000fe200030e0603 */
[----:B-----5:R-:W-:Y:S01]  /*50aa0*/  F2FP.SATFINITE.E4M3.F32.PACK_AB_MERGE_C R14, R84, R83, RZ ;  /* 0x00000053540e723e */ /* 0x020fe200048070ff */
[----:B------:R-:W-:Y:S01]  /*50ab0*/  @P3 STG.E.U8 desc[UR14][R4.64], R15 ;  /* 0x0000000f04003986 */ /* 0x000fe2000c10110e */
[----:B------:R-:W-:-:S03]  /*50ac0*/  F2FP.SATFINITE.E4M3.F32.PACK_AB_MERGE_C R13, R86, R85, RZ ;  /* 0x00000055560d723e */ /* 0x000fc600048070ff */
[----:B------:R3:W-:Y:S04]  /*50ad0*/  @P5 STG.E.U8 desc[UR14][R6.64], R11 ;  /* 0x0000000b06005986 */ /* 0x0007e8000c10110e */
[----:B------:R-:W2:Y:S04]  /*50ae0*/  LDL.LU R83, [R1+0x2c8] ;  /* 0x0002c80001537983 */ /* 0x000ea80000300800 */
[----:B------:R-:W2:Y:S01]  /*50af0*/  LDL.LU R84, [R1+0x2cc] ;  /* 0x0002cc0001547983 */ /* 0x000ea20000300800 */
[----:B---3--:R-:W-:-:S03]  /*50b00*/  F2FP.SATFINITE.E4M3.F32.PACK_AB_MERGE_C R11, R90, R87, RZ ;  /* 0x000000575a0b723e */ /* 0x008fc600048070ff */
[----:B------:R-:W3:Y:S04]  /*50b10*/  LDL.LU R87, [R1+0x1c8] ;  /* 0x0001c80001577983 */ /* 0x000ee80000300800 */
[----:B------:R-:W3:Y:S04]  /*50b20*/  LDL.LU R90, [R1+0x1cc] ;  /* 0x0001cc00015a7983 */ /* 0x000ee80000300800 */
[----:B------:R-:W5:Y:S04]  /*50b30*/  LDL.LU R85, [R1+0xc0] ;  /* 0x0000c00001557983 */ /* 0x000f680000300800 */
[----:B------:R-:W5:Y:S01]  /*50b40*/  LDL.LU R86, [R1+0xc4] ;  /* 0x0000c40001567983 */ /* 0x000f620000300800 */
[----:B----4-:R-:W-:Y:S01]  /*50b50*/  ISETP.LT.AND P6, PT, R89, UR8, !P4 ;  /* 0x0000000859007c0c */ /* 0x010fe2000e7c1270 */
[----:B------:R-:W1:Y:S01]  /*50b60*/  LDCU UR8, c[0x0][0x398] ;  /* 0x00007300ff0877ac */ /* 0x000e620008000800 */
[C---:B------:R-:W-:Y:S01]  /*50b70*/  IADD3 R6, P4, PT, R8.reuse, R70, RZ ;  /* 0x0000004608067210 */ /* 0x040fe20007f9e0ff */
[----:B------:R-:W-:Y:S01]  /*50b80*/  VIADD R8, R8, UR28 ;  /* 0x0000001c08087c36 */ /* 0x000fe20008000000 */
[----:B------:R-:W-:-:S02]  /*50b90*/  PRMT R10, R48, 0x9910, RZ ;  /* 0x00009910300a7816 */ /* 0x000fc400000000ff */
[----:B0-----:R-:W-:Y:S01]  /*50ba0*/  ISETP.LT.AND P3, PT, R66, UR10, !P0 ;  /* 0x0000000a42007c0c */ /* 0x001fe2000c761270 */
[----:B------:R-:W-:Y:S01]  /*50bb0*/  IMAD.X R7, R9, 0x1, R69, P4 ;  /* 0x0000000109077824 */ /* 0x000fe200020e0645 */
[----:B------:R-:W-:Y:S01]  /*50bc0*/  SHF.R.S32.HI R15, RZ, 0x8, R10 ;  /* 0x00000008ff0f7819 */ /* 0x000fe2000001140a */
[----:B------:R-:W0:Y:S01]  /*50bd0*/  LDCU UR10, c[0x0][0x398] ;  /* 0x00007300ff0a77ac */ /* 0x000e220008000800 */
[----:B------:R-:W-:Y:S02]  /*50be0*/  SHF.R.S32.HI R9, RZ, 0x1f, R8 ;  /* 0x0000001fff097819 */ /* 0x000fe40000011408 */
[----:B------:R-:W-:Y:S01]  /*50bf0*/  IADD3 R4, P5, PT, R8, R0, RZ ;  /* 0x0000000008047210 */ /* 0x000fe20007fbe0ff */
[----:B------:R4:W-:Y:S01]  /*50c00*/  @P6 STG.E.U8 desc[UR14][R6.64], R15 ;  /* 0x0000000f06006986 */ /* 0x0009e2000c10110e */
[----:B------:R-:W-:Y:S01]  /*50c10*/  ISETP.LT.AND P4, PT, R67, UR12, !P0 ;  /* 0x0000000c43007c0c */ /* 0x000fe2000c781270 */
[----:B------:R-:W-:Y:S01]  /*50c20*/  VIADD R10, R88, 0x30 ;  /* 0x00000030580a7836 */ /* 0x000fe20000000000 */
[----:B------:R-:W-:Y:S01]  /*50c30*/  F2FP.SATFINITE.E4M3.F32.PACK_AB_MERGE_C R51, R51, R50, RZ ;  /* 0x000000323333723e */ /* 0x000fe200048070ff */
[----:B------:R-:W-:Y:S01]  /*50c40*/  IMAD.X R5, R9, 0x1, R72, P5 ;  /* 0x0000000109057824 */ /* 0x000fe200028e0648 */
[----:B------:R-:W-:Y:S01]  /*50c50*/  ISETP.LT.AND P5, PT, R91, UR16, !P0 ;  /* 0x000000105b007c0c */ /* 0x000fe2000c7a1270 */
[----:B------:R-:W0:Y:S01]  /*50c60*/  LDCU UR12, c[0x0][0x398] ;  /* 0x00007300ff0c77ac */ /* 0x000e220008000800 */
[----:B----4-:R-:W-:-:S02]  /*50c70*/  IADD3 R6, P6, PT, R8, R2, RZ ;  /* 0x0000000208067210 */ /* 0x010fc40007fde0ff */
[----:B------:R4:W-:Y:S01]  /*50c80*/  @P3 STG.E.U8 desc[UR14][R4.64], R14 ;  /* 0x0000000e04003986 */ /* 0x0009e2000c10110e */
[----:B------:R-:W-:Y:S01]  /*50c90*/  VIADD R15, R8, UR28 ;  /* 0x0000001c080f7c36 */ /* 0x000fe20008000000 */
[----:B------:R-:W-:Y:S01]  /*50ca0*/  PRMT R12, R11, 0x9910, RZ ;  /* 0x000099100b0c7816 */ /* 0x000fe200000000ff */
[----:B------:R-:W0:Y:S01]  /*50cb0*/  LDCU UR16, c[0x0][0x398] ;  /* 0x00007300ff1077ac */ /* 0x000e220008000800 */
[C---:B------:R-:W-:Y:S01]  /*50cc0*/  IMAD.X R7, R9.reuse, 0x1, R71, P6 ;  /* 0x0000000109077824 */ /* 0x040fe200030e0647 */
[----:B------:R-:W-:Y:S01]  /*50cd0*/  ISETP.GE.AND P3, PT, R10, UR4, PT ;  /* 0x000000040a007c0c */ /* 0x000fe2000bf66270 */
[----:B------:R-:W-:Y:S01]  /*50ce0*/  VIADD R10, R88, 0x31 ;  /* 0x00000031580a7836 */ /* 0x000fe20000000000 */
[----:B------:R-:W0:Y:S01]  /*50cf0*/  LDCU UR4, c[0x0][0x398] ;  /* 0x00007300ff0477ac */ /* 0x000e220008000800 */
[----:B----4-:R-:W-:Y:S01]  /*50d00*/  IADD3 R4, P6, PT, R8, R68, RZ ;  /* 0x0000004408047210 */ /* 0x010fe20007fde0ff */
[----:B------:R-:W-:Y:S04]  /*50d10*/  @P4 STG.E.U8 desc[UR14][R6.64], R13 ;  /* 0x0000000d06004986 */ /* 0x000fe8000c10110e */
[----:B------:R-:W-:Y:S01]  /*50d20*/  IMAD.X R5, R9, 0x1, R3, P6 ;  /* 0x0000000109057824 */ /* 0x000fe200030e0603 */
[----:B------:R-:W-:Y:S01]  /*50d30*/  ISETP.GE.AND P4, PT, R10, UR6, PT ;  /* 0x000000060a007c0c */ /* 0x000fe2000bf86270 */
[----:B------:R-:W4:Y:S01]  /*50d40*/  LDCU UR6, c[0x0][0x398] ;  /* 0x00007300ff0677ac */ /* 0x000f220008000800 */
[----:B------:R-:W-:-:S02]  /*50d50*/  ISETP.LT.AND P0, PT, R89, UR18, !P0 ;  /* 0x0000001259007c0c */ /* 0x000fc4000c701270 */
[----:B------:R0:W-:Y:S01]  /*50d60*/  @P5 STG.E.U8 desc[UR14][R4.64], R11 ;  /* 0x0000000b04005986 */ /* 0x0001e2000c10110e */
[----:B------:R-:W-:Y:S02]  /*50d70*/  PRMT R14, R14, 0x9910, RZ ;  /* 0x000099100e0e7816 */ /* 0x000fe400000000ff */
[----:B-1----:R-:W-:Y:S01]  /*50d80*/  ISETP.LT.AND P5, PT, R66, UR8, !P2 ;  /* 0x0000000842007c0c */ /* 0x002fe2000d7a1270 */
[----:B------:R-:W1:Y:S01]  /*50d90*/  LDCU UR8, c[0x0][0x398] ;  /* 0x00007300ff0877ac */ /* 0x000e620008000800 */
[----:B0-----:R-:W-:Y:S02]  /*50da0*/  IADD3 R4, P6, PT, R8, R70, RZ ;  /* 0x0000004608047210 */ /* 0x001fe40007fde0ff */
[----:B------:R-:W-:-:S03]  /*50db0*/  SHF.R.S32.HI R8, RZ, 0x1f, R15 ;  /* 0x0000001fff087819 */ /* 0x000fc6000001140f */
[----:B------:R-:W-:Y:S01]  /*50dc0*/  IMAD.X R5, R9, 0x1, R69, P6 ;  /* 0x0000000109057824 */ /* 0x000fe200030e0645 */
[----:B------:R-:W-:Y:S01]  /*50dd0*/  IADD3 R6, P6, PT, R15, R0, RZ ;  /* 0x000000000f067210 */ /* 0x000fe20007fde0ff */
[----:B------:R-:W-:-:S04]  /*50de0*/  IMAD.MOV.U32 R9, RZ, RZ, R14 ;  /* 0x000000ffff097224 */ /* 0x000fc800078e000e */
[C---:B------:R-:W-:Y:S01]  /*50df0*/  IMAD.X R7, R8.reuse, 0x1, R72, P6 ;  /* 0x0000000108077824 */ /* 0x040fe200030e0648 */
[----:B------:R-:W-:Y:S01]  /*50e00*/  SHF.R.S32.HI R9, RZ, 0x8, R9 ;  /* 0x00000008ff097819 */ /* 0x000fe20000011409 */
[----:B------:R0:W-:Y:S01]  /*50e10*/  @P0 STG.E.U8 desc[UR14][R4.64], R51 ;  /* 0x0000003304000986 */ /* 0x0001e2000c10110e */
[----:B------:R-:W-:Y:S02]  /*50e20*/  PRMT R10, R13, 0x9910, RZ ;  /* 0x000099100d0a7816 */ /* 0x000fe400000000ff */
[----:B------:R-:W-:Y:S01]  /*50e30*/  ISETP.LT.AND P0, PT, R67, UR4, !P2 ;  /* 0x0000000443007c0c */ /* 0x000fe2000d701270 */
[----:B------:R1:W-:Y:S01]  /*50e40*/  @P5 STG.E.U8 desc[UR14][R6.64], R9 ;  /* 0x0000000906005986 */ /* 0x0003e2000c10110e */
[----:B----4-:R-:W-:Y:S01]  /*50e50*/  ISETP.LT.AND P5, PT, R91, UR6, !P2 ;  /* 0x000000065b007c0c */ /* 0x010fe2000d7a1270 */
[----:B------:R-:W4:Y:S01]  /*50e60*/  LDCU UR4, c[0x0][0x39c] ;  /* 0x00007380ff0477ac */ /* 0x000f220008000800 */
[----:B------:R-:W-:Y:S02]  /*50e70*/  SHF.R.S32.HI R11, RZ, 0x8, R10 ;  /* 0x00000008ff0b7819 */ /* 0x000fe4000001140a */
[C---:B0-----:R-:W-:Y:S01]  /*50e80*/  IADD3 R4, P6, PT, R15.reuse, R2, RZ ;  /* 0x000000020f047210 */ /* 0x041fe20007fde0ff */
[----:B------:R-:W-:Y:S01]  /*50e90*/  IMAD.MOV.U32 R10, RZ, RZ, R12 ;  /* 0x000000ffff0a7224 */ /* 0x000fe200078e000c */
[----:B------:R-:W0:Y:S03]  /*50ea0*/  LDCU UR6, c[0x0][0x39c] ;  /* 0x00007380ff0677ac */ /* 0x000e260008000800 */
[----:B------:R-:W-:Y:S01]  /*50eb0*/  IMAD.X R5, R8, 0x1, R71, P6 ;  /* 0x0000000108057824 */ /* 0x000fe200030e0647 */
[----:B-1----:R-:W-:-:S02]  /*50ec0*/  IADD3 R6, P6, PT, R15, R68, RZ ;  /* 0x000000440f067210 */ /* 0x002fc40007fde0ff */
[----:B------:R-:W-:-:S03]  /*50ed0*/  SHF.R.S32.HI R9, RZ, 0x8, R10 ;  /* 0x00000008ff097819 */ /* 0x000fc6000001140a */
[----:B------:R-:W-:Y:S01]  /*50ee0*/  IMAD.X R7, R8, 0x1, R3, P6 ;  /* 0x0000000108077824 */ /* 0x000fe200030e0603 */
[----:B------:R-:W-:Y:S01]  /*50ef0*/  ISETP.LT.AND P2, PT, R89, UR8, !P2 ;  /* 0x0000000859007c0c */ /* 0x000fe2000d741270 */
[----:B------:R1:W-:Y:S01]  /*50f00*/  @P0 STG.E.U8 desc[UR14][R4.64], R11 ;  /* 0x0000000b04000986 */ /* 0x0003e2000c10110e */
[----:B------:R-:W-:Y:S02]  /*50f10*/  PRMT R10, R51, 0x9910, RZ ;  /* 0x00009910330a7816 */ /* 0x000fe400000000ff */
[----:B-----5:R-:W-:Y:S01]  /*50f20*/  F2FP.SATFINITE.E4M3.F32.PACK_AB_MERGE_C R19, R86, R85, RZ ;  /* 0x000000555613723e */ /* 0x020fe200048070ff */
[----:B------:R5:W-:Y:S01]  /*50f30*/  @P5 STG.E.U8 desc[UR14][R6.64], R9 ;  /* 0x0000000906005986 */ /* 0x000be2000c10110e */
[----:B-1----:R-:W-:Y:S01]  /*50f40*/  SHF.R.S32.HI R11, RZ, 0x8, R10 ;  /* 0x00000008ff0b7819 */ /* 0x002fe2000001140a */
[----:B------:R-:W-:Y:S01]  /*50f50*/  VIADD R13, R88, 0x32 ;  /* 0x00000032580d7836 */ /* 0x000fe20000000000 */
[----:B------:R-:W-:Y:S01]  /*50f60*/  ISETP.LT.AND P6, PT, R66, UR10, !P3 ;  /* 0x0000000a42007c0c */ /* 0x000fe2000dfc1270 */
[----:B------:R-:W1:Y:S01]  /*50f70*/  LDCU UR8, c[0x0][0x398] ;  /* 0x00007300ff0877ac */ /* 0x000e620008000800 */
[----:B------:R-:W-:-:S02]  /*50f80*/  F2FP.SATFINITE.E4M3.F32.PACK_AB_MERGE_C R17, R80, R79, RZ ;  /* 0x0000004f5011723e */ /* 0x000fc400048070ff */
[----:B------:R-:W-:Y:S01]  /*50f90*/  F2FP.SATFINITE.E4M3.F32.PACK_AB_MERGE_C R53, R53, R52, RZ ;  /* 0x000000343535723e */ /* 0x000fe200048070ff */
[----:B------:R-:W0:Y:S01]  /*50fa0*/  LDCU UR10, c[0x0][0x398] ;  /* 0x00007300ff0a77ac */ /* 0x000e220008000800 */
[----:B-----5:R-:W-:-:S05]  /*50fb0*/  IADD3 R6, P0, PT, R15, R70, RZ ;  /* 0x000000460f067210 */ /* 0x020fca0007f1e0ff */
[----:B------:R-:W-:-:S05]  /*50fc0*/  IMAD.X R7, R8, 0x1, R69, P0 ;  /* 0x0000000108077824 */ /* 0x000fca00000e0645 */
[----:B------:R3:W-:Y:S02]  /*50fd0*/  @P2 STG.E.U8 desc[UR14][R6.64], R11 ;  /* 0x0000000b06002986 */ /* 0x0007e4000c10110e */
[----:B---3--:R-:W-:Y:S02]  /*50fe0*/  F2FP.SATFINITE.E4M3.F32.PACK_AB_MERGE_C R11, R90, R87, RZ ;  /* 0x000000575a0b723e */ /* 0x008fe400048070ff */
[----:B------:R-:W3:Y:S04]  /*50ff0*/  LDL.LU R87, [R1+0x2d0] ;  /* 0x0002d00001577983 */ /* 0x000ee80000300800 */
[----:B------:R-:W3:Y:S04]  /*51000*/  LDL.LU R90, [R1+0x2d4] ;  /* 0x0002d400015a7983 */ /* 0x000ee80000300800 */
[----:B------:R-:W5:Y:S04]  /*51010*/  LDL.LU R85, [R1+0xc8] ;  /* 0x0000c80001557983 */ /* 0x000f680000300800 */
[----:B------:R-:W5:Y:S01]  /*51020*/  LDL.LU R86, [R1+0xcc] ;  /* 0x0000cc0001567983 */ /* 0x000f620000300800 */
[----:B------:R-:W-:Y:S01]  /*51030*/  VIADD R15, R15, UR28 ;  /* 0x0000001c0f0f7c36 */ /* 0x000fe20008000000 */
[----:B------:R-:W-:Y:S01]  /*51040*/  ISETP.LT.AND P2, PT, R67, UR12, !P3 ;  /* 0x0000000c43007c0c */ /* 0x000fe2000df41270 */
[----:B------:R-:W-:Y:S01]  /*51050*/  VIADD R9, R88, 0x33 ;  /* 0x0000003358097836 */ /* 0x000fe20000000000 */
[----:B----4-:R-:W-:Y:S01]  /*51060*/  ISETP.GE.AND P0, PT, R13, UR4, PT ;  /* 0x000000040d007c0c */ /* 0x010fe2000bf06270 */
[----:B------:R-:W4:Y:S01]  /*51070*/  LDCU UR4, c[0x0][0x398] ;  /* 0x00007300ff0477ac */ /* 0x000f220008000800 */
[----:B------:R-:W-:-:S02]  /*51080*/  SHF.R.S32.HI R12, RZ, 0x1f, R15 ;  /* 0x0000001fff0c7819 */ /* 0x000fc4000001140f */
[C---:B------:R-:W-:Y:S01]  /*51090*/  IADD3 R4, P5, PT, R15.reuse, R0, RZ ;  /* 0x000000000f047210 */ /* 0x040fe20007fbe0ff */
[----:B------:R-:W1:Y:S04]  /*510a0*/  LDCU UR12, c[0x0][0x398] ;  /* 0x00007300ff0c77ac */ /* 0x000e680008000800 */
[----:B------:R-:W-:Y:S01]  /*510b0*/  IMAD.X R5, R12, 0x1, R72, P5 ;  /* 0x000000010c057824 */ /* 0x000fe200028e0648 */
[----:B------:R-:W-:Y:S02]  /*510c0*/  IADD3 R6, P5, PT, R15, R2, RZ ;  /* 0x000000020f067210 */ /* 0x000fe40007fbe0ff */
[----:B------:R-:W-:-:S03]  /*510d0*/  F2FP.SATFINITE.E4M3.F32.PACK_AB_MERGE_C R13, R82, R81, RZ ;  /* 0x00000051520d723e */ /* 0x000fc600048070ff */
[C---:B------:R-:W-:Y:S01]  /*510e0*/  IMAD.X R7, R12.reuse, 0x1, R71, P5 ;  /* 0x000000010c077824 */ /* 0x040fe200028e0647 */
[----:B------:R-:W-:Y:S01]  /*510f0*/  ISETP.LT.AND P5, PT, R91, UR16, !P3 ;  /* 0x000000105b007c0c */ /* 0x000fe2000dfa1270 */
[----:B------:R1:W-:Y:S01]  /*51100*/  @P6 STG.E.U8 desc[UR14][R4.64], R17 ;  /* 0x0000001104006986 */ /* 0x0003e2000c10110e */
[----:B------:R-:W-:Y:S01]  /*51110*/  IADD3 R8, P6, PT, R15, R68, RZ ;  /* 0x000000440f087210 */ /* 0x000fe20007fde0ff */
[----:B------:R-:W2:Y:S02]  /*51120*/  LDCU UR16, c[0x0][0x398] ;  /* 0x00007300ff1077ac */ /* 0x000ea40008000800 */
[----:B------:R2:W-:Y:S01]  /*51130*/  @P2 STG.E.U8 desc[UR14][R6.64], R13 ;  /* 0x0000000d06002986 */ /* 0x0005e2000c10110e */
[----:B0-----:R-:W-:Y:S01]  /*51140*/  ISETP.GE.AND P2, PT, R9, UR6, PT ;  /* 0x0000000609007c0c */ /* 0x001fe2000bf46270 */
[----:B------:R-:W0:Y:S01]  /*51150*/  LDCU UR6, c[0x0][0x398] ;  /* 0x00007300ff0677ac */ /* 0x000e220008000800 */
[----:B------:R-:W-:Y:S01]  /*51160*/  IMAD.X R9, R12, 0x1, R3, P6 ;  /* 0x000000010c097824 */ /* 0x000fe200030e0603 */
[----:B----4-:R-:W-:Y:S01]  /*51170*/  ISETP.LT.AND P3, PT, R89, UR4, !P3 ;  /* 0x0000000459007c0c */ /* 0x010fe2000df61270 */
[----:B------:R-:W4:Y:S01]  /*51180*/  LDCU UR4, c[0x0][0x398] ;  /* 0x00007300ff0477ac */ /* 0x000f220008000800 */
[C---:B-1----:R-:W-:Y:S01]  /*51190*/  IADD3 R4, P6, PT, R15.reuse, R70, RZ ;  /* 0x000000460f047210 */ /* 0x042fe20007fde0ff */
[----:B------:R-:W-:Y:S01]  /*511a0*/  VIADD R15, R15, UR28 ;  /* 0x0000001c0f0f7c36 */ /* 0x000fe20008000000 */
[----:B------:R1:W-:Y:S01]  /*511b0*/  @P5 STG.E.U8 desc[UR14][R8.64], R19 ;  /* 0x0000001308005986 */ /* 0x0003e2000c10110e */
[----:B------:R-:W-:Y:S01]  /*511c0*/  ISETP.LT.AND P5, PT, R66, UR8, !P4 ;  /* 0x0000000842007c0c */ /* 0x000fe2000e7a1270 */
[----:B------:R-:W4:Y:S01]  /*511d0*/  LDCU UR8, c[0x0][0x398] ;  /* 0x00007300ff0877ac */ /* 0x000f220008000800 */
[----:B------:R-:W-:Y:S01]  /*511e0*/  IMAD.X R5, R12, 0x1, R69, P6 ;  /* 0x000000010c057824 */ /* 0x000fe200030e0645 */
[----:B------:R-:W-:-:S02]  /*511f0*/  SHF.R.S32.HI R12, RZ, 0x1f, R15 ;  /* 0x0000001fff0c7819 */ /* 0x000fc4000001140f */
[----:B--2---:R-:W-:Y:S02]  /*51200*/  IADD3 R6, P6, PT, R15, R0, RZ ;  /* 0x000000000f067210 */ /* 0x004fe40007fde0ff */
[----:B------:R-:W-:Y:S01]  /*51210*/  PRMT R17, R17, 0x9910, RZ ;  /* 0x0000991011117816 */ /* 0x000fe200000000ff */
[----:B------:R2:W-:Y:S02]  /*51220*/  @P3 STG.E.U8 desc[UR14][R4.64], R53 ;  /* 0x0000003504003986 */ /* 0x0005e4000c10110e */
[C---:B------:R-:W-:Y:S01]  /*51230*/  IMAD.X R7, R12.reuse, 0x1, R72, P6 ;  /* 0x000000010c077824 */ /* 0x040fe200030e0648 */
[----:B------:R-:W-:Y:S02]  /*51240*/  SHF.R.S32.HI R17, RZ, 0x8, R17 ;  /* 0x00000008ff117819 */ /* 0x000fe40000011411 */
[----:B-1----:R-:W-:Y:S02]  /*51250*/  IADD3 R8, P6, PT, R15, R2, RZ ;  /* 0x000000020f087210 */ /* 0x002fe40007fde0ff */
[----:B0-----:R-:W-:Y:S01]  /*51260*/  ISETP.LT.AND P3, PT, R67, UR6, !P4 ;  /* 0x0000000643007c0c */ /* 0x001fe2000e761270 */
[----:B------:R0:W-:Y:S01]  /*51270*/  @P5 STG.E.U8 desc[UR14][R6.64], R17 ;  /* 0x0000001106005986 */ /* 0x0001e2000c10110e */
[----:B------:R-:W-:Y:S01]  /*51280*/  PRMT R13, R13, 0x9910, RZ ;  /* 0x000099100d0d7816 */ /* 0x000fe200000000ff */
[----:B------:R-:W1:Y:S01]  /*51290*/  LDCU UR6, c[0x0][0x398] ;  /* 0x00007300ff0677ac */ /* 0x000e620008000800 */
[----:B------:R-:W-:Y:S01]  /*512a0*/  IMAD.X R9, R12, 0x1, R71, P6 ;  /* 0x000000010c097824 */ /* 0x000fe200030e0647 */
[----:B----4-:R-:W-:-:S02]  /*512b0*/  ISETP.LT.AND P5, PT, R91, UR4, !P4 ;  /* 0x000000045b007c0c */ /* 0x010fc4000e7a1270 */
[----:B--2---:R-:W-:Y:S01]  /*512c0*/  IADD3 R4, P6, PT, R15, R68, RZ ;  /* 0x000000440f047210 */ /* 0x004fe20007fde0ff */
[----:B------:R-:W2:Y:S01]  /*512d0*/  LDCU UR4, c[0x0][0x39c] ;  /* 0x00007380ff0477ac */ /* 0x000ea20008000800 */
[----:B------:R-:W-:Y:S02]  /*512e0*/  SHF.R.S32.HI R13, RZ, 0x8, R13 ;  /* 0x00000008ff0d7819 */ /* 0x000fe4000001140d */
[----:B------:R-:W-:Y:S01]  /*512f0*/  PRMT R19, R19, 0x9910, RZ ;  /* 0x0000991013137816 */ /* 0x000fe200000000ff */
[----:B------:R-:W-:Y:S01]  /*51300*/  IMAD.X R5, R12, 0x1, R3, P6 ;  /* 0x000000010c057824 */ /* 0x000fe200030e0603 */
[----:B------:R-:W-:Y:S01]  /*51310*/  ISETP.LT.AND P6, PT, R89, UR8, !P4 ;  /* 0x0000000859007c0c */ /* 0x000fe2000e7c1270 */
[----:B------:R4:W-:Y:S01]  /*51320*/  @P3 STG.E.U8 desc[UR14][R8.64], R13 ;  /* 0x0000000d08003986 */ /* 0x0009e2000c10110e */
[----:B------:R-:W-:Y:S01]  /*51330*/  SHF.R.S32.HI R19, RZ, 0x8, R19 ;  /* 0x00000008ff137819 */ /* 0x000fe20000011413 */
[C---:B0-----:R-:W-:Y:S01]  /*51340*/  VIADD R17, R15.reuse, UR28 ;  /* 0x0000001c0f117c36 */ /* 0x041fe20008000000 */
[----:B------:R-:W-:Y:S01]  /*51350*/  IADD3 R6, P3, PT, R15, R70, RZ ;  /* 0x000000460f067210 */ /* 0x000fe20007f7e0ff */
[----:B------:R-:W0:Y:S01]  /*51360*/  LDCU UR8, c[0x0][0x398] ;  /* 0x00007300ff0877ac */ /* 0x000e220008000800 */
[----:B------:R-:W-:-:S02]  /*51370*/  PRMT R21, R53, 0x9910, RZ ;  /* 0x0000991035157816 */ /* 0x000fc400000000ff */
[----:B------:R-:W-:Y:S01]  /*51380*/  ISETP.LT.AND P4, PT, R66, UR10, !P0 ;  /* 0x0000000a42007c0c */ /* 0x000fe2000c781270 */
[----:B------:R2:W-:Y:S01]  /*51390*/  @P5 STG.E.U8 desc[UR14][R4.64], R19 ;  /* 0x0000001304005986 */ /* 0x0005e2000c10110e */
[----:B------:R-:W-:Y:S01]  /*513a0*/  IMAD.X R7, R12, 0x1, R69, P3 ;  /* 0x000000010c077824 */ /* 0x000fe200018e0645 */
[----:B------:R-:W-:Y:S01]  /*513b0*/  SHF.R.S32.HI R21, RZ, 0x8, R21 ;  /* 0x00000008ff157819 */ /* 0x000fe20000011415 */
[----:B------:R-:W0:Y:S01]  /*513c0*/  LDCU UR10, c[0x0][0x398] ;  /* 0x00007300ff0a77ac */ /* 0x000e220008000800 */
[----:B------:R-:W-:Y:S02]  /*513d0*/  SHF.R.S32.HI R16, RZ, 0x1f, R17 ;  /* 0x0000001fff107819 */ /* 0x000fe40000011411 */
[----:B----4-:R-:W-:Y:S02]  /*513e0*/  IADD3 R8, P5, PT, R17, R0, RZ ;  /* 0x0000000011087210 */ /* 0x010fe40007fbe0ff */
[----:B-1----:R-:W-:Y:S01]  /*513f0*/  ISETP.LT.AND P3, PT, R67, UR6, !P0 ;  /* 0x0000000643007c0c */ /* 0x002fe2000c761270 */
[----:B------:R1:W-:Y:S01]  /*51400*/  @P6 STG.E.U8 desc[UR14][R6.64], R21 ;  /* 0x0000001506006986 */ /* 0x0003e2000c10110e */
[----:B------:R-:W-:Y:S01]  /*51410*/  F2FP.SATFINITE.E4M3.F32.PACK_AB_MERGE_C R10, R84, R83, RZ ;  /* 0x00000053540a723e */ /* 0x000fe200048070ff */
[----:B------:R-:W-:Y:S01]  /*51420*/  IMAD.X R9, R16, 0x1, R72, P5 ;  /* 0x0000000110097824 */ /* 0x000fe200028e0648 */
[----:B------:R-:W-:Y:S01]  /*51430*/  IADD3 R14, P6, PT, R17, R2, RZ ;  /* 0x00000002110e7210 */ /* 0x000fe20007fde0ff */
[----:B--2---:R-:W-:Y:S01]  /*51440*/  VIADD R4, R88, 0x34 ;  /* 0x0000003458047836 */ /* 0x004fe20000000000 */
[----:B------:R-:W2:Y:S02]  /*51450*/  LDCU UR6, c[0x0][0x398] ;  /* 0x00007300ff0677ac */ /* 0x000ea40008000800 */
[----:B------:R-:W-:Y:S01]  /*51460*/  @P4 STG.E.U8 desc[UR14][R8.64], R10 ;  /* 0x0000000a08004986 */ /* 0x000fe2000c10110e */
[----:B------:R-:W-:Y:S01]  /*51470*/  IMAD.X R15, R16, 0x1, R71, P6 ;  /* 0x00000001100f7824 */ /* 0x000fe200030e0647 */
[----:B------:R-:W-:Y:S01]  /*51480*/  ISETP.GE.AND P4, PT, R4, UR4, PT ;  /* 0x0000000404007c0c */ /* 0x000fe2000bf86270 */
[----:B------:R-:W-:Y:S01]  /*51490*/  VIADD R4, R88, 0x35 ;  /* 0x0000003558047836 */ /* 0x000fe20000000000 */
[----:B-----5:R-:W-:-:S02]  /*514a0*/  F2FP.SATFINITE.E4M3.F32.PACK_AB_MERGE_C R19, R86, R85, RZ ;  /* 0x000000555613723e */ /* 0x020fc400048070ff */
[----:B------:R4:W-:Y:S02]  /*514b0*/  @P3 STG.E.U8 desc[UR14][R14.64], R11 ;  /* 0x0000000b0e003986 */ /* 0x0009e4000c10110e */
[----:B------:R-:W-:Y:S01]  /*514c0*/  ISETP.GE.AND P3, PT, R4, UR9, PT ;  /* 0x0000000904007c0c */ /* 0x000fe2000bf66270 */
[----:B------:R-:W5:Y:S01]  /*514d0*/  LDCU UR4, c[0x0][0x398] ;  /* 0x00007300ff0477ac */ /* 0x000f620008000800 */
[----:B---3--:R-:W-:Y:S01]  /*514e0*/  F2FP.SATFINITE.E4M3.F32.PACK_AB_MERGE_C R4, R90, R87, RZ ;  /* 0x000000575a04723e */ /* 0x008fe200048070ff */
[----:B------:R-:W3:Y:S01]  /*514f0*/  LDL.LU R85, [R1+0x1d0] ;  /* 0x0001d00001557983 */ /* 0x000ee20000300800 */
[----:B------:R-:W-:Y:S01]  /*51500*/  ISETP.LT.AND P5, PT, R91, UR12, !P0 ;  /* 0x0000000c5b007c0c */ /* 0x000fe2000c7a1270 */
[----:B------:R-:W0:Y:S02]  /*51510*/  LDCU UR9, c[0x0][0x398] ;  /* 0x00007300ff0977ac */ /* 0x000e240008000800 */
[----:B------:R-:W3:Y:S04]  /*51520*/  LDL.LU R86, [R1+0x1d4] ;  /* 0x0001d40001567983 */ /* 0x000ee80000300800 */
[----:B------:R-:W3:Y:S04]  /*51530*/  LDL.LU R87, [R1+0xd0] ;  /* 0x0000d00001577983 */ /* 0x000ee80000300800 */
[----:B------:R-:W3:Y:S01]  /*51540*/  LDL.LU R90, [R1+0xd4] ;  /* 0x0000d400015a7983 */ /* 0x000ee20000300800 */
[----:B------:R-:W-:-:S02]  /*51550*/  IADD3 R12, P6, PT, R17, R68, RZ ;  /* 0x00000044110c7210 */ /* 0x000fc40007fde0ff */
[----:B------:R-:W-:Y:S01]  /*51560*/  ISETP.LT.AND P0, PT, R89, UR16, !P0 ;  /* 0x0000001059007c0c */ /* 0x000fe2000c701270 */
[----:B------:R-:W3:Y:S02]  /*51570*/  LDL.LU R81, [R1+0x2d8] ;  /* 0x0002d80001517983 */ /* 0x000ee40000300800 */
[----:B------:R-:W-:Y:S01]  /*51580*/  IMAD.X R13, R16, 0x1, R3, P6 ;  /* 0x00000001100d7824 */ /* 0x000fe200030e0603 */
[C---:B-1----:R-:W-:Y:S01]  /*51590*/  IADD3 R6, P6, PT, R17.reuse, R70, RZ ;  /* 0x0000004611067210 */ /* 0x042fe20007fde0ff */
[----:B------:R-:W-:Y:S01]  /*515a0*/  VIADD R17, R17, UR28 ;  /* 0x0000001c11117c36 */ /* 0x000fe20008000000 */
[----:B------:R-:W-:Y:S01]  /*515b0*/  F2FP.SATFINITE.E4M3.F32.PACK_AB_MERGE_C R55, R55, R54, RZ ;  /* 0x000000363737723e */ /* 0x000fe200048070ff */
[----:B------:R-:W3:Y:S04]  /*515c0*/  LDL.LU R82, [R1+0x2dc] ;  /* 0x0002dc0001527983 */ /* 0x000ee80000300800 */
[----:B------:R1:W-:Y:S01]  /*515d0*/  @P5 STG.E.U8 desc[UR14][R12.64], R19 ;  /* 0x000000130c005986 */ /* 0x0003e2000c10110e */
[----:B--2---:R-:W-:Y:S01]  /*515e0*/  ISETP.LT.AND P5, PT, R66, UR6, !P2 ;  /* 0x0000000642007c0c */ /* 0x004fe2000d7a1270 */
[----:B------:R-:W2:Y:S01]  /*515f0*/  LDCU UR6, c[0x0][0x398] ;  /* 0x00007300ff0677ac */ /* 0x000ea20008000800 */
[----:B------:R-:W-:Y:S01]  /*51600*/  IMAD.X R7, R16, 0x1, R69, P6 ;  /* 0x0000000110077824 */ /* 0x000fe200030e0645 */
[----:B----4-:R-:W-:Y:S01]  /*51610*/  SHF.R.S32.HI R14, RZ, 0x1f, R17 ;  /* 0x0000001fff0e7819 */ /* 0x010fe20000011411 */
[----:B------:R-:W4:Y:S01]  /*51620*/  LDL.LU R83, [R1+0x1d8] ;  /* 0x0001d80001537983 */ /* 0x000f220000300800 */
[----:B------:R-:W-:-:S02]  /*51630*/  IADD3 R8, P6, PT, R17, R0, RZ ;  /* 0x0000000011087210 */ /* 0x000fc40007fde0ff */
[----:B------:R-:W-:Y:S01]  /*51640*/  PRMT R5, R10, 0x9910, RZ ;  /* 0x000099100a057816 */ /* 0x000fe200000000ff */
[----:B------:R0:W-:Y:S01]  /*51650*/  @P0 STG.E.U8 desc[UR14][R6.64], R55 ;  /* 0x0000003706000986 */ /* 0x0001e2000c10110e */
[----:B-----5:R-:W-:Y:S01]  /*51660*/  ISETP.LT.AND P0, PT, R67, UR4, !P2 ;  /* 0x0000000443007c0c */ /* 0x020fe2000d701270 */
[C---:B------:R-:W-:Y:S01]  /*51670*/  IMAD.X R9, R14.reuse, 0x1, R72, P6 ;  /* 0x000000010e097824 */ /* 0x040fe200030e0648 */
[----:B------:R-:W-:Y:S01]  /*51680*/  IADD3 R10, P6, PT, R17, R2, RZ ;  /* 0x00000002110a7210 */ /* 0x000fe20007fde0ff */
[----:B------:R-:W4:Y:S01]  /*51690*/  LDL.LU R84, [R1+0x1dc] ;  /* 0x0001dc0001547983 */ /* 0x000f220000300800 */
[----:B------:R-:W-:Y:S01]  /*516a0*/  SHF.R.S32.HI R5, RZ, 0x8, R5 ;  /* 0x00000008ff057819 */ /* 0x000fe20000011405 */
[----:B------:R-:W5:Y:S01]  /*516b0*/  LDCU UR4, c[0x0][0x398] ;  /* 0x00007300ff0477ac */ /* 0x000f620008000800 */
[----:B-1----:R-:W-:Y:S01]  /*516c0*/  PRMT R13, R11, 0x9910, RZ ;  /* 0x000099100b0d7816 */ /* 0x002fe200000000ff */
[----:B------:R-:W-:Y:S02]  /*516d0*/  IMAD.X R11, R14, 0x1, R71, P6 ;  /* 0x000000010e0b7824 */ /* 0x000fe400030e0647 */
[----:B------:R1:W-:Y:S01]  /*516e0*/  @P5 STG.E.U8 desc[UR14][R8.64], R5 ;  /* 0x0000000508005986 */ /* 0x0003e2000c10110e */
[----:B------:R-:W-:-:S02]  /*516f0*/  SHF.R.S32.HI R13, RZ, 0x8, R13 ;  /* 0x00000008ff0d7819 */ /* 0x000fc4000001140d */
[----:B0-----:R-:W-:Y:S01]  /*51700*/  ISETP.LT.AND P5, PT, R91, UR8, !P2 ;  /* 0x000000085b007c0c */ /* 0x001fe2000d7a1270 */
[----:B------:R-:W0:Y:S01]  /*51710*/  LDCU UR8, c[0x0][0x398] ;  /* 0x00007300ff0877ac */ /* 0x000e220008000800 */
[----:B--2---:R-:W-:Y:S01]  /*51720*/  ISETP.LT.AND P2, PT, R89, UR6, !P2 ;  /* 0x0000000659007c0c */ /* 0x004fe2000d741270 */
[----:B------:R-:W-:Y:S01]  /*51730*/  @P0 STG.E.U8 desc[UR14][R10.64], R13 ;  /* 0x0000000d0a000986 */ /* 0x000fe2000c10110e */
[----:B------:R-:W-:Y:S01]  /*51740*/  IADD3 R6, P6, PT, R17, R68, RZ ;  /* 0x0000004411067210 */ /* 0x000fe20007fde0ff */
[----:B------:R-:W2:Y:S01]  /*51750*/  LDCU UR6, c[0x0][0x398] ;  /* 0x00007300ff0677ac */ /* 0x000ea20008000800 */
[----:B------:R-:W-:Y:S02]  /*51760*/  PRMT R15, R19, 0x9910, RZ ;  /* 0x00009910130f7816 */ /* 0x000fe400000000ff */
[----:B------:R-:W-:Y:S02]  /*51770*/  PRMT R12, R55, 0x9910, RZ ;  /* 0x00009910370c7816 */ /* 0x000fe400000000ff */
[C---:B-1----:R-:W-:Y:S01]  /*51780*/  IADD3 R8, P0, PT, R17.reuse, R70, RZ ;  /* 0x0000004611087210 */ /* 0x042fe20007f1e0ff */
[C---:B------:R-:W-:Y:S01]  /*51790*/  IMAD.X R7, R14.reuse, 0x1, R3, P6 ;  /* 0x000000010e077824 */ /* 0x040fe200030e0603 */
[----:B------:R-:W-:Y:S01]  /*517a0*/  SHF.R.S32.HI R15, RZ, 0x8, R15 ;  /* 0x00000008ff0f7819 */ /* 0x000fe2000001140f */
[----:B------:R-:W-:Y:S01]  /*517b0*/  VIADD R5, R17, UR28 ;  /* 0x0000001c11057c36 */ /* 0x000fe20008000000 */
[----:B------:R-:W-:Y:S01]  /*517c0*/  SHF.R.S32.HI R17, RZ, 0x8, R12 ;  /* 0x00000008ff117819 */ /* 0x000fe2000001140c */
[----:B------:R-:W-:-:S02]  /*517d0*/  IMAD.X R9, R14, 0x1, R69, P0 ;  /* 0x000000010e097824 */ /* 0x000fc400000e0645 */
[----:B------:R-:W-:Y:S04]  /*517e0*/  @P5 STG.E.U8 desc[UR14][R6.64], R15 ;  /* 0x0000000f06005986 */ /* 0x000fe8000c10110e */
[----:B------:R3:W-:Y:S02]  /*517f0*/  @P2 STG.E.U8 desc[UR14][R8.64], R17 ;  /* 0x0000001108002986 */ /* 0x0007e4000c10110e */
[----:B---3--:R-:W-:Y:S02]  /*51800*/  F2FP.SATFINITE.E4M3.F32.PACK_AB_MERGE_C R9, R86, R85, RZ ;  /* 0x000000555609723e */ /* 0x008fe400048070ff */
[----:B------:R-:W3:Y:S04]  /*51810*/  LDL.LU R85, [R1+0x2e0] ;  /* 0x0002e00001557983 */ /* 0x000ee80000300800 */
[----:B------:R-:W3:Y:S01]  /*51820*/  LDL.LU R86, [R1+0x2e4] ;  /* 0x0002e40001567983 */ /* 0x000ee20000300800 */
[----:B------:R-:W-:-:S03]  /*51830*/  F2FP.SATFINITE.E4M3.F32.PACK_AB_MERGE_C R17, R90, R87, RZ ;  /* 0x000000575a11723e */ /* 0x000fc600048070ff */
[----:B------:R-:W3:Y:S04]  /*51840*/  LDL.LU R87, [R1+0xd8] ;  /* 0x0000d80001577983 */ /* 0x000ee80000300800 */
[----:B------:R-:W3:Y:S01]  /*51850*/  LDL.LU R90, [R1+0xdc] ;  /* 0x0000dc00015a7983 */ /* 0x000ee20000300800 */
[----:B-----5:R-:W-:Y:S01]  /*51860*/  ISETP.LT.AND P6, PT, R66, UR4, !P4 ;  /* 0x0000000442007c0c */ /* 0x020fe2000e7c1270 */
[----:B------:R-:W1:Y:S01]  /*51870*/  LDCU UR4, c[0x0][0x398] ;  /* 0x00007300ff0477ac */ /* 0x000e620008000800 */
[----:B------:R-:W-:Y:S02]  /*51880*/  SHF.R.S32.HI R14, RZ, 0x1f, R5 ;  /* 0x0000001fff0e7819 */ /* 0x000fe40000011405 */
[----:B------:R-:W-:Y:S02]  /*51890*/  IADD3 R10, P0, PT, R5, R0, RZ ;  /* 0x00000000050a7210 */ /* 0x000fe40007f1e0ff */
[----:B0-----:R-:W-:Y:S01]  /*518a0*/  ISETP.LT.AND P2, PT, R67, UR8, !P4 ;  /* 0x0000000843007c0c */ /* 0x001fe2000e741270 */
[----:B------:R-:W-:Y:S01]  /*518b0*/  VIADD R13, R88, 0x36 ;  /* 0x00000036580d7836 */ /* 0x000fe20000000000 */
[----:B------:R-:W-:Y:S01]  /*518c0*/  IADD3 R6, P5, PT, R5, R2, RZ ;  /* 0x0000000205067210 */ /* 0x000fe20007fbe0ff */
[C---:B------:R-:W-:Y:S01]  /*518d0*/  IMAD.X R11, R14.reuse, 0x1, R72, P0 ;  /* 0x000000010e0b7824 */ /* 0x040fe200000e0648 */
[----:B------:R-:W-:Y:S01]  /*518e0*/  ISETP.LT.AND P0, PT, R91, UR9, !P4 ;  /* 0x000000095b007c0c */ /* 0x000fe2000e701270 */
[----:B------:R-:W0:Y:S03]  /*518f0*/  LDCU UR8, c[0x0][0x398] ;  /* 0x00007300ff0877ac */ /* 0x000e260008000800 */
[----:B------:R5:W-:Y:S01]  /*51900*/  @P6 STG.E.U8 desc[UR14][R10.64], R4 ;  /* 0x000000040a006986 */ /* 0x000be2000c10110e */
[----:B------:R-:W-:Y:S01]  /*51910*/  IADD3 R12, P6, PT, R5, R68, RZ ;  /* 0x00000044050c7210 */ /* 0x000fe20007fde0ff */
[----:B------:R-:W-:Y:S01]  /*51920*/  IMAD.X R7, R14, 0x1, R71, P5 ;  /* 0x000000010e077824 */ /* 0x000fe200028e0647 */
[----:B------:R-:W-:Y:S01]  /*51930*/  ISETP.GE.AND P5, PT, R13, UR11, PT ;  /* 0x0000000b0d007c0c */ /* 0x000fe2000bfa6270 */
[----:B------:R-:W-:Y:S01]  /*51940*/  VIADD R15, R5, UR28 ;  /* 0x0000001c050f7c36 */ /* 0x000fe20008000000 */
[----:B------:R-:W-:Y:S01]  /*51950*/  PRMT R8, R4, 0x9910, RZ ;  /* 0x0000991004087816 */ /* 0x000fe200000000ff */
[----:B------:R-:W-:Y:S01]  /*51960*/  IMAD.X R13, R14, 0x1, R3, P6 ;  /* 0x000000010e0d7824 */ /* 0x000fe200030e0603 */
[----:B------:R0:W-:Y:S01]  /*51970*/  @P2 STG.E.U8 desc[UR14][R6.64], R9 ;  /* 0x0000000906002986 */ /* 0x0001e2000c10110e */
[----:B--2---:R-:W-:Y:S01]  /*51980*/  ISETP.LT.AND P2, PT, R66, UR6, !P3 ;  /* 0x0000000642007c0c */ /* 0x004fe2000df41270 */
[----:B------:R-:W2:Y:S02]  /*51990*/  LDCU UR9, c[0x0][0x398] ;  /* 0x00007300ff0977ac */ /* 0x000ea40008000800 */
[----:B------:R4:W-:Y:S01]  /*519a0*/  @P0 STG.E.U8 desc[UR14][R12.64], R17 ;  /* 0x000000110c000986 */ /* 0x0009e2000c10110e */
[----:B-1----:R-:W-:Y:S01]  /*519b0*/  ISETP.LT.AND P0, PT, R89, UR4, !P4 ;  /* 0x0000000459007c0c */ /* 0x002fe2000e701270 */
[----:B------:R-:W1:Y:S01]  /*519c0*/  LDCU UR4, c[0x0][0x398] ;  /* 0x00007300ff0477ac */ /* 0x000e620008000800 */
[----:B-----5:R-:W-:-:S02]  /*519d0*/  IADD3 R4, P4, PT, R5, R70, RZ ;  /* 0x0000004605047210 */ /* 0x020fc40007f9e0ff */
[----:B------:R-:W-:Y:S02]  /*519e0*/  SHF.R.S32.HI R16, RZ, 0x1f, R15 ;  /* 0x0000001fff107819 */ /* 0x000fe4000001140f */
[----:B------:R-:W-:Y:S02]  /*519f0*/  F2FP.SATFINITE.E4M3.F32.PACK_AB_MERGE_C R57, R57, R56, RZ ;  /* 0x000000383939723e */ /* 0x000fe400048070ff */
[----:B0-----:R-:W-:Y:S01]  /*51a00*/  IADD3 R6, P6, PT, R15, R0, RZ ;  /* 0x000000000f067210 */ /* 0x001fe20007fde0ff */
[----:B------:R-:W-:Y:S01]  /*51a10*/  IMAD.X R5, R14, 0x1, R69, P4 ;  /* 0x000000010e057824 */ /* 0x000fe200020e0645 */
[----:B------:R-:W-:Y:S01]  /*51a20*/  PRMT R11, R9, 0x9910, RZ ;  /* 0x00009910090b7816 */ /* 0x000fe200000000ff */
[----:B------:R-:W-:Y:S01]  /*51a30*/  VIADD R10, R88, 0x37 ;  /* 0x00000037580a7836 */ /* 0x000fe20000000000 */
[----:B----4-:R-:W-:Y:S01]  /*51a40*/  SHF.R.S32.HI R13, RZ, 0x8, R8 ;  /* 0x00000008ff0d7819 */ /* 0x010fe20000011408 */
[----:B------:R-:W-:Y:S01]  /*51a50*/  IMAD.X R7, R16, 0x1, R72, P6 ;  /* 0x0000000110077824 */ /* 0x000fe200030e0648 */
[----:B------:R0:W-:Y:S01]  /*51a60*/  @P0 STG.E.U8 desc[UR14][R4.64], R57 ;  /* 0x0000003904000986 */ /* 0x0001e2000c10110e */
[----:B------:R-:W4:Y:S03]  /*51a70*/  LDCU UR6, c[0x0][0x398] ;  /* 0x00007300ff0677ac */ /* 0x000f260008000800 */
[----:B------:R5:W-:Y:S01]  /*51a80*/  @P2 STG.E.U8 desc[UR14][R6.64], R13 ;  /* 0x0000000d06002986 */ /* 0x000be2000c10110e */
[----:B------:R-:W-:Y:S01]  /*51a90*/  ISETP.LT.AND P2, PT, R67, UR8, !P3 ;  /* 0x0000000843007c0c */ /* 0x000fe2000df41270 */
[----:B------:R-:W3:Y:S01]  /*51aa0*/  LDCU UR8, c[0x0][0x398] ;  /* 0x00007300ff0877ac */ /* 0x000ee20008000800 */
[----:B------:R-:W-:-:S02]  /*51ab0*/  IADD3 R8, P6, PT, R15, R2, RZ ;  /* 0x000000020f087210 */ /* 0x000fc40007fde0ff */
[----:B--2---:R-:W-:Y:S01]  /*51ac0*/  ISETP.LT.AND P0, PT, R91, UR9, !P3 ;  /* 0x000000095b007c0c */ /* 0x004fe2000df01270 */
[----:B------:R-:W2:Y:S02]  /*51ad0*/  LDCU UR9, c[0x0][0x398] ;  /* 0x00007300ff0977ac */ /* 0x000ea40008000800 */
[----:B------:R-:W-:Y:S01]  /*51ae0*/  IMAD.X R9, R16, 0x1, R71, P6 ;  /* 0x0000000110097824 */ /* 0x000fe200030e0647 */
[----:B0-----:R-:W-:Y:S02]  /*51af0*/  PRMT R57, R57, 0x9910, RZ ;  /* 0x0000991039397816 */ /* 0x001fe400000000ff */
[----:B-----5:R-:W-:Y:S02]  /*51b00*/  SHF.R.S32.HI R7, RZ, 0x8, R11 ;  /* 0x00000008ff077819 */ /* 0x020fe4000001140b */
[----:B-1----:R-:W-:Y:S01]  /*51b10*/  ISETP.LT.AND P3, PT, R89, UR4, !P3 ;  /* 0x0000000459007c0c */ /* 0x002fe2000df61270 */
[C---:B------:R-:W-:Y:S01]  /*51b20*/  VIADD R13, R15.reuse, UR28 ;  /* 0x0000001c0f0d7c36 */ /* 0x040fe20008000000 */
[----:B------:R-:W-:Y:S01]  /*51b30*/  ISETP.GE.AND P4, PT, R10, UR7, PT ;  /* 0x000000070a007c0c */ /* 0x000fe2000bf86270 */
[----:B------:R-:W-:Y:S01]  /*51b40*/  @P2 STG.E.U8 desc[UR14][R8.64], R7 ;  /* 0x0000000708002986 */ /* 0x000fe2000c10110e */
[C---:B------:R-:W-:Y:S01]  /*51b50*/  IADD3 R10, P6, PT, R15.reuse, R68, RZ ;  /* 0x000000440f0a7210 */ /* 0x040fe20007fde0ff */
[----:B------:R-:W0:Y:S01]  /*51b60*/  LDCU UR7, c[0x0][0x398] ;  /* 0x00007300ff0777ac */ /* 0x000e220008000800 */
[----:B------:R-:W-:Y:S01]  /*51b70*/  IADD3 R4, P2, PT, R15, R70, RZ ;  /* 0x000000460f047210 */ /* 0x000fe20007f5e0ff */
[----:B------:R-:W-:Y:S01]  /*51b80*/  IMAD.MOV.U32 R15, RZ, RZ, R57 ;  /* 0x000000ffff0f7224 */ /* 0x000fe200078e0039 */
[----:B------:R-:W-:Y:S01]  /*51b90*/  PRMT R17, R17, 0x9910, RZ ;  /* 0x0000991011117816 */ /* 0x000fe200000000ff */
[C---:B------:R-:W-:Y:S01]  /*51ba0*/  IMAD.X R11, R16.reuse, 0x1, R3, P6 ;  /* 0x00000001100b7824 */ /* 0x040fe200030e0603 */
[----:B------:R-:W1:Y:S01]  /*51bb0*/  LDCU UR4, c[0x0][0x398] ;  /* 0x00007300ff0477ac */ /* 0x000e620008000800 */
[----:B------:R-:W-:Y:S01]  /*51bc0*/  IMAD.X R5, R16, 0x1, R69, P2 ;  /* 0x0000000110057824 */ /* 0x000fe200010e0645 */
[----:B------:R-:W-:-:S02]  /*51bd0*/  SHF.R.S32.HI R17, RZ, 0x8, R17 ;  /* 0x00000008ff117819 */ /* 0x000fc40000011411 */
[----:B------:R-:W-:-:S03]  /*51be0*/  SHF.R.S32.HI R15, RZ, 0x8, R15 ;  /* 0x00000008ff0f7819 */ /* 0x000fc6000001140f */
[----:B------:R-:W-:Y:S04]  /*51bf0*/  @P0 STG.E.U8 desc[UR14][R10.64], R17 ;  /* 0x000000110a000986 */ /* 0x000fe8000c10110e */
[----:B------:R5:W-:Y:S02]  /*51c00*/  @P3 STG.E.U8 desc[UR14][R4.64], R15 ;  /* 0x0000000f04003986 */ /* 0x000be4000c10110e */
[----:B-----5:R-:W-:Y:S02]  /*51c10*/  F2FP.SATFINITE.E4M3.F32.PACK_AB_MERGE_C R4, R93, R92, RZ ;  /* 0x0000005c5d04723e */ /* 0x020fe400048070ff */
[----:B---3--:R-:W-:Y:S02]  /*51c20*/  F2FP.SATFINITE.E4M3.F32.PACK_AB_MERGE_C R21, R90, R87, RZ ;  /* 0x000000575a15723e */ /* 0x008fe400048070ff */
[----:B------:R-:W3:Y:S04]  /*51c30*/  LDL.LU R87, [R1+0xe0] ;  /* 0x0000e00001577983 */ /* 0x000ee80000300800 */
[----:B------:R-:W3:Y:S04]  /*51c40*/  LDL.LU R90, [R1+0xe4] ;  /* 0x0000e400015a7983 */ /* 0x000ee80000300800 */
[----:B------:R-:W5:Y:S04]  /*51c50*/  LDL.LU R92, [R1+0x2e8] ;  /* 0x0002e800015c7983 */ /* 0x000f680000300800 */
[----:B------:R-:W5:Y:S01]  /*51c60*/  LDL.LU R93, [R1+0x2ec] ;  /* 0x0002ec00015d7983 */ /* 0x000f620000300800 */
[----:B----4-:R-:W-:Y:S01]  /*51c70*/  ISETP.LT.AND P0, PT, R66, UR6, !P5 ;  /* 0x0000000642007c0c */ /* 0x010fe2000ef01270 */
[----:B------:R-:W4:Y:S01]  /*51c80*/  LDCU UR6, c[0x0][0x398] ;  /* 0x00007300ff0677ac */ /* 0x000f220008000800 */
[----:B------:R-:W-:-:S02]  /*51c90*/  SHF.R.S32.HI R12, RZ, 0x1f, R13 ;  /* 0x0000001fff0c7819 */ /* 0x000fc4000001140d */
[----:B------:R-:W-:Y:S02]  /*51ca0*/  IADD3 R6, P6, PT, R13, R0, RZ ;  /* 0x000000000d067210 */ /* 0x000fe40007fde0ff */
[----:B0-----:R-:W-:Y:S01]  /*51cb0*/  ISETP.LT.AND P2, PT, R67, UR7, !P5 ;  /* 0x0000000743007c0c */ /* 0x001fe2000ef41270 */
[----:B------:R-:W-:Y:S01]  /*51cc0*/  VIADD R10, R88, 0x38 ;  /* 0x00000038580a7836 */ /* 0x000fe20000000000 */
[----:B------:R-:W-:Y:S01]  /*51cd0*/  IADD3 R8, P3, PT, R13, R2, RZ ;  /* 0x000000020d087210 */ /* 0x000fe20007f7e0ff */
[----:B------:R-:W-:Y:S01]  /*51ce0*/  IMAD.X R7, R12, 0x1, R72, P6 ;  /* 0x000000010c077824 */ /* 0x000fe200030e0648 */
[----:B------:R-:W-:Y:S01]  /*51cf0*/  F2FP.SATFINITE.E4M3.F32.PACK_AB_MERGE_C R19, R82, R81, RZ ;  /* 0x000000515213723e */ /* 0x000fe200048070ff */
[----:B------:R-:W-:Y:S01]  /*51d00*/  VIADD R11, R88, 0x39 ;  /* 0x00000039580b7836 */ /* 0x000fe20000000000 */
[----:B------:R-:W-:Y:S01]  /*51d10*/  F2FP.SATFINITE.E4M3.F32.PACK_AB_MERGE_C R17, R84, R83, RZ ;  /* 0x000000535411723e */ /* 0x000fe200048070ff */
[----:B------:R-:W-:Y:S01]  /*51d20*/  IMAD.X R9, R12, 0x1, R71, P3 ;  /* 0x000000010c097824 */ /* 0x000fe200018e0647 */
[----:B------:R-:W-:Y:S01]  /*51d30*/  ISETP.LT.AND P3, PT, R91, UR8, !P5 ;  /* 0x000000085b007c0c */ /* 0x000fe2000ef61270 */
[----:B------:R0:W-:Y:S01]  /*51d40*/  @P0 STG.E.U8 desc[UR14][R6.64], R19 ;  /* 0x0000001306000986 */ /* 0x0001e2000c10110e */
[----:B------:R-:W-:Y:S01]  /*51d50*/  ISETP.GE.AND P0, PT, R10, UR17, PT ;  /* 0x000000110a007c0c */ /* 0x000fe2000bf06270 */
[----:B------:R-:W2:Y:S01]  /*51d60*/  LDCU UR7, c[0x0][0x398] ;  /* 0x00007300ff0777ac */ /* 0x000ea20008000800 */
[----:B------:R-:W-:Y:S01]  /*51d70*/  IADD3 R10, P6, PT, R13, R68, RZ ;  /* 0x000000440d0a7210 */ /* 0x000fe20007fde0ff */
[----:B------:R2:W-:Y:S01]  /*51d80*/  @P2 STG.E.U8 desc[UR14][R8.64], R17 ;  /* 0x0000001108002986 */ /* 0x0005e2000c10110e */
[----:B------:R-:W-:Y:S01]  /*51d90*/  ISETP.GE.AND P2, PT, R11, UR27, PT ;  /* 0x0000001b0b007c0c */ /* 0x000fe2000bf46270 */
[----:B------:R-:W3:Y:S01]  /*51da0*/  LDCU UR8, c[0x0][0x398] ;  /* 0x00007300ff0877ac */ /* 0x000ee20008000800 */
[----:B-1----:R-:W-:Y:S01]  /*51db0*/  ISETP.LT.AND P5, PT, R89, UR4, !P5 ;  /* 0x0000000459007c0c */ /* 0x002fe2000efa1270 */
[----:B------:R-:W-:Y:S01]  /*51dc0*/  IMAD.X R11, R12, 0x1, R3, P6 ;  /* 0x000000010c0b7824 */ /* 0x000fe200030e0603 */
[----:B------:R-:W1:Y:S01]  /*51dd0*/  LDCU UR4, c[0x0][0x398] ;  /* 0x00007300ff0477ac */ /* 0x000e620008000800 */
[C---:B0-----:R-:W-:Y:S01]  /*51de0*/  IADD3 R6, P6, PT, R13.reuse, R70, RZ ;  /* 0x000000460d067210 */ /* 0x041fe20007fde0ff */
[----:B------:R-:W-:-:S02]  /*51df0*/  VIADD R13, R13, UR28 ;  /* 0x0000001c0d0d7c36 */ /* 0x000fc40008000000 */
[----:B------:R0:W-:Y:S01]  /*51e00*/  @P3 STG.E.U8 desc[UR14][R10.64], R21 ;  /* 0x000000150a003986 */ /* 0x0001e2000c10110e */
[----:B----4-:R-:W-:Y:S01]  /*51e10*/  ISETP.LT.AND P3, PT, R66, UR6, !P4 ;  /* 0x0000000642007c0c */ /* 0x010fe2000e761270 */
[----:B------:R-:W4:Y:S01]  /*51e20*/  LDCU UR6, c[0x0][0x398] ;  /* 0x00007300ff0677ac */ /* 0x000f220008000800 */
[----:B------:R-:W-:Y:S01]  /*51e30*/  IMAD.X R7, R12, 0x1, R69, P6 ;  /* 0x000000010c077824 */ /* 0x000fe200030e0645 */
[----:B------:R-:W-:Y:S02]  /*51e40*/  SHF.R.S32.HI R14, RZ, 0x1f, R13 ;  /* 0x0000001fff0e7819 */ /* 0x000fe4000001140d */
[----:B--2---:R-:W-:Y:S02]  /*51e50*/  IADD3 R8, P6, PT, R13, R0, RZ ;  /* 0x000000000d087210 */ /* 0x004fe40007fde0ff */
[----:B------:R-:W-:Y:S02]  /*51e60*/  PRMT R15, R19, 0x9910, RZ ;  /* 0x00009910130f7816 */ /* 0x000fe400000000ff */
[----:B------:R-:W-:Y:S01]  /*51e70*/  F2FP.SATFINITE.E4M3.F32.PACK_AB_MERGE_C R59, R59, R58, RZ ;  /* 0x0000003a3b3b723e */ /* 0x000fe200048070ff */
[----:B------:R-:W-:Y:S01]  /*51e80*/  IMAD.X R9, R14, 0x1, R72, P6 ;  /* 0x000000010e097824 */ /* 0x000fe200030e0648 */
[----:B------:R-:W-:-:S02]  /*51e90*/  SHF.R.S32.HI R15, RZ, 0x8, R15 ;  /* 0x00000008ff0f7819 */ /* 0x000fc4000001140f */
[----:B0-----:R-:W-:Y:S01]  /*51ea0*/  IADD3 R10, P6, PT, R13, R2, RZ ;  /* 0x000000020d0a7210 */ /* 0x001fe20007fde0ff */
[----:B------:R0:W-:Y:S01]  /*51eb0*/  @P5 STG.E.U8 desc[UR14][R6.64], R59 ;  /* 0x0000003b06005986 */ /* 0x0001e2000c10110e */
[----:B------:R-:W-:Y:S01]  /*51ec0*/  ISETP.LT.AND P5, PT, R67, UR7, !P4 ;  /* 0x0000000743007c0c */ /* 0x000fe2000e7a1270 */
[----:B------:R-:W2:Y:S02]  /*51ed0*/  LDCU UR7, c[0x0][0x398] ;  /* 0x00007300ff0777ac */ /* 0x000ea40008000800 */
[----:B------:R2:W-:Y:S01]  /*51ee0*/  @P3 STG.E.U8 desc[UR14][R8.64], R15 ;  /* 0x0000000f08003986 */ /* 0x0005e2000c10110e */
[----:B-1----:R-:W-:Y:S01]  /*51ef0*/  ISETP.LT.AND P3, PT, R91, UR4, !P4 ;  /* 0x000000045b007c0c */ /* 0x002fe2000e761270 */
[----:B------:R-:W-:Y:S01]  /*51f00*/  IMAD.X R11, R14, 0x1, R71, P6 ;  /* 0x000000010e0b7824 */ /* 0x000fe200030e0647 */
[----:B------:R-:W-:Y:S01]  /*51f10*/  PRMT R17, R17, 0x9910, RZ ;  /* 0x0000991011117816 */ /* 0x000fe200000000ff */
[----:B------:R-:W1:Y:S01]  /*51f20*/  LDCU UR4, c[0x0][0x398] ;  /* 0x00007300ff0477ac */ /* 0x000e620008000800 */
[----:B------:R-:W-:-:S02]  /*51f30*/  PRMT R19, R21, 0x9910, RZ ;  /* 0x0000991015137816 */ /* 0x000fc400000000ff */
[----:B0-----:R-:W-:Y:S02]  /*51f40*/  IADD3 R6, P6, PT, R13, R68, RZ ;  /* 0x000000440d067210 */ /* 0x001fe40007fde0ff */
[----:B------:R-:W-:Y:S02]  /*51f50*/  SHF.R.S32.HI R17, RZ, 0x8, R17 ;  /* 0x00000008ff117819 */ /* 0x000fe40000011411 */
[----:B------:R-:W-:Y:S01]  /*51f60*/  SHF.R.S32.HI R19, RZ, 0x8, R19 ;  /* 0x00000008ff137819 */ /* 0x000fe20000011413 */
[----:B------:R-:W-:Y:S01]  /*51f70*/  IMAD.X R7, R14, 0x1, R3, P6 ;  /* 0x000000010e077824 */ /* 0x000fe200030e0603 */
[----:B----4-:R-:W-:Y:S01]  /*51f80*/  ISETP.LT.AND P6, PT, R89, UR6, !P4 ;  /* 0x0000000659007c0c */ /* 0x010fe2000e7c1270 */
[----:B------:R0:W-:Y:S01]  /*51f90*/  @P5 STG.E.U8 desc[UR14][R10.64], R17 ;  /* 0x000000110a005986 */ /* 0x0001e2000c10110e */
[----:B------:R-:W-:Y:S01]  /*51fa0*/  PRMT R12, R59, 0x9910, RZ ;  /* 0x000099103b0c7816 */ /* 0x000fe200000000ff */
[C---:B--2---:R-:W-:Y:S01]  /*51fb0*/  VIADD R15, R13.reuse, UR28 ;  /* 0x0000001c0d0f7c36 */ /* 0x044fe20008000000 */
[----:B------:R-:W-:Y:S01]  /*51fc0*/  F2FP.SATFINITE.E4M3.F32.PACK_AB_MERGE_C R5, R86, R85, RZ ;  /* 0x000000555605723e */ /* 0x000fe200048070ff */
[----:B------:R-:W-:Y:S01]  /*51fd0*/  @P3 STG.E.U8 desc[UR14][R6.64], R19 ;  /* 0x0000001306003986 */ /* 0x000fe2000c10110e */
[----:B------:R-:W-:Y:S01]  /*51fe0*/  IADD3 R8, P3, PT, R13, R70, RZ ;  /* 0x000000460d087210 */ /* 0x000fe20007f7e0ff */
[----:B------:R-:W2:Y:S04]  /*51ff0*/  LDCU UR6, c[0x0][0x398] ;  /* 0x00007300ff0677ac */ /* 0x000ea80008000800 */
[----:B------:R-:W-:Y:S01]  /*52000*/  IMAD.X R9, R14, 0x1, R69, P3 ;  /* 0x000000010e097824 */ /* 0x000fe200018e0645 */
[----:B0-----:R-:W-:-:S05]  /*52010*/  SHF.R.S32.HI R17, RZ, 0x8, R12 ;  /* 0x00000008ff117819 */ /* 0x001fca000001140c */
[----:B------:R3:W-:Y:S02]  /*52020*/  @P6 STG.E.U8 desc[UR14][R8.64], R17 ;  /* 0x0000001108006986 */ /* 0x0007e4000c10110e */
[----:B---3--:R-:W-:Y:S02]  /*52030*/  F2FP.SATFINITE.E4M3.F32.PACK_AB_MERGE_C R17, R90, R87, RZ ;  /* 0x000000575a11723e */ /* 0x008fe400048070ff */
[----:B------:R-:W3:Y:S04]  /*52040*/  LDL.LU R87, [R1+0x1e8] ;  /* 0x0001e80001577983 */ /* 0x000ee80000300800 */
[----:B------:R-:W3:Y:S01]  /*52050*/  LDL.LU R90, [R1+0x1ec] ;  /* 0x0001ec00015a7983 */ /* 0x000ee20000300800 */
[----:B-----5:R-:W-:-:S03]  /*52060*/  F2FP.SATFINITE.E4M3.F32.PACK_AB_MERGE_C R19, R93, R92, RZ ;  /* 0x0000005c5d13723e */ /* 0x020fc600048070ff */
[----:B------:R-:W4:Y:S04]  /*52070*/  LDL.LU R92, [R1+0xe8] ;  /* 0x0000e800015c7983 */ /* 0x000f280000300800 */
[----:B------:R-:W4:Y:S01]  /*52080*/  LDL.LU R93, [R1+0xec] ;  /* 0x0000ec00015d7983 */ /* 0x000f220000300800 */
[----:B------:R-:W-:Y:S02]  /*52090*/  ISETP.LT.AND P4, PT, R66, UR7, !P0 ;  /* 0x0000000742007c0c */ /* 0x000fe4000c781270 */
[----:B------:R-:W-:Y:S02]  /*520a0*/  SHF.R.S32.HI R14, RZ, 0x1f, R15 ;  /* 0x0000001fff0e7819 */ /* 0x000fe4000001140f */
[----:B------:R-:W-:Y:S02]  /*520b0*/  IADD3 R10, P5, PT, R15, R0, RZ ;  /* 0x000000000f0a7210 */ /* 0x000fe40007fbe0ff */
[----:B-1----:R-:W-:Y:S01]  /*520c0*/  ISETP.LT.AND P3, PT, R67, UR4, !P0 ;  /* 0x0000000443007c0c */ /* 0x002fe2000c761270 */
[----:B------:R-:W-:Y:S01]  /*520d0*/  VIADD R12, R88, 0x3a ;  /* 0x0000003a580c7836 */ /* 0x000fe20000000000 */
[----:B------:R-:W-:Y:S01]  /*520e0*/  IADD3 R6, P6, PT, R15, R2, RZ ;  /* 0x000000020f067210 */ /* 0x000fe20007fde0ff */
[----:B------:R-:W-:Y:S01]  /*520f0*/  IMAD.X R11, R14, 0x1, R72, P5 ;  /* 0x000000010e0b7824 */ /* 0x000fe200028e0648 */
[----:B------:R-:W-:Y:S01]  /*52100*/  ISETP.LT.AND P5, PT, R91, UR8, !P0 ;  /* 0x000000085b007c0c */ /* 0x000fe2000c7a1270 */
[----:B------:R-:W5:Y:S01]  /*52110*/  LDL.LU R85, [R1+0x2f0] ;  /* 0x0002f00001557983 */ /* 0x000f620000300800 */
[----:B------:R-:W-:Y:S01]  /*52120*/  VIADD R13, R88, 0x3b ;  /* 0x0000003b580d7836 */ /* 0x000fe20000000000 */
[----:B------:R-:W0:Y:S01]  /*52130*/  LDCU UR4, c[0x0][0x398] ;  /* 0x00007300ff0477ac */ /* 0x000e220008000800 */
[----:B------:R-:W-:Y:S01]  /*52140*/  IMAD.X R7, R14, 0x1, R71, P6 ;  /* 0x000000010e077824 */ /* 0x000fe200030e0647 */
[----:B------:R1:W-:Y:S01]  /*52150*/  @P4 STG.E.U8 desc[UR14][R10.64], R5 ;  /* 0x000000050a004986 */ /* 0x0003e2000c10110e */
[----:B------:R-:W-:Y:S01]  /*52160*/  ISETP.GE.AND P4, PT, R12, UR25, PT ;  /* 0x000000190c007c0c */ /* 0x000fe2000bf86270 */
[----:B------:R-:W0:Y:S01]  /*52170*/  LDCU UR7, c[0x0][0x398] ;  /* 0x00007300ff0777ac */ /* 0x000e220008000800 */
[----:B------:R-:W-:Y:S01]  /*52180*/  IADD3 R12, P6, PT, R15, R68, RZ ;  /* 0x000000440f0c7210 */ /* 0x000fe20007fde0ff */
[----:B------:R-:W5:Y:S01]  /*52190*/  LDL.LU R86, [R1+0x2f4] ;  /* 0x0002f40001567983 */ /* 0x000f620000300800 */
[----:B------:R-:W-:Y:S01]  /*521a0*/  F2FP.SATFINITE.E4M3.F32.PACK_AB_MERGE_C R61, R61, R60, RZ ;  /* 0x0000003c3d3d723e */ /* 0x000fe200048070ff */
[----:B------:R-:W3:Y:S02]  /*521b0*/  LDCU UR8, c[0x0][0x398] ;  /* 0x00007300ff0877ac */ /* 0x000ee40008000800 */
[----:B------:R0:W-:Y:S01]  /*521c0*/  @P3 STG.E.U8 desc[UR14][R6.64], R4 ;  /* 0x0000000406003986 */ /* 0x0001e2000c10110e */
[----:B------:R-:W-:Y:S01]  /*521d0*/  ISETP.GE.AND P3, PT, R13, UR23, PT ;  /* 0x000000170d007c0c */ /* 0x000fe2000bf66270 */
[----:B------:R-:W-:Y:S01]  /*521e0*/  IMAD.X R13, R14, 0x1, R3, P6 ;  /* 0x000000010e0d7824 */ /* 0x000fe200030e0603 */
[----:B-1----:R-:W-:-:S04]  /*521f0*/  PRMT R10, R17, 0x9910, RZ ;  /* 0x00009910110a7816 */ /* 0x002fc800000000ff */
[----:B------:R1:W-:Y:S01]  /*52200*/  @P5 STG.E.U8 desc[UR14][R12.64], R17 ;  /* 0x000000110c005986 */ /* 0x0003e2000c10110e */
[----:B--2---:R-:W-:Y:S01]  /*52210*/  ISETP.LT.AND P0, PT, R89, UR6, !P0 ;  /* 0x0000000659007c0c */ /* 0x004fe2000c701270 */
[----:B------:R-:W2:Y:S01]  /*52220*/  LDCU UR6, c[0x0][0x398] ;  /* 0x00007300ff0677ac */ /* 0x000ea20008000800 */
[C---:B------:R-:W-:Y:S01]  /*52230*/  IADD3 R8, P6, PT, R15.reuse, R70, RZ ;  /* 0x000000460f087210 */ /* 0x040fe20007fde0ff */
[----:B------:R-:W-:Y:S01]  /*52240*/  VIADD R15, R15, UR28 ;  /* 0x0000001c0f0f7c36 */ /* 0x000fe20008000000 */
[----:B0-----:R-:W-:Y:S01]  /*52250*/  ISETP.LT.AND P5, PT, R66, UR4, !P2 ;  /* 0x0000000442007c0c */ /* 0x001fe2000d7a1270 */
[----:B------:R-:W0:Y:S02]  /*52260*/  LDCU UR4, c[0x0][0x398] ;  /* 0x00007300ff0477ac */ /* 0x000e240008000800 */
[----:B------:R-:W-:Y:S01]  /*52270*/  IMAD.X R9, R14, 0x1, R69, P6 ;  /* 0x000000010e097824 */ /* 0x000fe200030e0645 */
[----:B------:R-:W-:Y:S02]  /*52280*/  SHF.R.S32.HI R14, RZ, 0x1f, R15 ;  /* 0x0000001fff0e7819 */ /* 0x000fe4000001140f */
[----:B------:R-:W-:-:S02]  /*52290*/  IADD3 R6, P6, PT, R15, R0, RZ ;  /* 0x000000000f067210 */ /* 0x000fc40007fde0ff */
[----:B------:R-:W-:Y:S01]  /*522a0*/  PRMT R11, R5, 0x9910, RZ ;  /* 0x00009910050b7816 */ /* 0x000fe200000000ff */
[----:B------:R0:W-:Y:S01]  /*522b0*/  @P0 STG.E.U8 desc[UR14][R8.64], R61 ;  /* 0x0000003d08000986 */ /* 0x0001e2000c10110e */
[----:B------:R-:W-:Y:S01]  /*522c0*/  ISETP.LT.AND P0, PT, R67, UR7, !P2 ;  /* 0x0000000743007c0c */ /* 0x000fe2000d701270 */
[----:B------:R-:W3:Y:S01]  /*522d0*/  LDCU UR7, c[0x0][0x398] ;  /* 0x00007300ff0777ac */ /* 0x000ee20008000800 */
[----:B------:R-:W-:Y:S01]  /*522e0*/  IMAD.X R7, R14, 0x1, R72, P6 ;  /* 0x000000010e077824 */ /* 0x000fe200030e0648 */
[----:B------:R-:W-:Y:S02]  /*522f0*/  SHF.R.S32.HI R11, RZ, 0x8, R11 ;  /* 0x00000008ff0b7819 */ /* 0x000fe4000001140b */
[----:B-1----:R-:W-:Y:S02]  /*52300*/  PRMT R13, R4, 0x9910, RZ ;  /* 0x00009910040d7816 */ /* 0x002fe400000000ff */
[----:B------:R-:W-:Y:S01]  /*52310*/  IADD3 R4, P6, PT, R15, R2, RZ ;  /* 0x000000020f047210 */ /* 0x000fe20007fde0ff */
[----:B------:R1:W-:Y:S01]  /*52320*/  @P5 STG.E.U8 desc[UR14][R6.64], R11 ;  /* 0x0000000b06005986 */ /* 0x0003e2000c10110e */
[----:B--2---:R-:W-:Y:S01]  /*52330*/  ISETP.LT.AND P5, PT, R91, UR6, !P2 ;  /* 0x000000065b007c0c */ /* 0x004fe2000d7a1270 */
[----:B------:R-:W2:Y:S01]  /*52340*/  LDCU UR6, c[0x0][0x398] ;  /* 0x00007300ff0677ac */ /* 0x000ea20008000800 */
[----:B------:R-:W-:Y:S01]  /*52350*/  SHF.R.S32.HI R13, RZ, 0x8, R13 ;  /* 0x00000008ff0d7819 */ /* 0x000fe2000001140d */
[----:B------:R-:W-:Y:S01]  /*52360*/  IMAD.X R5, R14, 0x1, R71, P6 ;  /* 0x000000010e057824 */ /* 0x000fe200030e0647 */
[----:B0-----:R-:W-:-:S02]  /*52370*/  IADD3 R8, P6, PT, R15, R68, RZ ;  /* 0x000000440f087210 */ /* 0x001fc40007fde0ff */
[----:B------:R-:W-:Y:S01]  /*52380*/  ISETP.LT.AND P2, PT, R89, UR4, !P2 ;  /* 0x0000000459007c0c */ /* 0x000fe2000d741270 */
[----:B------:R-:W0:Y:S01]  /*52390*/  LDCU UR4, c[0x0][0x398] ;  /* 0x00007300ff0477ac */ /* 0x000e220008000800 */
[----:B------:R0:W-:Y:S01]  /*523a0*/  @P0 STG.E.U8 desc[UR14][R4.64], R13 ;  /* 0x0000000d04000986 */ /* 0x0001e2000c10110e */
[----:B------:R-:W-:Y:S01]  /*523b0*/  IMAD.X R9, R14, 0x1, R3, P6 ;  /* 0x000000010e097824 */ /* 0x000fe200030e0603 */
[C---:B-1----:R-:W-:Y:S01]  /*523c0*/  IADD3 R6, P0, PT, R15.reuse, R70, RZ ;  /* 0x000000460f067210 */ /* 0x042fe20007f1e0ff */
[----:B------:R-:W-:Y:S01]  /*523d0*/  VIADD R15, R15, UR28 ;  /* 0x0000001c0f0f7c36 */ /* 0x000fe20008000000 */
[----:B---3--:R-:W-:Y:S02]  /*523e0*/  F2FP.SATFINITE.E4M3.F32.PACK_AB_MERGE_C R17, R90, R87, RZ ;  /* 0x000000575a11723e */ /* 0x008fe400048070ff */
[----:B------:R-:W3:Y:S04]  /*523f0*/  LDL.LU R87, [R1+0x1f0] ;  /* 0x0001f00001577983 */ /* 0x000ee80000300800 */
[----:B------:R-:W3:Y:S01]  /*52400*/  LDL.LU R90, [R1+0x1f4] ;  /* 0x0001f400015a7983 */ /* 0x000ee20000300800 */
[----:B----4-:R-:W-:-:S03]  /*52410*/  F2FP.SATFINITE.E4M3.F32.PACK_AB_MERGE_C R21, R93, R92, RZ ;  /* 0x0000005c5d15723e */ /* 0x010fc600048070ff */
[----:B------:R-:W4:Y:S04]  /*52420*/  LDL.LU R92, [R1+0xf0] ;  /* 0x0000f000015c7983 */ /* 0x000f280000300800 */
[----:B------:R-:W4:Y:S01]  /*52430*/  LDL.LU R93, [R1+0xf4] ;  /* 0x0000f400015d7983 */ /* 0x000f220000300800 */
[----:B------:R-:W-:Y:S01]  /*52440*/  ISETP.LT.AND P6, PT, R66, UR7, !P4 ;  /* 0x0000000742007c0c */ /* 0x000fe2000e7c1270 */
[----:B------:R-:W-:Y:S01]  /*52450*/  IMAD.X R7, R14, 0x1, R69, P0 ;  /* 0x000000010e077824 */ /* 0x000fe200000e0645 */
[----:B------:R-:W-:Y:S01]  /*52460*/  SHF.R.S32.HI R11, RZ, 0x8, R10 ;  /* 0x00000008ff0b7819 */ /* 0x000fe2000001140a */
[----:B------:R-:W1:Y:S01]  /*52470*/  LDCU UR7, c[0x0][0x398] ;  /* 0x00007300ff0777ac */ /* 0x000e620008000800 */
[----:B------:R-:W-:Y:S02]  /*52480*/  PRMT R10, R61, 0x9910, RZ ;  /* 0x000099103d0a7816 */ /* 0x000fe400000000ff */
[----:B------:R-:W-:-:S02]  /*52490*/  SHF.R.S32.HI R12, RZ, 0x1f, R15 ;  /* 0x0000001fff0c7819 */ /* 0x000fc4000001140f */
[----:B0-----:R-:W-:Y:S02]  /*524a0*/  IADD3 R4, P0, PT, R15, R0, RZ ;  /* 0x000000000f047210 */ /* 0x001fe40007f1e0ff */
[----:B------:R-:W-:Y:S01]  /*524b0*/  SHF.R.S32.HI R13, RZ, 0x8, R10 ;  /* 0x00000008ff0d7819 */ /* 0x000fe2000001140a */
[----:B------:R0:W-:Y:S02]  /*524c0*/  @P5 STG.E.U8 desc[UR14][R8.64], R11 ;  /* 0x0000000b08005986 */ /* 0x0001e4000c10110e */
[----:B------:R-:W-:Y:S01]  /*524d0*/  IMAD.X R5, R12, 0x1, R72, P0 ;  /* 0x000000010c057824 */ /* 0x000fe200000e0648 */
[----:B--2---:R-:W-:Y:S01]  /*524e0*/  ISETP.LT.AND P5, PT, R67, UR6, !P4 ;  /* 0x0000000643007c0c */ /* 0x004fe2000e7a1270 */
[----:B------:R-:W-:Y:S01]  /*524f0*/  @P2 STG.E.U8 desc[UR14][R6.64], R13 ;  /* 0x0000000d06002986 */ /* 0x000fe2000c10110e */
[----:B------:R-:W-:Y:S01]  /*52500*/  ISETP.LT.AND P0, PT, R91, UR8, !P4 ;  /* 0x000000085b007c0c */ /* 0x000fe2000e701270 */
[----:B------:R-:W2:Y:S02]  /*52510*/  LDCU UR6, c[0x0][0x398] ;  /* 0x00007300ff0677ac */ /* 0x000ea40008000800 */
[----:B------:R1:W-:Y:S01]  /*52520*/  @P6 STG.E.U8 desc[UR14][R4.64], R19 ;  /* 0x0000001304006986 */ /* 0x0003e2000c10110e */
[C---:B------:R-:W-:Y:S01]  /*52530*/  IADD3 R10, P6, PT, R15.reuse, R68, RZ ;  /* 0x000000440f0a7210 */ /* 0x040fe20007fde0ff */
[----:B------:R-:W2:Y:S01]  /*52540*/  LDCU UR8, c[0x0][0x398] ;  /* 0x00007300ff0877ac */ /* 0x000ea20008000800 */
[----:B0-----:R-:W-:Y:S01]  /*52550*/  IADD3 R8, P2, PT, R15, R2, RZ ;  /* 0x000000020f087210 */ /* 0x001fe20007f5e0ff */
[----:B------:R-:W-:-:S04]  /*52560*/  VIADD R11, R88, 0x3c ;  /* 0x0000003c580b7836 */ /* 0x000fc80000000000 */
[C---:B------:R-:W-:Y:S01]  /*52570*/  IMAD.X R9, R12.reuse, 0x1, R71, P2 ;  /* 0x000000010c097824 */ /* 0x040fe200010e0647 */
[----:B------:R-:W-:Y:S01]  /*52580*/  ISETP.GE.AND P2, PT, R11, UR21, PT ;  /* 0x000000150b007c0c */ /* 0x000fe2000bf46270 */
[----:B------:R-:W-:Y:S01]  /*52590*/  IMAD.X R11, R12, 0x1, R3, P6 ;  /* 0x000000010c0b7824 */ /* 0x000fe200030e0603 */
[----:B-1----:R-:W-:Y:S01]  /*525a0*/  PRMT R19, R19, 0x9910, RZ ;  /* 0x0000991013137816 */ /* 0x002fe200000000ff */
[----:B------:R-:W-:Y:S01]  /*525b0*/  VIADD R13, R15, UR28 ;  /* 0x0000001c0f0d7c36 */ /* 0x000fe20008000000 */
[----:B------:R0:W-:Y:S01]  /*525c0*/  @P5 STG.E.U8 desc[UR14][R8.64], R17 ;  /* 0x0000001108005986 */ /* 0x0001e2000c10110e */
[----:B------:R-:W-:Y:S01]  /*525d0*/  ISETP.LT.AND P5, PT, R66, UR7, !P3 ;  /* 0x0000000742007c0c */ /* 0x000fe2000dfa1270 */
[----:B------:R-:W-:Y:S01]  /*525e0*/  VIADD R7, R88, 0x3d ;  /* 0x0000003d58077836 */ /* 0x000fe20000000000 */
[----:B------:R-:W-:Y:S01]  /*525f0*/  F2FP.SATFINITE.E4M3.F32.PACK_AB_MERGE_C R63, R63, R62, RZ ;  /* 0x0000003e3f3f723e */ /* 0x000fe200048070ff */
[----:B------:R1:W-:Y:S01]  /*52600*/  @P0 STG.E.U8 desc[UR14][R10.64], R21 ;  /* 0x000000150a000986 */ /* 0x0003e2000c10110e */
[----:B------:R-:W-:Y:S01]  /*52610*/  ISETP.LT.AND P0, PT, R89, UR4, !P4 ;  /* 0x0000000459007c0c */ /* 0x000fe2000e701270 */
[----:B------:R-:W1:Y:S01]  /*52620*/  LDCU UR4, c[0x0][0x398] ;  /* 0x00007300ff0477ac */ /* 0x000e620008000800 */
[----:B------:R-:W-:Y:S01]  /*52630*/  IADD3 R4, P4, PT, R15, R70, RZ ;  /* 0x000000460f047210 */ /* 0x000fe20007f9e0ff */
[----:B------:R-:W-:Y:S01]  /*52640*/  IMAD.MOV.U32 R15, RZ, RZ, R19 ;  /* 0x000000ffff0f7224 */ /* 0x000fe200078e0013 */
[----:B------:R-:W-:Y:S01]  /*52650*/  SHF.R.S32.HI R14, RZ, 0x1f, R13 ;  /* 0x0000001fff0e7819 */ /* 0x000fe2000001140d */
[----:B------:R-:W5:Y:S01]  /*52660*/  LDCU UR7, c[0x0][0x398] ;  /* 0x00007300ff0777ac */ /* 0x000f620008000800 */
[----:B------:R-:W-:Y:S01]  /*52670*/  IADD3 R6, P6, PT, R13, R0, RZ ;  /* 0x000000000d067210 */ /* 0x000fe20007fde0ff */
[----:B------:R-:W-:Y:S01]  /*52680*/  IMAD.X R5, R12, 0x1, R69, P4 ;  /* 0x000000010c057824 */ /* 0x000fe200020e0645 */
[----:B------:R-:W-:-:S02]  /*52690*/  ISETP.GE.AND P4, PT, R7, UR19, PT ;  /* 0x0000001307007c0c */ /* 0x000fc4000bf86270 */
[----:B------:R-:W-:Y:S01]  /*526a0*/  SHF.R.S32.HI R15, RZ, 0x8, R15 ;  /* 0x00000008ff0f7819 */ /* 0x000fe2000001140f */
[C---:B------:R-:W-:Y:S01]  /*526b0*/  IMAD.X R7, R14.reuse, 0x1, R72, P6 ;  /* 0x000000010e077824 */ /* 0x040fe200030e0648 */
[----:B0-----:R-:W-:Y:S01]  /*526c0*/  IADD3 R8, P6, PT, R13, R2, RZ ;  /* 0x000000020d087210 */ /* 0x001fe20007fde0ff */
[----:B------:R0:W-:Y:S01]  /*526d0*/  @P0 STG.E.U8 desc[UR14][R4.64], R63 ;  /* 0x0000003f04000986 */ /* 0x0001e2000c10110e */
[----:B--2---:R-:W-:Y:S01]  /*526e0*/  ISETP.LT.AND P0, PT, R91, UR8, !P3 ;  /* 0x000000085b007c0c */ /* 0x004fe2000df01270 */
[----:B------:R-:W2:Y:S02]  /*526f0*/  LDCU UR8, c[0x0][0x398] ;  /* 0x00007300ff0877ac */ /* 0x000ea40008000800 */
[----:B------:R5:W-:Y:S01]  /*52700*/  @P5 STG.E.U8 desc[UR14][R6.64], R15 ;  /* 0x0000000f06005986 */ /* 0x000be2000c10110e */
[----:B------:R-:W-:Y:S01]  /*52710*/  ISETP.LT.AND P5, PT, R67, UR6, !P3 ;  /* 0x0000000643007c0c */ /* 0x000fe2000dfa1270 */
[----:B------:R-:W-:Y:S01]  /*52720*/  IMAD.X R9, R14, 0x1, R71, P6 ;  /* 0x000000010e097824 */ /* 0x000fe200030e0647 */
[----:B-1----:R-:W-:Y:S01]  /*52730*/  PRMT R11, R17, 0x9910, RZ ;  /* 0x00009910110b7816 */ /* 0x002fe200000000ff */
[----:B------:R-:W1:Y:S01]  /*52740*/  LDCU UR6, c[0x0][0x398] ;  /* 0x00007300ff0677ac */ /* 0x000e620008000800 */
[----:B------:R-:W-:-:S02]  /*52750*/  IADD3 R10, P6, PT, R13, R68, RZ ;  /* 0x000000440d0a7210 */ /* 0x000fc40007fde0ff */
[----:B------:R-:W-:Y:S02]  /*52760*/  PRMT R17, R21, 0x9910, RZ ;  /* 0x0000991015117816 */ /* 0x000fe400000000ff */
[----:B0-----:R-:W-:Y:S02]  /*52770*/  PRMT R63, R63, 0x9910, RZ ;  /* 0x000099103f3f7816 */ /* 0x001fe400000000ff */
[----:B------:R-:W-:Y:S02]  /*52780*/  SHF.R.S32.HI R17, RZ, 0x8, R17 ;  /* 0x00000008ff117819 */ /* 0x000fe40000011411 */
[----:B-----5:R-:W-:Y:S01]  /*52790*/  SHF.R.S32.HI R7, RZ, 0x8, R11 ;  /* 0x00000008ff077819 */ /* 0x020fe2000001140b */
[----:B------:R-:W-:Y:S02]  /*527a0*/  IMAD.X R11, R14, 0x1, R3, P6 ;  /* 0x000000010e0b7824 */ /* 0x000fe400030e0603 */
[----:B------:R-:W-:Y:S01]  /*527b0*/  VIADD R15, R13, UR28 ;  /* 0x0000001c0d0f7c36 */ /* 0x000fe20008000000 */
[----:B------:R-:W-:Y:S01]  /*527c0*/  ISETP.LT.AND P3, PT, R89, UR4, !P3 ;  /* 0x0000000459007c0c */ /* 0x000fe2000df61270 */
[----:B------:R0:W-:Y:S01]  /*527d0*/  @P5 STG.E.U8 desc[UR14][R8.64], R7 ;  /* 0x0000000708005986 */ /* 0x0001e2000c10110e */
[----:B------:R-:W-:Y:S01]  /*527e0*/  ISETP.LT.AND P5, PT, R66, UR7, !P2 ;  /* 0x0000000742007c0c */ /* 0x000fe2000d7a1270 */
[----:B------:R-:W5:Y:S02]  /*527f0*/  LDCU UR4, c[0x0][0x398] ;  /* 0x00007300ff0477ac */ /* 0x000f640008000800 */
[----:B------:R1:W-:Y:S01]  /*52800*/  @P0 STG.E.U8 desc[UR14][R10.64], R17 ;  /* 0x000000110a000986 */ /* 0x0003e2000c10110e */
[----:B------:R-:W-:Y:S01]  /*52810*/  IADD3 R4, P0, PT, R13, R70, RZ ;  /* 0x000000460d047210 */ /* 0x000fe20007f1e0ff */
[----:B------:R-:W-:Y:S01]  /*52820*/  IMAD.MOV.U32 R13, RZ, RZ, R63 ;  /* 0x000000ffff0d7224 */ /* 0x000fe200078e003f */
[----:B------:R-:W-:Y:S01]  /*52830*/  SHF.R.S32.HI R12, RZ, 0x1f, R15 ;  /* 0x0000001fff0c7819 */ /* 0x000fe2000001140f */
[----:B------:R-:W5:Y:S01]  /*52840*/  LDCU UR7, c[0x0][0x398] ;  /* 0x00007300ff0777ac */ /* 0x000f620008000800 */
[----:B------:R-:W-:Y:S01]  /*52850*/  IADD3 R6, P6, PT, R15, R0, RZ ;  /* 0x000000000f067210 */ /* 0x000fe20007fde0ff */
[----:B------:R-:W-:Y:S01]  /*52860*/  IMAD.X R5, R14, 0x1, R69, P0 ;  /* 0x000000010e057824 */ /* 0x000fe200000e0645 */
[----:B------:R-:W-:-:S03]  /*52870*/  SHF.R.S32.HI R13, RZ, 0x8, R13 ;  /* 0x00000008ff0d7819 */ /* 0x000fc6000001140d */
[----:B0-----:R-:W-:Y:S01]  /*52880*/  IMAD.X R7, R12, 0x1, R72, P6 ;  /* 0x000000010c077824 */ /* 0x001fe200030e0648 */
[C---:B------:R-:W-:Y:S02]  /*52890*/  IADD3 R8, P6, PT, R15.reuse, R2, RZ ;  /* 0x000000020f087210 */ /* 0x040fe40007fde0ff */
[----:B-1----:R-:W-:Y:S01]  /*528a0*/  F2FP.SATFINITE.E4M3.F32.PACK_AB_MERGE_C R17, R86, R85, RZ ;  /* 0x000000555611723e */ /* 0x002fe200048070ff */
[----:B------:R0:W-:Y:S02]  /*528b0*/  @P3 STG.E.U8 desc[UR14][R4.64], R13 ;  /* 0x0000000d04003986 */ /* 0x0001e4000c10110e */
[C---:B------:R-:W-:Y:S01]  /*528c0*/  IMAD.X R9, R12.reuse, 0x1, R71, P6 ;  /* 0x000000010c097824 */ /* 0x040fe200030e0647 */
[----:B------:R-:W-:Y:S01]  /*528d0*/  IADD3 R10, P6, PT, R15, R68, RZ ;  /* 0x000000440f0a7210 */ /* 0x000fe20007fde0ff */
[----:B------:R1:W-:Y:S01]  /*528e0*/  @P5 STG.E.U8 desc[UR14][R6.64], R17 ;  /* 0x0000001106005986 */ /* 0x0003e2000c10110e */
[----:B------:R-:W-:Y:S01]  /*528f0*/  ISETP.LT.AND P5, PT, R67, UR6, !P2 ;  /* 0x0000000643007c0c */ /* 0x000fe2000d7a1270 */
[----:B------:R-:W3:Y:S01]  /*52900*/  LDCU UR6, c[0x0][0x398] ;  /* 0x00007300ff0677ac */ /* 0x000ee20008000800 */
[----:B--2---:R-:W-:Y:S01]  /*52910*/  ISETP.LT.AND P3, PT, R91, UR8, !P2 ;  /* 0x000000085b007c0c */ /* 0x004fe2000d761270 */
[----:B------:R-:W2:Y:S01]  /*52920*/  LDL.LU R85, [R1+0x2f8] ;  /* 0x0002f80001557983 */ /* 0x000ea20000300800 */
[----:B------:R-:W-:Y:S01]  /*52930*/  ISETP.LT.AND P2, PT, R89, UR9, !P2 ;  /* 0x0000000959007c0c */ /* 0x000fe2000d741270 */
[C---:B------:R-:W-:Y:S01]  /*52940*/  IMAD.X R11, R12.reuse, 0x1, R3, P6 ;  /* 0x000000010c0b7824 */ /* 0x040fe200030e0603 */
[----:B------:R-:W3:Y:S01]  /*52950*/  LDCU UR8, c[0x0][0x398] ;  /* 0x00007300ff0877ac */ /* 0x000ee20008000800 */
[C---:B0-----:R-:W-:Y:S01]  /*52960*/  IADD3 R4, P6, PT, R15.reuse, R70, RZ ;  /* 0x000000460f047210 */ /* 0x041fe20007fde0ff */
[----:B------:R-:W-:Y:S01]  /*52970*/  VIADD R15, R15, UR28 ;  /* 0x0000001c0f0f7c36 */ /* 0x000fe20008000000 */
[----:B------:R-:W-:Y:S01]  /*52980*/  F2FP.SATFINITE.E4M3.F32.PACK_AB_MERGE_C R65, R65, R64, RZ ;  /* 0x000000404141723e */ /* 0x000fe200048070ff */
[----:B------:R-:W2:Y:S01]  /*52990*/  LDL.LU R86, [R1+0x2fc] ;  /* 0x0002fc0001567983 */ /* 0x000ea20000300800 */
[----:B-1----:R-:W-:Y:S01]  /*529a0*/  PRMT R17, R17, 0x9910, RZ ;  /* 0x0000991011117816 */ /* 0x002fe200000000ff */
[----:B------:R-:W-:Y:S01]  /*529b0*/  IMAD.X R5, R12, 0x1, R69, P6 ;  /* 0x000000010c057824 */ /* 0x000fe200030e0645 */
[----:B-----5:R-:W-:Y:S01]  /*529c0*/  ISETP.LT.AND P6, PT, R67, UR7, !P4 ;  /* 0x0000000743007c0c */ /* 0x020fe2000e7c1270 */
[----:B------:R-:W0:Y:S01]  /*529d0*/  LDCU UR9, c[0x0][0x398] ;  /* 0x00007300ff0977ac */ /* 0x000e220008000800 */
[----:B------:R-:W-:Y:S01]  /*529e0*/  SHF.R.S32.HI R12, RZ, 0x1f, R15 ;  /* 0x0000001fff0c7819 */ /* 0x000fe2000001140f */
[----:B------:R-:W1:Y:S01]  /*529f0*/  LDCU UR7, c[0x0][0x398] ;  /* 0x00007300ff0777ac */ /* 0x000e620008000800 */
[----:B------:R-:W-:-:S05]  /*52a00*/  VIADD R88, R88, 0x3e ;  /* 0x0000003e58587836 */ /* 0x000fca0000000000 */
[----:B------:R-:W-:Y:S02]  /*52a10*/  ISETP.GE.AND P0, PT, R88, UR13, PT ;  /* 0x0000000d58007c0c */ /* 0x000fe4000bf06270 */
[----:B---3--:R-:W-:Y:S02]  /*52a20*/  F2FP.SATFINITE.E4M3.F32.PACK_AB_MERGE_C R19, R90, R87, RZ ;  /* 0x000000575a13723e */ /* 0x008fe400048070ff */
[----:B------:R-:W3:Y:S01]  /*52a30*/  LDL.LU R87, [R1+0x1f8] ;  /* 0x0001f80001577983 */ /* 0x000ee20000300800 */
[----:B----4-:R-:W-:-:S03]  /*52a40*/  F2FP.SATFINITE.E4M3.F32.PACK_AB_MERGE_C R21, R93, R92, RZ ;  /* 0x0000005c5d15723e */ /* 0x010fc600048070ff */
[----:B------:R4:W-:Y:S01]  /*52a50*/  @P5 STG.E.U8 desc[UR14][R8.64], R19 ;  /* 0x0000001308005986 */ /* 0x0009e2000c10110e */
[----:B------:R-:W-:Y:S01]  /*52a60*/  ISETP.LT.AND P5, PT, R66, UR4, !P4 ;  /* 0x0000000442007c0c */ /* 0x000fe2000e7a1270 */
[----:B------:R-:W5:Y:S02]  /*52a70*/  LDCU UR4, c[0x0][0x398] ;  /* 0x00007300ff0477ac */ /* 0x000f640008000800 */
[----:B------:R0:W-:Y:S01]  /*52a80*/  @P3 STG.E.U8 desc[UR14][R10.64], R21 ;  /* 0x000000150a003986 */ /* 0x0001e2000c10110e */
[----:B------:R-:W-:-:S03]  /*52a90*/  PRMT R13, R19, 0x9910, RZ ;  /* 0x00009910130d7816 */ /* 0x000fc600000000ff */
[----:B------:R1:W-:Y:S01]  /*52aa0*/  @P2 STG.E.U8 desc[UR14][R4.64], R65 ;  /* 0x0000004104002986 */ /* 0x0003e2000c10110e */
[C---:B------:R-:W-:Y:S01]  /*52ab0*/  IADD3 R6, P2, PT, R15.reuse, R0, RZ ;  /* 0x000000000f067210 */ /* 0x040fe20007f5e0ff */
[----:B----4-:R-:W-:Y:S01]  /*52ac0*/  IMAD.MOV.U32 R9, RZ, RZ, R17 ;  /* 0x000000ffff097224 */ /* 0x010fe200078e0011 */
[----:B------:R-:W-:Y:S01]  /*52ad0*/  IADD3 R8, P3, PT, R15, R2, RZ ;  /* 0x000000020f087210 */ /* 0x000fe20007f7e0ff */
[----:B------:R-:W3:Y:S02]  /*52ae0*/  LDL.LU R90, [R1+0x1fc] ;  /* 0x0001fc00015a7983 */ /* 0x000ee40000300800 */
[C---:B------:R-:W-:Y:S01]  /*52af0*/  IMAD.X R7, R12.reuse, 0x1, R72, P2 ;  /* 0x000000010c077824 */ /* 0x040fe200010e0648 */
[----:B------:R-:W-:Y:S02]  /*52b00*/  SHF.R.S32.HI R13, RZ, 0x8, R13 ;  /* 0x00000008ff0d7819 */ /* 0x000fe4000001140d */
[----:B0-----:R-:W-:Y:S01]  /*52b10*/  SHF.R.S32.HI R11, RZ, 0x8, R9 ;  /* 0x00000008ff0b7819 */ /* 0x001fe20000011409 */
[C---:B------:R-:W-:Y:S01]  /*52b20*/  IMAD.X R9, R12.reuse, 0x1, R71, P3 ;  /* 0x000000010c097824 */ /* 0x040fe200018e0647 */
[----:B------:R-:W-:Y:S01]  /*52b30*/  ISETP.LT.AND P3, PT, R91, UR6, !P4 ;  /* 0x000000065b007c0c */ /* 0x000fe2000e761270 */
[----:B------:R-:W0:Y:S01]  /*52b40*/  LDCU UR6, c[0x0][0x398] ;  /* 0x00007300ff0677ac */ /* 0x000e220008000800 */
[----:B------:R-:W-:Y:S01]  /*52b50*/  ISETP.LT.AND P4, PT, R89, UR8, !P4 ;  /* 0x0000000859007c0c */ /* 0x000fe2000e781270 */
[----:B------:R4:W-:Y:S01]  /*52b60*/  @P5 STG.E.U8 desc[UR14][R6.64], R11 ;  /* 0x0000000b06005986 */ /* 0x0009e2000c10110e */
[----:B-1----:R-:W-:Y:S01]  /*52b70*/  IADD3 R4, P5, PT, R15, R68, RZ ;  /* 0x000000440f047210 */ /* 0x002fe20007fbe0ff */
[----:B------:R-:W1:Y:S01]  /*52b80*/  LDCU UR8, c[0x0][0x398] ;  /* 0x00007300ff0877ac */ /* 0x000e620008000800 */
[----:B------:R-:W-:Y:S01]  /*52b90*/  PRMT R10, R21, 0x9910, RZ ;  /* 0x00009910150a7816 */ /* 0x000fe200000000ff */
[----:B------:R0:W-:Y:S01]  /*52ba0*/  @P6 STG.E.U8 desc[UR14][R8.64], R13 ;  /* 0x0000000d08006986 */ /* 0x0001e2000c10110e */
[----:B------:R-:W-:Y:S01]  /*52bb0*/  PRMT R17, R65, 0x9910, RZ ;  /* 0x0000991041117816 */ /* 0x000fe200000000ff */
[----:B------:R-:W-:Y:S01]  /*52bc0*/  IMAD.X R5, R12, 0x1, R3, P5 ;  /* 0x000000010c057824 */ /* 0x000fe200028e0603 */
[----:B----4-:R-:W-:-:S02]  /*52bd0*/  IADD3 R6, P6, PT, R15, R70, RZ ;  /* 0x000000460f067210 */ /* 0x010fc40007fde0ff */
[----:B------:R-:W-:Y:S02]  /*52be0*/  SHF.R.S32.HI R17, RZ, 0x8, R17 ;  /* 0x00000008ff117819 */ /* 0x000fe40000011411 */
[----:B0-----:R-:W-:Y:S01]  /*52bf0*/  SHF.R.S32.HI R13, RZ, 0x8, R10 ;  /* 0x00000008ff0d7819 */ /* 0x001fe2000001140a */
[----:B------:R-:W-:Y:S01]  /*52c00*/  IMAD.X R7, R12, 0x1, R69, P6 ;  /* 0x000000010c077824 */ /* 0x000fe200030e0645 */
[C---:B------:R-:W-:Y:S02]  /*52c10*/  ISETP.LT.AND P2, PT, R66.reuse, UR10, !P1 ;  /* 0x0000000a42007c0c */ /* 0x040fe4000cf41270 */
[----:B------:R-:W-:Y:S01]  /*52c20*/  ISETP.LT.AND P5, PT, R66, UR9, !P0 ;  /* 0x0000000942007c0c */ /* 0x000fe2000c7a1270 */
[----:B------:R-:W-:Y:S01]  /*52c30*/  @P3 STG.E.U8 desc[UR14][R4.64], R13 ;  /* 0x0000000d04003986 */ /* 0x000fe2000c10110e */
[----:B-----5:R-:W-:Y:S01]  /*52c40*/  ISETP.LT.AND P3, PT, R67, UR4, !P0 ;  /* 0x0000000443007c0c */ /* 0x020fe2000c761270 */
[----:B------:R-:W-:Y:S01]  /*52c50*/  VIADD R15, R15, UR28 ;  /* 0x0000001c0f0f7c36 */ /* 0x000fe20008000000 */
[----:B------:R-:W0:Y:S01]  /*52c60*/  LDCU UR4, c[0x0][0x398] ;  /* 0x00007300ff0477ac */ /* 0x000e220008000800 */
[----:B------:R-:W4:Y:S04]  /*52c70*/  LDL.LU R66, [R1+0x18ec] ;  /* 0x0018ec0001427983 */ /* 0x000f280000300800 */
[----:B------:R-:W5:Y:S04]  /*52c80*/  LDL.LU R92, [R1+0xf8] ;  /* 0x0000f800015c7983 */ /* 0x000f680000300800 */
[----:B------:R0:W-:Y:S01]  /*52c90*/  @P4 STG.E.U8 desc[UR14][R6.64], R17 ;  /* 0x0000001106004986 */ /* 0x0001e2000c10110e */
[----:B------:R-:W-:Y:S01]  /*52ca0*/  ISETP.LT.AND P4, PT, R67, UR7, !P1 ;  /* 0x0000000743007c0c */ /* 0x000fe2000cf81270 */
[----:B------:R-:W0:Y:S02]  /*52cb0*/  LDCU UR7, c[0x0][0x398] ;  /* 0x00007300ff0777ac */ /* 0x000e240008000800 */
[----:B------:R-:W5:Y:S04]  /*52cc0*/  LDL.LU R93, [R1+0xfc] ;  /* 0x0000fc00015d7983 */ /* 0x000f680000300800 */
[----:B------:R-:W4:Y:S01]  /*52cd0*/  LDL.LU R67, [R1+0x18e8] ;  /* 0x0018e80001437983 */ /* 0x000f220000300800 */
[----:B------:R-:W-:-:S02]  /*52ce0*/  SHF.R.S32.HI R14, RZ, 0x1f, R15 ;  /* 0x0000001fff0e7819 */ /* 0x000fc4000001140f */
[----:B------:R-:W-:-:S05]  /*52cf0*/  IADD3 R8, P6, PT, R15, R0, RZ ;  /* 0x000000000f087210 */ /* 0x000fca0007fde0ff */
[----:B------:R-:W-:Y:S01]  /*52d00*/  IMAD.X R9, R14, 0x1, R72, P6 ;  /* 0x000000010e097824 */ /* 0x000fe200030e0648 */
[----:B------:R-:W-:-:S05]  /*52d10*/  IADD3 R10, P6, PT, R15, R2, RZ ;  /* 0x000000020f0a7210 */ /* 0x000fca0007fde0ff */
[----:B------:R-:W-:Y:S01]  /*52d20*/  IMAD.X R11, R14, 0x1, R71, P6 ;  /* 0x000000010e0b7824 */ /* 0x000fe200030e0647 */
[C---:B0-----:R-:W-:Y:S01]  /*52d30*/  IADD3 R6, P6, PT, R15.reuse, R70, RZ ;  /* 0x000000460f067210 */ /* 0x041fe20007fde0ff */
[----:B------:R-:W-:-:S04]  /*52d40*/  VIADD R17, R15, UR28 ;  /* 0x0000001c0f117c36 */ /* 0x000fc80008000000 */
[----:B------:R-:W-:Y:S01]  /*52d50*/  IMAD.X R7, R14, 0x1, R69, P6 ;  /* 0x000000010e077824 */ /* 0x000fe200030e0645 */
[----:B------:R-:W-:Y:S02]  /*52d60*/  SHF.R.S32.HI R16, RZ, 0x1f, R17 ;  /* 0x0000001fff107819 */ /* 0x000fe40000011411 */
[----:B--2---:R-:W-:-:S05]  /*52d70*/  F2FP.SATFINITE.E4M3.F32.PACK_AB_MERGE_C R19, R86, R85, RZ ;  /* 0x000000555613723e */ /* 0x004fca00048070ff */
[----:B------:R0:W-:Y:S01]  /*52d80*/  @P5 STG.E.U8 desc[UR14][R8.64], R19 ;  /* 0x0000001308005986 */ /* 0x0001e2000c10110e */
[----:B------:R-:W-:-:S05]  /*52d90*/  IADD3 R12, P5, PT, R17, R0, RZ ;  /* 0x00000000110c7210 */ /* 0x000fca0007fbe0ff */
[----:B------:R-:W-:Y:S01]  /*52da0*/  IMAD.X R13, R16, 0x1, R72, P5 ;  /* 0x00000001100d7824 */ /* 0x000fe200028e0648 */
[----:B------:R-:W-:Y:S02]  /*52db0*/  ISETP.LT.AND P5, PT, R91, UR4, !P0 ;  /* 0x000000045b007c0c */ /* 0x000fe4000c7a1270 */
[----:B------:R-:W-:Y:S02]  /*52dc0*/  ISETP.LT.AND P0, PT, R89, UR6, !P0 ;  /* 0x0000000659007c0c */ /* 0x000fe4000c701270 */
[----:B0-----:R-:W-:-:S04]  /*52dd0*/  PRMT R9, R19, 0x9910, RZ ;  /* 0x0000991013097816 */ /* 0x001fc800000000ff */
[----:B------:R-:W-:Y:S02]  /*52de0*/  SHF.R.S32.HI R9, RZ, 0x8, R9 ;  /* 0x00000008ff097819 */ /* 0x000fe40000011409 */
[----:B---3--:R-:W-:-:S05]  /*52df0*/  F2FP.SATFINITE.E4M3.F32.PACK_AB_MERGE_C R21, R90, R87, RZ ;  /* 0x000000575a15723e */ /* 0x008fca00048070ff */
[----:B------:R0:W-:Y:S01]  /*52e00*/  @P3 STG.E.U8 desc[UR14][R10.64], R21 ;  /* 0x000000150a003986 */ /* 0x0001e2000c10110e */
[----:B------:R-:W-:-:S05]  /*52e10*/  IADD3 R4, P3, PT, R15, R68, RZ ;  /* 0x000000440f047210 */ /* 0x000fca0007f7e0ff */
[----:B------:R-:W-:Y:S01]  /*52e20*/  IMAD.X R5, R14, 0x1, R3, P3 ;  /* 0x000000010e057824 */ /* 0x000fe200018e0603 */
[----:B------:R-:W-:-:S05]  /*52e30*/  IADD3 R14, P6, PT, R17, R2, RZ ;  /* 0x00000002110e7210 */ /* 0x000fca0007fde0ff */
[----:B------:R-:W-:Y:S01]  /*52e40*/  IMAD.X R15, R16, 0x1, R71, P6 ;  /* 0x00000001100f7824 */ /* 0x000fe200030e0647 */
[----:B------:R-:W-:-:S05]  /*52e50*/  IADD3 R2, P6, PT, R17, R68, RZ ;  /* 0x0000004411027210 */ /* 0x000fca0007fde0ff */
[C---:B------:R-:W-:Y:S01]  /*52e60*/  IMAD.X R3, R16.reuse, 0x1, R3, P6 ;  /* 0x0000000110037824 */ /* 0x040fe200030e0603 */
[----:B------:R-:W-:Y:S02]  /*52e70*/  IADD3 R70, P6, PT, R17, R70, RZ ;  /* 0x0000004611467210 */ /* 0x000fe40007fde0ff */
[----:B-1----:R-:W-:Y:S02]  /*52e80*/  ISETP.LT.AND P3, PT, R91, UR8, !P1 ;  /* 0x000000085b007c0c */ /* 0x002fe4000cf61270 */
[----:B------:R-:W-:Y:S02]  /*52e90*/  ISETP.LT.AND P1, PT, R89, UR7, !P1 ;  /* 0x0000000759007c0c */ /* 0x000fe4000cf21270 */
[----:B0-----:R-:W-:Y:S01]  /*52ea0*/  PRMT R11, R21, 0x9910, RZ ;  /* 0x00009910150b7816 */ /* 0x001fe200000000ff */
[----:B------:R-:W-:-:S03]  /*52eb0*/  IMAD.X R71, R16, 0x1, R69, P6 ;  /* 0x0000000110477824 */ /* 0x000fc600030e0645 */
[----:B------:R-:W-:Y:S02]  /*52ec0*/  SHF.R.S32.HI R11, RZ, 0x8, R11 ;  /* 0x00000008ff0b7819 */ /* 0x000fe4000001140b */
[----:B-----5:R-:W-:Y:S02]  /*52ed0*/  F2FP.SATFINITE.E4M3.F32.PACK_AB_MERGE_C R17, R93, R92, RZ ;  /* 0x0000005c5d11723e */ /* 0x020fe400048070ff */
[----:B----4-:R-:W-:-:S04]  /*52ee0*/  F2FP.SATFINITE.E4M3.F32.PACK_AB_MERGE_C R67, R67, R66, RZ ;  /* 0x000000424343723e */ /* 0x010fc800048070ff */
[----:B------:R-:W-:Y:S01]  /*52ef0*/  PRMT R8, R67, 0x9910, RZ ;  /* 0x0000991043087816 */ /* 0x000fe200000000ff */
[----:B------:R0:W-:Y:S01]  /*52f00*/  @P5 STG.E.U8 desc[UR14][R4.64], R17 ;  /* 0x0000001104005986 */ /* 0x0001e2000c10110e */
[----:B------:R-:W-:-:S03]  /*52f10*/  PRMT R0, R17, 0x9910, RZ ;  /* 0x0000991011007816 */ /* 0x000fc600000000ff */
[----:B------:R1:W-:Y:S01]  /*52f20*/  @P0 STG.E.U8 desc[UR14][R6.64], R67 ;  /* 0x0000004306000986 */ /* 0x0003e2000c10110e */
[----:B0-----:R-:W-:Y:S01]  /*52f30*/  IMAD.MOV.U32 R4, RZ, RZ, R8 ;  /* 0x000000ffff047224 */ /* 0x001fe200078e0008 */
[----:B------:R-:W-:Y:S02]  /*52f40*/  SHF.R.S32.HI R5, RZ, 0x8, R0 ;  /* 0x00000008ff057819 */ /* 0x000fe40000011400 */
[----:B------:R0:W-:Y:S02]  /*52f50*/  @P2 STG.E.U8 desc[UR14][R12.64], R9 ;  /* 0x000000090c002986 */ /* 0x0001e4000c10110e */
[----:B-1----:R-:W-:Y:S02]  /*52f60*/  SHF.R.S32.HI R7, RZ, 0x8, R4 ;  /* 0x00000008ff077819 */ /* 0x002fe40000011404 */
[----:B------:R0:W-:Y:S04]  /*52f70*/  @P4 STG.E.U8 desc[UR14][R14.64], R11 ;  /* 0x0000000b0e004986 */ /* 0x0001e8000c10110e */
[----:B------:R0:W-:Y:S04]  /*52f80*/  @P3 STG.E.U8 desc[UR14][R2.64], R5 ;  /* 0x0000000502003986 */ /* 0x0001e8000c10110e */
[----:B------:R0:W-:Y:S01]  /*52f90*/  @P1 STG.E.U8 desc[UR14][R70.64], R7 ;  /* 0x0000000746001986 */ /* 0x0001e2000c10110e */
[----:B------:R-:W-:Y:S06]  /*52fa0*/  BAR.SYNC.DEFER_BLOCKING 0x0 ;  /* 0x0000000000007b1d */ /* 0x000fec0000010000 */
[----:B------:R-:W-:Y:S05]  /*52fb0*/  BRA.U UP0, `(.L_x_13) ;  /* 0x0000000100a07547 */ /* 0x000fea000b800000 */
[----:B------:R-:W1:Y:S01]  /*52fc0*/  S2UR UR6, SR_CgaCtaId ;  /* 0x00000000000679c3 */ /* 0x000e620000008800 */
[----:B------:R-:W-:Y:S01]  /*52fd0*/  NOP ;  /* 0x0000000000007918 */ /* 0x000fe20000000000 */
[----:B------:R-:W-:Y:S01]  /*52fe0*/  UMOV UR4, 0x50 ;  /* 0x0000005000047882 */ /* 0x000fe20000000000 */
[----:B------:R-:W-:Y:S02]  /*52ff0*/  IMAD.U32 R0, RZ, RZ, UR5 ;  /* 0x00000005ff007e24 */ /* 0x000fe4000f8e00ff */
[----:B0-----:R-:W-:Y:S02]  /*53000*/  IMAD.MOV.U32 R3, RZ, RZ, 0xff ;  /* 0x000000ffff037424 */ /* 0x001fe400078e00ff */
[----:B------:R-:W-:Y:S01]  /*53010*/  IMAD.MOV.U32 R7, RZ, RZ, 0x1 ;  /* 0x00000001ff077424 */ /* 0x000fe200078e00ff */
[----:B------:R-:W-:-:S04]  /*53020*/  LOP3.LUT R0, R0, 0xffff, RZ, 0xc0, !PT ;  /* 0x0000ffff00007812 */ /* 0x000fc800078ec0ff */
[----:B------:R-:W-:-:S05]  /*53030*/  SHF.R.U32.HI R0, RZ, 0x5, R0 ;  /* 0x00000005ff007819 */ /* 0x000fca0000011600 */
[----:B------:R-:W-:Y:S01]  /*53040*/  VIADD R2, R0, 0x10 ;  /* 0x0000001000027836 */ /* 0x000fe20000000000 */
[----:B------:R-:W-:Y:S01]  /*53050*/  SHF.L.U32 R0, R3, R0, RZ ;  /* 0x0000000003007219 */ /* 0x000fe200000006ff */
[----:B-1----:R-:W-:-:S03]  /*53060*/  ULEA UR6, UR6, UR4, 0x18 ;  /* 0x0000000406067291 */ /* 0x002fc6000f8ec0ff */
[----:B------:R-:W-:-:S04]  /*53070*/  SHF.L.U32 R3, R7, R2, RZ ;  /* 0x0000000207037219 */ /* 0x000fc800000006ff */
[----:B------:R-:W-:Y:S02]  /*53080*/  LOP3.LUT R0, R3, R0, RZ, 0xfc, !PT ;  /* 0x0000000003007212 */ /* 0x000fe400078efcff */
[----:B------:R-:W0:Y:S02]  /*53090*/  LDS R5, [UR6] ;  /* 0x00000006ff057984 */ /* 0x000e240008000800 */
[C---:B------:R-:W-:Y:S02]  /*530a0*/  LOP3.LUT R2, R0.reuse, 0xffff, RZ, 0xc0, !PT ;  /* 0x0000ffff00027812 */ /* 0x040fe400078ec0ff */
[----:B0-----:R-:W-:-:S04]  /*530b0*/  LOP3.LUT R3, R0, 0xffff, R5, 0x80, !PT ;  /* 0x0000ffff00037812 */ /* 0x001fc800078e8005 */
[----:B------:R-:W-:-:S13]  /*530c0*/  ISETP.NE.AND P0, PT, R3, R2, PT ;  /* 0x000000020300720c */ /* 0x000fda0003f05270 */
[----:B------:R-:W-:Y:S05]  /*530d0*/  @P0 BRA `(.L_x_14) ;  /* 0x0000000000500947 */ /* 0x000fea0003800000 */
[----:B------:R-:W-:Y:S02]  /*530e0*/  SHF.R.U32.HI R5, RZ, 0x10, R5 ;  /* 0x00000010ff057819 */ /* 0x000fe40000011605 */
[----:B------:R-:W-:-:S04]  /*530f0*/  SHF.R.U32.HI R2, RZ, 0x10, R0 ;  /* 0x00000010ff027819 */ /* 0x000fc80000011600 */
[----:B------:R-:W-:-:S04]  /*53100*/  LOP3.LUT R5, R5, R2, RZ, 0xc0, !PT ;  /* 0x0000000205057212 */ /* 0x000fc800078ec0ff */
[----:B------:R-:W-:-:S13]  /*53110*/  ISETP.NE.AND P0, PT, R5, R2, PT ;  /* 0x000000020500720c */ /* 0x000fda0003f05270 */
[----:B------:R-:W-:Y:S05]  /*53120*/  @P0 BRA `(.L_x_15) ;  /* 0x0000000000300947 */ /* 0x000fea0003800000 */
[----:B------:R-:W-:Y:S01]  /*53130*/  R2UR UR4, R0 ;  /* 0x00000000000472ca */ /* 0x000fe200000e0000 */
[----:B------:R-:W-:Y:S01]  /*53140*/  VOTEU.ANY UR5, UPT, PT ;  /* 0x0000000000057886 */ /* 0x000fe200038e0100 */
[----:B------:R-:W0:Y:S01]  /*53150*/  S2R R0, SR_LANEID ;  /* 0x0000000000007919 */ /* 0x000e220000000000 */
[----:B------:R-:W-:-:S10]  /*53160*/  UFLO.U32 UR5, UR5 ;  /* 0x00000005000572bd */ /* 0x000fd400080e0000 */
[----:B------:R-:W-:-:S06]  /*53170*/  ULOP3.LUT UR4, URZ, UR4, URZ, 0x33, !UPT ;  /* 0x00000004ff047292 */ /* 0x000fcc000f8e33ff */
[----:B------:R-:W-:-:S04]  /*53180*/  IMAD.U32 R2, RZ, RZ, UR4 ;  /* 0x00000004ff027e24 */ /* 0x000fc8000f8e00ff */
[----:B------:R-:W1:Y:S02]  /*53190*/  REDUX UR7, R2 ;  /* 0x00000000020773c4 */ /* 0x000e640000000000 */
[----:B------:R2:W-:Y:S01]  /*531a0*/  UTCATOMSWS.AND URZ, UR4 ;  /* 0x0000000400ff79e3 */ /* 0x0005e20008000000 */
[----:B0-----:R-:W-:Y:S01]  /*531b0*/  ISETP.EQ.U32.AND P0, PT, R0, UR5, PT ;  /* 0x0000000500007c0c */ /* 0x001fe2000bf02070 */
[----:B-1----:R-:W-:-:S12]  /*531c0*/  IMAD.U32 R0, RZ, RZ, UR7 ;  /* 0x00000007ff007e24 */ /* 0x002fd8000f8e00ff */
[----:B------:R2:W-:Y:S01]  /*531d0*/  @P0 ATOMS.AND RZ, [UR6], R0 ;  /* 0x00000000ffff098c */ /* 0x0005e2000a800006 */
[----:B------:R-:W-:Y:S05]  /*531e0*/  BRA `(.L_x_13) ;  /* 0x0000000000147947 */ /* 0x000fea0003800000 */
.L_x_15:
[----:B------:R-:W-:-:S07]  /*531f0*/  MOV R2, 0x53210 ;  /* 0x0005321000027802 */ /* 0x000fce0000000f00 */
[----:B------:R-:W-:Y:S05]  /*53200*/  CALL.REL.NOINC `($__internal_0_$__cuda_sm10x_tcgen05_guardrail_trap_col_being_dealloced_not_returned_by_alloc) ;  /* 0x00000000002c7944 */ /* 0x000fea0003c00000 */
[----:B------:R-:W-:Y:S05]  /*53210*/  BRA `(.L_x_13) ;  /* 0x0000000000087947 */ /* 0x000fea0003800000 */
.L_x_14:
[----:B------:R-:W-:-:S07]  /*53220*/  MOV R2, 0x53240 ;  /* 0x0005324000027802 */ /* 0x000fce0000000f00 */
[----:B------:R-:W-:Y:S05]  /*53230*/  CALL.REL.NOINC `($__internal_2_$__cuda_sm10x_tcgen05_guardrail_trap_unallocated_columns_being_dealloced) ;  /* 0x0000000000387944 */ /* 0x000fea0003c00000 */
.L_x_13:
[----:B------:R-:W-:Y:S01]  /*53240*/  NOP ;  /* 0x0000000000007918 */ /* 0x000fe20000000000 */
[----:B--2---:R-:W-:Y:S05]  /*53250*/  EXIT ;  /* 0x000000000000794d */ /* 0x004fea0003800000 */
.L_x_8:
[----:B------:R-:W0:Y:S02]  /*53260*/  SYNCS.PHASECHK.TRANS64.TRYWAIT P1, [UR6], R20 ;  /* 0x00000014ff0075a7 */ /* 0x000e240008021106 */
[----:B0-----:R-:W-:Y:S05]  /*53270*/  @!P1 BRA `(.L_x_8) ;  /* 0xfffffffc00f89947 */ /* 0x001fea000383ffff */
[----:B------:R-:W-:Y:S05]  /*53280*/  BRA `(.L_x_16) ;  /* 0xfffffdd8009c7947 */ /* 0x000fea000383ffff */
.L_x_12:
[----:B------:R-:W0:Y:S02]  /*53290*/  SYNCS.PHASECHK.TRANS64.TRYWAIT P0, [UR6], R0 ;  /* 0x00000000ff0075a7 */ /* 0x000e240008001106 */
[----:B0-----:R-:W-:Y:S05]  /*532a0*/  @!P0 BRA `(.L_x_12) ;  /* 0xfffffffc00f88947 */ /* 0x001fea000383ffff */
[----:B------:R-:W-:Y:S05]  /*532b0*/  BRA `(.L_x_11) ;  /* 0xffffff6400e07947 */ /* 0x000fea000383ffff */
        .weak           $__internal_0_$__cuda_sm10x_tcgen05_guardrail_trap_col_being_dealloced_not_returned_by_alloc
        .type           $__internal_0_$__cuda_sm10x_tcgen05_guardrail_trap_col_being_dealloced_not_returned_by_alloc,@function
        .size           $__internal_0_$__cuda_sm10x_tcgen05_guardrail_trap_col_being_dealloced_not_returned_by_alloc,($__internal_1_$__cuda_sm10x_tcgen05_guardrail_trap_phase_invalid_during_alloc - $__internal_0_$__cuda_sm10x_tcgen05_guardrail_trap_col_being_dealloced_not_returned_by_alloc)
$__internal_0_$__cuda_sm10x_tcgen05_guardrail_trap_col_being_dealloced_not_returned_by_alloc:
[----:B------:R-:W-:Y:S05]  /*532c0*/  BPT.TRAP 0x1 ;  /* 0x000000040000795c */ /* 0x000fea0000300000 */
[----:B------:R-:W-:-:S04]  /*532d0*/  IMAD.MOV.U32 R3, RZ, RZ, 0x0 ;  /* 0x00000000ff037424 */ /* 0x000fc800078e00ff */
[----:B------:R-:W-:Y:S05]  /*532e0*/  RET.REL.NODEC R2 `(matmul_kernel) ;  /* 0xfffffacc02447950 */ /* 0x000fea0003c3ffff */
        .weak           $__internal_1_$__cuda_sm10x_tcgen05_guardrail_trap_phase_invalid_during_alloc
        .type           $__internal_1_$__cuda_sm10x_tcgen05_guardrail_trap_phase_invalid_during_alloc,@function
        .size           $__internal_1_$__cuda_sm10x_tcgen05_guardrail_trap_phase_invalid_during_alloc,($__internal_2_$__cuda_sm10x_tcgen05_guardrail_trap_unallocated_columns_being_dealloced - $__internal_1_$__cuda_sm10x_tcgen05_guardrail_trap_phase_invalid_during_alloc)
$__internal_1_$__cuda_sm10x_tcgen05_guardrail_trap_phase_invalid_during_alloc:
[----:B------:R-:W-:Y:S05]  /*532f0*/  BPT.TRAP 0x1 ;  /* 0x000000040000795c */ /* 0x000fea0000300000 */
[----:B------:R-:W-:-:S04]  /*53300*/  IMAD.MOV.U32 R3, RZ, RZ, 0x0 ;  /* 0x00000000ff037424 */ /* 0x000fc800078e00ff */
[----:B------:R-:W-:Y:S05]  /*53310*/  RET.REL.NODEC R2 `(matmul_kernel) ;  /* 0xfffffacc02387950 */ /* 0x000fea0003c3ffff */
        .weak           $__internal_2_$__cuda_sm10x_tcgen05_guardrail_trap_unallocated_columns_being_dealloced
        .type           $__internal_2_$__cuda_sm10x_tcgen05_guardrail_trap_unallocated_columns_being_dealloced,@function
        .size           $__internal_2_$__cuda_sm10x_tcgen05_guardrail_trap_unallocated_columns_being_dealloced,(.L_x_20 - $__internal_2_$__cuda_sm10x_tcgen05_guardrail_trap_unallocated_columns_being_dealloced)
$__internal_2_$__cuda_sm10x_tcgen05_guardrail_trap_unallocated_columns_being_dealloced:
[----:B------:R-:W-:Y:S05]  /*53320*/  BPT.TRAP 0x1 ;  /* 0x000000040000795c */ /* 0x000fea0000300000 */
[----:B------:R-:W-:-:S04]  /*53330*/  IMAD.MOV.U32 R3, RZ, RZ, 0x0 ;  /* 0x00000000ff037424 */ /* 0x000fc800078e00ff */
[----:B------:R-:W-:Y:S05]  /*53340*/  RET.REL.NODEC R2 `(matmul_kernel) ;  /* 0xfffffacc022c7950 */ /* 0x000fea0003c3ffff */
.L_x_17:
[----:B------:R-:W-:-:S00]  /*53350*/  BRA `(.L_x_17) ;  /* 0xfffffffc00fc7947 */ /* 0x000fc0000383ffff */
[----:B------:R-:W-:-:S00]  /*53360*/  NOP ;  /* 0x0000000000007918 */ /* 0x000fc00000000000 */
        /* <DEDUP_REMOVED lines=9> */
.L_x_20:


//--------------------- .nv.shared.matmul_kernel  --------------------------
	.section	.nv.shared.matmul_kernel,"aw",@nobits
	.sectionflags	@""
	.align	16
	.zero		1024


//--------------------- .nv.shared.reserved.0     --------------------------
	.section	.nv.shared.reserved.0,"aw",@nobits
	.align	8
	.weak		__nv_reservedSMEM_offset_0_alias
	.size		__nv_reservedSMEM_offset_0_alias, 0, 64
	.other		__nv_reservedSMEM_offset_0_alias,@"STO_CUDA_RESERVED_SHARED STV_DEFAULT"
__nv_reservedSMEM_offset_0_alias:
	.zero		0
.nv.shared.reserved.0:
	.zero		64
	.weak		__nv_reservedSMEM_allocation_phase
	.type		__nv_reservedSMEM_allocation_phase,@object
	.size		__nv_reservedSMEM_allocation_phase,(.L_0 - __nv_reservedSMEM_allocation_phase)
__nv_reservedSMEM_allocation_phase:
	.zero		1
.L_0:
	.zero		7
	.weak		__nv_reservedSMEM_devtool_atexit_pc
	.type		__nv_reservedSMEM_devtool_atexit_pc,@object
	.size		__nv_reservedSMEM_devtool_atexit_pc,(__nv_reservedSMEM_allocation_mask - __nv_reservedSMEM_devtool_atexit_pc)
__nv_reservedSMEM_devtool_atexit_pc:
	.zero		8
	.weak		__nv_reservedSMEM_allocation_mask
	.type		__nv_reservedSMEM_allocation_mask,@object
	.size		__nv_reservedSMEM_allocation_mask,(.L_2 - __nv_reservedSMEM_allocation_mask)
__nv_reservedSMEM_allocation_mask:
	.zero		4
.L_2:


//--------------------- .nv.constant0.matmul_kernel --------------------------
	.section	.nv.constant0.matmul_kernel,"a",@progbits
	.sectionflags	@""
	.align	4
.nv.constant0.matmul_kernel:
	.zero		976


//--------------------- SYMBOLS --------------------------

	.type		.nv.reservedSmem.offset0,@object
	.size		.nv.reservedSmem.offset0,0x4
	.type		.nv.reservedSmem.cap,@object
	.size		.nv.reservedSmem.cap,0x4
